def matmul_kernel(
    a_ptr,
    b_ptr,
    c_ptr,
    M,
    N,
    K,
    stride_am,
    stride_ak,
    stride_bk,
    stride_bn,
    stride_cm,
    stride_cn,
    BLOCK_M: tl.constexpr,
    BLOCK_N: tl.constexpr,
    BLOCK_K: tl.constexpr,
    GROUP_M: tl.constexpr,
):
    pid = tl.program_id(axis=0)
    num_pid_m = tl.cdiv(M, BLOCK_M)
    num_pid_n = tl.cdiv(N, BLOCK_N)
    num_pid_in_group = GROUP_M * num_pid_n
    group_id = pid // num_pid_in_group
    first_pid_m = group_id * GROUP_M
    group_size_m = min(num_pid_m - first_pid_m, GROUP_M)
    pid_m = first_pid_m + ((pid % num_pid_in_group) % group_size_m)
    pid_n = (pid % num_pid_in_group) // group_size_m

    offs_am = (pid_m * BLOCK_M + tl.arange(0, BLOCK_M)) % M
    offs_bn = (pid_n * BLOCK_N + tl.arange(0, BLOCK_N)) % N
    offs_k = tl.arange(0, BLOCK_K)
    a_ptrs = a_ptr + offs_am[:, None] * stride_am + offs_k[None, :] * stride_ak
    b_ptrs = b_ptr + offs_k[:, None] * stride_bk + offs_bn[None, :] * stride_bn

    acc = tl.zeros((BLOCK_M, BLOCK_N), dtype=tl.float32)
    for kk in range(0, tl.cdiv(K, BLOCK_K)):
        a = tl.load(a_ptrs, mask=offs_k[None, :] < K - kk * BLOCK_K, other=0.0)
        b = tl.load(b_ptrs, mask=offs_k[:, None] < K - kk * BLOCK_K, other=0.0)
        acc = tl.dot(a, b, acc)
        a_ptrs += BLOCK_K * stride_ak
        b_ptrs += BLOCK_K * stride_bk

    c = acc.to(c_ptr.dtype.element_ty)
    offs_cm = pid_m * BLOCK_M + tl.arange(0, BLOCK_M)
    offs_cn = pid_n * BLOCK_N + tl.arange(0, BLOCK_N)
    c_ptrs = c_ptr + offs_cm[:, None] * stride_cm + offs_cn[None, :] * stride_cn
    mask = (offs_cm[:, None] < M) & (offs_cn[None, :] < N)
    tl.store(c_ptrs, c, mask=mask)

# config = {"BLOCK_K": 64, "BLOCK_M": 256, "BLOCK_N": 128, "GROUP_M": 8, "arch": "sm_90", "dtype": "fp32", "num_ctas": 1, "num_stages": 6, "num_warps": 4}
# arch = sm_90


// ===== COMPILED SASS (sm_90a) =====

	.target	sm_90a

	.elftype	@"ET_EXEC"


//--------------------- .note.nv.tkinfo           --------------------------
	.section	.note.nv.tkinfo,"",@"SHT_NOTE"
	.sectionflags	@"SHF_NOTE_NV_TKINFO"
	.tkinfo
        /*0018*/ 	.word	0x00000002
        /*0030*/ 	.string	""
        /*0030*/ 	.string	"ptxas"
        /*0030*/ 	.string	"Cuda compilation tools, release 13.0, V13.0.88"
        /*0030*/ 	.string	"Build cuda_13.0.r13.0/compiler.36424714_0"
        /*0030*/ 	.string	"-v  -suppress-debug-info  -lineinfo  -arch sm_90a "



//--------------------- .note.nv.cuinfo           --------------------------
	.section	.note.nv.cuinfo,"",@"SHT_NOTE"
	.sectionflags	@"SHF_NOTE_NV_CUINFO"
        /*0018*/ 	.short	0x0002
        /*001a*/ 	.short	0x005a
        /*001c*/ 	.short	0x0082
	.zero		2


//--------------------- .nv.info                  --------------------------
	.section	.nv.info,"",@"SHT_CUDA_INFO"
	.align	4


	//----- nvinfo : EIATTR_REGCOUNT
	.align		4
        /*0000*/ 	.byte	0x04, 0x2f
        /*0002*/ 	.short	(.L_1 - .L_0)
	.align		4
.L_0:
        /*0004*/ 	.word	index@(matmul_kernel)
        /*0008*/ 	.word	0x000000ff


	//----- nvinfo : EIATTR_FRAME_SIZE
	.align		4
.L_1:
        /*000c*/ 	.byte	0x04, 0x11
        /*000e*/ 	.short	(.L_3 - .L_2)
	.align		4
.L_2:
        /*0010*/ 	.word	index@(matmul_kernel)
        /*0014*/ 	.word	0x00000958


	//----- nvinfo : EIATTR_MIN_STACK_SIZE
	.align		4
.L_3:
        /*0018*/ 	.byte	0x04, 0x12
        /*001a*/ 	.short	(.L_5 - .L_4)
	.align		4
.L_4:
        /*001c*/ 	.word	index@(matmul_kernel)
        /*0020*/ 	.word	0x00000958
.L_5:


//--------------------- .nv.compat                --------------------------
	.section	.nv.compat,"",@"SHT_CUDA_COMPAT_INFO"
	.align	4
        /*0000*/ 	.byte	0x02, 0x09, 0x01, 0x00, 0x02, 0x02, 0x04, 0x00, 0x02, 0x05, 0x05, 0x00, 0x03, 0x07, 0x01, 0x01
        /*0010*/ 	.byte	0x02, 0x03, 0x00, 0x00, 0x02, 0x06, 0x01, 0x00, 0x04, 0x0b, 0x08, 0x00, 0x00, 0x00, 0x00, 0x00
        /*0020*/ 	.byte	0x00, 0x00, 0x00, 0x00


//--------------------- .nv.info.matmul_kernel    --------------------------
	.section	.nv.info.matmul_kernel,"",@"SHT_CUDA_INFO"
	.sectionflags	@""
	.align	4


	//----- nvinfo : EIATTR_CUDA_API_VERSION
	.align		4
        /*0000*/ 	.byte	0x04, 0x37
        /*0002*/ 	.short	(.L_7 - .L_6)
.L_6:
        /*0004*/ 	.word	0x00000082


	//----- nvinfo : EIATTR_KPARAM_INFO
	.align		4
.L_7:
        /*0008*/ 	.byte	0x04, 0x17
        /*000a*/ 	.short	(.L_9 - .L_8)
.L_8:
        /*000c*/ 	.word	0x00000000
        /*0010*/ 	.short	0x000d
        /*0012*/ 	.short	0x0048
        /*0014*/ 	.byte	0x00, 0xf4, 0x21, 0x00


	//----- nvinfo : EIATTR_KPARAM_INFO
	.align		4
.L_9:
        /*0018*/ 	.byte	0x04, 0x17
        /*001a*/ 	.short	(.L_11 - .L_10)
.L_10:
        /*001c*/ 	.word	0x00000000
        /*0020*/ 	.short	0x000c
        /*0022*/ 	.short	0x0040
        /*0024*/ 	.byte	0x00, 0xf4, 0x21, 0x00


	//----- nvinfo : EIATTR_KPARAM_INFO
	.align		4
.L_11:
        /*0028*/ 	.byte	0x04, 0x17
        /*002a*/ 	.short	(.L_13 - .L_12)
.L_12:
        /*002c*/ 	.word	0x00000000
        /*0030*/ 	.short	0x000b
        /*0032*/ 	.short	0x0038
        /*0034*/ 	.byte	0x00, 0xf0, 0x11, 0x00


	//----- nvinfo : EIATTR_KPARAM_INFO
	.align		4
.L_13:
        /*0038*/ 	.byte	0x04, 0x17
        /*003a*/ 	.short	(.L_15 - .L_14)
.L_14:
        /*003c*/ 	.word	0x00000000
        /*0040*/ 	.short	0x000a
        /*0042*/ 	.short	0x0034
        /*0044*/ 	.byte	0x00, 0xf0, 0x11, 0x00


	//----- nvinfo : EIATTR_KPARAM_INFO
	.align		4
.L_15:
        /*0048*/ 	.byte	0x04, 0x17
        /*004a*/ 	.short	(.L_17 - .L_16)
.L_16:
        /*004c*/ 	.word	0x00000000
        /*0050*/ 	.short	0x0009
        /*0052*/ 	.short	0x0030
        /*0054*/ 	.byte	0x00, 0xf0, 0x11, 0x00


	//----- nvinfo : EIATTR_KPARAM_INFO
	.align		4
.L_17:
        /*0058*/ 	.byte	0x04, 0x17
        /*005a*/ 	.short	(.L_19 - .L_18)
.L_18:
        /*005c*/ 	.word	0x00000000
        /*0060*/ 	.short	0x0008
        /*0062*/ 	.short	0x002c
        /*0064*/ 	.byte	0x00, 0xf0, 0x11, 0x00


	//----- nvinfo : EIATTR_KPARAM_INFO
	.align		4
.L_19:
        /*0068*/ 	.byte	0x04, 0x17
        /*006a*/ 	.short	(.L_21 - .L_20)
.L_20:
        /*006c*/ 	.word	0x00000000
        /*0070*/ 	.short	0x0007
        /*0072*/ 	.short	0x0028
        /*0074*/ 	.byte	0x00, 0xf0, 0x11, 0x00


	//----- nvinfo : EIATTR_KPARAM_INFO
	.align		4
.L_21:
        /*0078*/ 	.byte	0x04, 0x17
        /*007a*/ 	.short	(.L_23 - .L_22)
.L_22:
        /*007c*/ 	.word	0x00000000
        /*0080*/ 	.short	0x0006
        /*0082*/ 	.short	0x0024
        /*0084*/ 	.byte	0x00, 0xf0, 0x11, 0x00


	//----- nvinfo : EIATTR_KPARAM_INFO
	.align		4
.L_23:
        /*0088*/ 	.byte	0x04, 0x17
        /*008a*/ 	.short	(.L_25 - .L_24)
.L_24:
        /*008c*/ 	.word	0x00000000
        /*0090*/ 	.short	0x0005
        /*0092*/ 	.short	0x0020
        /*0094*/ 	.byte	0x00, 0xf0, 0x11, 0x00


	//----- nvinfo : EIATTR_KPARAM_INFO
	.align		4
.L_25:
        /*0098*/ 	.byte	0x04, 0x17
        /*009a*/ 	.short	(.L_27 - .L_26)
.L_26:
        /*009c*/ 	.word	0x00000000
        /*00a0*/ 	.short	0x0004
        /*00a2*/ 	.short	0x001c
        /*00a4*/ 	.byte	0x00, 0xf0, 0x11, 0x00


	//----- nvinfo : EIATTR_KPARAM_INFO
	.align		4
.L_27:
        /*00a8*/ 	.byte	0x04, 0x17
        /*00aa*/ 	.short	(.L_29 - .L_28)
.L_28:
        /*00ac*/ 	.word	0x00000000
        /*00b0*/ 	.short	0x0003
        /*00b2*/ 	.short	0x0018
        /*00b4*/ 	.byte	0x00, 0xf0, 0x11, 0x00


	//----- nvinfo : EIATTR_KPARAM_INFO
	.align		4
.L_29:
        /*00b8*/ 	.byte	0x04, 0x17
        /*00ba*/ 	.short	(.L_31 - .L_30)
.L_30:
        /*00bc*/ 	.word	0x00000000
        /*00c0*/ 	.short	0x0002
        /*00c2*/ 	.short	0x0010
        /*00c4*/ 	.byte	0x00, 0xf4, 0x21, 0x00


	//----- nvinfo : EIATTR_KPARAM_INFO
	.align		4
.L_31:
        /*00c8*/ 	.byte	0x04, 0x17
        /*00ca*/ 	.short	(.L_33 - .L_32)
.L_32:
        /*00cc*/ 	.word	0x00000000
        /*00d0*/ 	.short	0x0001
        /*00d2*/ 	.short	0x0008
        /*00d4*/ 	.byte	0x00, 0xf4, 0x21, 0x00


	//----- nvinfo : EIATTR_KPARAM_INFO
	.align		4
.L_33:
        /*00d8*/ 	.byte	0x04, 0x17
        /*00da*/ 	.short	(.L_35 - .L_34)
.L_34:
        /*00dc*/ 	.word	0x00000000
        /*00e0*/ 	.short	0x0000
        /*00e2*/ 	.short	0x0000
        /*00e4*/ 	.byte	0x00, 0xf4, 0x21, 0x00


	//----- nvinfo : EIATTR_SPARSE_MMA_MASK
	.align		4
.L_35:
        /*00e8*/ 	.byte	0x03, 0x50
        /*00ea*/ 	.short	0x0000


	//----- nvinfo : EIATTR_MAXREG_COUNT
	.align		4
        /*00ec*/ 	.byte	0x03, 0x1b
        /*00ee*/ 	.short	0x00ff


	//----- nvinfo : EIATTR_NUM_BARRIERS
	.align		4
        /*00f0*/ 	.byte	0x02, 0x4c
        /*00f2*/ 	.byte	0x01
	.zero		1


	//----- nvinfo : EIATTR_ANNOTATIONS
	.align		4
        /*00f4*/ 	.byte	0x04, 0x55
        /*00f6*/ 	.short	(.L_37 - .L_36)


	//   ....[0]....
.L_36:
        /*00f8*/ 	.word	0x00000001
        /*00fc*/ 	.byte	0xc0, 0x00, 0x00, 0x00, 0x01, 0x00, 0x00, 0x00, 0x20, 0x2e, 0x00, 0x00, 0x01, 0x00, 0x00, 0x00
        /* <DEDUP_REMOVED lines=1345> */
        /*551c*/ 	.byte	0xb0, 0x4c, 0x02, 0x00


	//----- nvinfo : EIATTR_MERCURY_ISA_VERSION
	.align		4
.L_37:
        /*5520*/ 	.byte	0x03, 0x5f
        /*5522*/ 	.short	0x0101


	//----- nvinfo : EIATTR_EXIT_INSTR_OFFSETS
	.align		4
        /*5524*/ 	.byte	0x04, 0x1c
        /*5526*/ 	.short	(.L_39 - .L_38)


	//   ....[0]....
.L_38:
        /*5528*/ 	.word	0x0002a4f0


	//   ....[1]....
        /*552c*/ 	.word	0x0002a510


	//----- nvinfo : EIATTR_REQNTID
	.align		4
.L_39:
        /*5530*/ 	.byte	0x04, 0x10
        /*5532*/ 	.short	(.L_41 - .L_40)
.L_40:
        /*5534*/ 	.word	0x00000080
        /*5538*/ 	.word	0x00000001
        /*553c*/ 	.word	0x00000001


	//----- nvinfo : EIATTR_CBANK_PARAM_SIZE
	.align		4
.L_41:
        /*5540*/ 	.byte	0x03, 0x19
        /*5542*/ 	.short	0x0050


	//----- nvinfo : EIATTR_PARAM_CBANK
	.align		4
        /*5544*/ 	.byte	0x04, 0x0a
        /*5546*/ 	.short	(.L_43 - .L_42)
	.align		4
.L_42:
        /*5548*/ 	.word	index@(.nv.constant0.matmul_kernel)
        /*554c*/ 	.short	0x0210
        /*554e*/ 	.short	0x0050


	//----- nvinfo : EIATTR_SW_WAR
	.align		4
.L_43:
        /*5550*/ 	.byte	0x04, 0x36
        /*5552*/ 	.short	(.L_45 - .L_44)
.L_44:
        /*5554*/ 	.word	0x00000008
.L_45:


//--------------------- .nv.callgraph             --------------------------
	.section	.nv.callgraph,"",@"SHT_CUDA_CALLGRAPH"
	.align	4
	.sectionentsize	8
	.align		4
        /*0000*/ 	.word	0x00000000
	.align		4
        /*0004*/ 	.word	0xffffffff
	.align		4
        /*0008*/ 	.word	0x00000000
	.align		4
        /*000c*/ 	.word	0xfffffffe
	.align		4
        /*0010*/ 	.word	0x00000000
	.align		4
        /*0014*/ 	.word	0xfffffffd
	.align		4
        /*0018*/ 	.word	0x00000000
	.align		4
        /*001c*/ 	.word	0xfffffffc


//--------------------- .text.matmul_kernel       --------------------------
	.section	.text.matmul_kernel,"ax",@progbits
	.align	128
        .global         matmul_kernel
        .type           matmul_kernel,@function
        .size           matmul_kernel,(.L_x_3 - matmul_kernel)
        .other          matmul_kernel,@"STO_CUDA_ENTRY STV_DEFAULT"
matmul_kernel:
.text.matmul_kernel:
[----:B------:R-:W1:Y:S08]  /*0000*/  LDC R1, c[0x0][0x28] ;  /* 0x00000a00ff017b82 */ /* 0x000e700000000800 */
[----:B------:R-:W2:Y:S01]  /*0010*/  LDC.64 R2, c[0x0][0x228] ;  /* 0x00008a00ff027b82 */ /* 0x000ea20000000a00 */
[----:B-1----:R-:W-:Y:S01]  /*0020*/  VIADD R1, R1, 0xfffff6a8 ;  /* 0xfffff6a801017836 */ /* 0x002fe20000000000 */
[----:B------:R-:W1:Y:S01]  /*0030*/  S2R R5, SR_CTAID.X ;  /* 0x0000000000057919 */ /* 0x000e620000002500 */
[----:B------:R-:W-:Y:S01]  /*0040*/  ULDC.64 UR4, c[0x0][0x218] ;  /* 0x0000860000047ab9 */ /* 0x000fe20000000a00 */
[----:B------:R-:W-:Y:S01]  /*0050*/  ULDC.64 UR6, c[0x0][0x210] ;  /* 0x0000840000067ab9 */ /* 0x000fe20000000a00 */
[----:B------:R-:W-:Y:S01]  /*0060*/  UMOV UR12, 0x400 ;  /* 0x00000400000c7882 */ /* 0x000fe20000000000 */
[----:B------:R-:W3:Y:S01]  /*0070*/  S2R R86, SR_TID.X ;  /* 0x0000000000567919 */ /* 0x000ee20000002100 */
[----:B------:R-:W-:Y:S01]  /*0080*/  ULDC.64 UR16, c[0x0][0x208] ;  /* 0x0000820000107ab9 */ /* 0x000fe20000000a00 */
[----:B------:R-:W4:Y:S08]  /*0090*/  LDC.64 R148, c[0x0][0x238] ;  /* 0x00008e00ff947b82 */ /* 0x000f300000000a00 */
[----:B------:R-:W3:Y:S01]  /*00a0*/  LDC R252, c[0x0][0x230] ;  /* 0x00008c00fffc7b82 */ /* 0x000ee20000000800 */
[----:B--2---:R-:W-:Y:S01]  /*00b0*/  IMAD.MOV.U32 R84, RZ, RZ, R3 ;  /* 0x000000ffff547224 */ /* 0x004fe200078e0003 */
[----:B------:R2:W-:Y:S01]  /*00c0*/  STL.64 [R1+0x6f0], R2 ;  /* 0x0006f00201007387 */ /* 0x0005e20000100a00 */
[----:B------:R-:W-:-:S02]  /*00d0*/  MOV R82, R2 ;  /* 0x0000000200527202 */ /* 0x000fc40000000f00 */
[----:B------:R-:W-:Y:S02]  /*00e0*/  VIADD R0, R84, 0x7f ;  /* 0x0000007f54007836 */ /* 0x000fe40000000000 */
[C---:B----4-:R-:W-:Y:S01]  /*00f0*/  IMAD R251, R148.reuse, 0x27, RZ ;  /* 0x0000002794fb7824 */ /* 0x050fe200078e02ff */
[----:B-1----:R-:W-:Y:S01]  /*0100*/  IABS R8, R5 ;  /* 0x0000000500087213 */ /* 0x002fe20000000000 */
[C---:B------:R-:W-:Y:S01]  /*0110*/  IMAD R247, R148.reuse, 0x28, RZ ;  /* 0x0000002894f77824 */ /* 0x040fe200078e02ff */
[----:B--2---:R-:W-:Y:S01]  /*0120*/  SHF.R.S32.HI R3, RZ, 0x1f, R0 ;  /* 0x0000001fff037819 */ /* 0x004fe20000011400 */
[----:B------:R-:W-:Y:S01]  /*0130*/  IMAD R243, R148, 0x29, RZ ;  /* 0x0000002994f37824 */ /* 0x000fe200078e02ff */
[----:B---3--:R-:W-:Y:S01]  /*0140*/  LOP3.LUT R220, R86, 0x3f, RZ, 0xc0, !PT ;  /* 0x0000003f56dc7812 */ /* 0x008fe200078ec0ff */
[C---:B------:R-:W-:Y:S01]  /*0150*/  IMAD R239, R148.reuse, 0x2a, RZ ;  /* 0x0000002a94ef7824 */ /* 0x040fe200078e02ff */
[----:B------:R-:W-:Y:S01]  /*0160*/  LEA.HI R3, R3, R0, RZ, 0x7 ;  /* 0x0000000003037211 */ /* 0x000fe200078f38ff */
[----:B------:R-:W-:-:S02]  /*0170*/  IMAD R235, R148, 0x2b, RZ ;  /* 0x0000002b94eb7824 */ /* 0x000fc400078e02ff */
[C---:B------:R-:W-:Y:S01]  /*0180*/  IMAD R164, R148.reuse, 0x2e, RZ ;  /* 0x0000002e94a47824 */ /* 0x040fe200078e02ff */
[----:B------:R-:W-:Y:S01]  /*0190*/  SHF.R.S32.HI R3, RZ, 0x7, R3 ;  /* 0x00000007ff037819 */ /* 0x000fe20000011403 */
[C---:B------:R-:W-:Y:S02]  /*01a0*/  IMAD R168, R148.reuse, 0x2f, RZ ;  /* 0x0000002f94a87824 */ /* 0x040fe400078e02ff */
[C---:B------:R-:W-:Y:S02]  /*01b0*/  IMAD R172, R148.reuse, 0x30, RZ ;  /* 0x0000003094ac7824 */ /* 0x040fe400078e02ff */
[----:B------:R-:W-:Y:S02]  /*01c0*/  IMAD.SHL.U32 R4, R3, 0x8, RZ ;  /* 0x0000000803047824 */ /* 0x000fe400078e00ff */
[C---:B------:R-:W-:Y:S02]  /*01d0*/  IMAD R176, R148.reuse, 0x31, RZ ;  /* 0x0000003194b07824 */ /* 0x040fe400078e02ff */
[C---:B------:R-:W-:Y:S01]  /*01e0*/  IMAD R180, R148.reuse, 0x32, RZ ;  /* 0x0000003294b47824 */ /* 0x040fe200078e02ff */
[-C--:B------:R-:W-:Y:S01]  /*01f0*/  IABS R7, R4.reuse ;  /* 0x0000000400077213 */ /* 0x080fe20000000000 */
[C---:B------:R-:W-:Y:S01]  /*0200*/  IMAD R184, R148.reuse, 0x33, RZ ;  /* 0x0000003394b87824 */ /* 0x040fe200078e02ff */
[----:B------:R-:W-:Y:S01]  /*0210*/  IABS R10, R4 ;  /* 0x00000004000a7213 */ /* 0x000fe20000000000 */
[C---:B------:R-:W-:Y:S01]  /*0220*/  IMAD R188, R148.reuse, 0x34, RZ ;  /* 0x0000003494bc7824 */ /* 0x040fe200078e02ff */
[----:B------:R-:W1:Y:S01]  /*0230*/  I2F.RP R0, R7 ;  /* 0x0000000700007306 */ /* 0x000e620000209400 */
[----:B------:R-:W-:-:S02]  /*0240*/  IMAD R192, R148, 0x35, RZ ;  /* 0x0000003594c07824 */ /* 0x000fc400078e02ff */
[C---:B------:R-:W-:Y:S02]  /*0250*/  IMAD R196, R148.reuse, 0x36, RZ ;  /* 0x0000003694c47824 */ /* 0x040fe400078e02ff */
[C---:B------:R-:W-:Y:S02]  /*0260*/  IMAD R200, R148.reuse, 0x37, RZ ;  /* 0x0000003794c87824 */ /* 0x040fe400078e02ff */
[C---:B------:R-:W-:Y:S02]  /*0270*/  IMAD R204, R148.reuse, 0x38, RZ ;  /* 0x0000003894cc7824 */ /* 0x040fe400078e02ff */
[C---:B------:R-:W-:Y:S02]  /*0280*/  IMAD R208, R148.reuse, 0x39, RZ ;  /* 0x0000003994d07824 */ /* 0x040fe400078e02ff */
[C---:B------:R-:W-:Y:S02]  /*0290*/  IMAD R212, R148.reuse, 0x3a, RZ ;  /* 0x0000003a94d47824 */ /* 0x040fe400078e02ff */
[----:B------:R-:W-:Y:S01]  /*02a0*/  IMAD R216, R148, 0x3b, RZ ;  /* 0x0000003b94d87824 */ /* 0x000fe200078e02ff */
[----:B-1----:R-:W1:Y:S02]  /*02b0*/  MUFU.RCP R0, R0 ;  /* 0x0000000000007308 */ /* 0x002e640000001000 */
[----:B-1----:R-:W-:Y:S01]  /*02c0*/  IADD3 R2, R0, 0xffffffe, RZ ;  /* 0x0ffffffe00027810 */ /* 0x002fe20007ffe0ff */
[----:B------:R-:W-:-:S05]  /*02d0*/  IMAD.MOV R0, RZ, RZ, -R10 ;  /* 0x000000ffff007224 */ /* 0x000fca00078e0a0a */
[----:B------:R1:W2:Y:S02]  /*02e0*/  F2I.FTZ.U32.TRUNC.NTZ R3, R2 ;  /* 0x0000000200037305 */ /* 0x0002a4000021f000 */
[----:B-1----:R-:W-:Y:S01]  /*02f0*/  MOV R2, RZ ;  /* 0x000000ff00027202 */ /* 0x002fe20000000f00 */
[----:B--2---:R-:W-:-:S04]  /*0300*/  IMAD.MOV R6, RZ, RZ, -R3 ;  /* 0x000000ffff067224 */ /* 0x004fc800078e0a03 */
[----:B------:R-:W-:Y:S02]  /*0310*/  IMAD R9, R6, R7, RZ ;  /* 0x0000000706097224 */ /* 0x000fe400078e02ff */
[----:B------:R-:W-:Y:S02]  /*0320*/  IMAD.MOV.U32 R6, RZ, RZ, R8 ;  /* 0x000000ffff067224 */ /* 0x000fe400078e0008 */
[----:B------:R-:W-:Y:S01]  /*0330*/  IMAD.HI.U32 R3, R3, R9, R2 ;  /* 0x0000000903037227 */ /* 0x000fe200078e0002 */
[----:B------:R-:W-:-:S04]  /*0340*/  SHF.R.U32.HI R9, RZ, 0x6, R86 ;  /* 0x00000006ff097819 */ /* 0x000fc80000011656 */
[----:B------:R-:W-:Y:S01]  /*0350*/  SGXT.U32 R9, R9, 0x1 ;  /* 0x000000010909781a */ /* 0x000fe20000000000 */
[----:B------:R-:W-:-:S04]  /*0360*/  IMAD.HI.U32 R3, R3, R6, RZ ;  /* 0x0000000603037227 */ /* 0x000fc800078e00ff */
[----:B------:R-:W-:-:S05]  /*0370*/  IMAD R0, R3, R0, R6 ;  /* 0x0000000003007224 */ /* 0x000fca00078e0206 */
[----:B------:R-:W-:-:S13]  /*0380*/  ISETP.GT.U32.AND P1, PT, R7, R0, PT ;  /* 0x000000000700720c */ /* 0x000fda0003f24070 */
[----:B------:R-:W-:Y:S01]  /*0390*/  @!P1 IMAD.IADD R0, R0, 0x1, -R7 ;  /* 0x0000000100009824 */ /* 0x000fe200078e0a07 */
[----:B------:R-:W-:Y:S02]  /*03a0*/  @!P1 IADD3 R3, R3, 0x1, RZ ;  /* 0x0000000103039810 */ /* 0x000fe40007ffe0ff */
[----:B------:R-:W-:Y:S02]  /*03b0*/  ISETP.NE.AND P1, PT, R4, RZ, PT ;  /* 0x000000ff0400720c */ /* 0x000fe40003f25270 */
[----:B------:R-:W-:Y:S02]  /*03c0*/  ISETP.GE.U32.AND P0, PT, R0, R7, PT ;  /* 0x000000070000720c */ /* 0x000fe40003f06070 */
[----:B------:R-:W-:-:S04]  /*03d0*/  LOP3.LUT R0, R5, R4, RZ, 0x3c, !PT ;  /* 0x0000000405007212 */ /* 0x000fc800078e3cff */
[----:B------:R-:W-:Y:S02]  /*03e0*/  ISETP.GE.AND P2, PT, R0, RZ, PT ;  /* 0x000000ff0000720c */ /* 0x000fe40003f46270 */
[----:B------:R-:W-:-:S05]  /*03f0*/  IADD3 R0, R82, 0xff, RZ ;  /* 0x000000ff52007810 */ /* 0x000fca0007ffe0ff */
[----:B------:R-:W-:-:S04]  /*0400*/  @P0 VIADD R3, R3, 0x1 ;  /* 0x0000000103030836 */ /* 0x000fc80000000000 */
[----:B------:R-:W-:Y:S01]  /*0410*/  IMAD.MOV.U32 R2, RZ, RZ, R3 ;  /* 0x000000ffff027224 */ /* 0x000fe200078e0003 */
[----:B------:R-:W-:-:S03]  /*0420*/  SHF.R.S32.HI R3, RZ, 0x1f, R0 ;  /* 0x0000001fff037819 */ /* 0x000fc60000011400 */
[----:B------:R-:W-:Y:S01]  /*0430*/  @!P2 IMAD.MOV R2, RZ, RZ, -R2 ;  /* 0x000000ffff02a224 */ /* 0x000fe200078e0a02 */
[----:B------:R-:W-:Y:S02]  /*0440*/  @!P1 LOP3.LUT R2, RZ, R4, RZ, 0x33, !PT ;  /* 0x00000004ff029212 */ /* 0x000fe400078e33ff */
[----:B------:R-:W-:-:S03]  /*0450*/  LEA.HI R3, R3, R0, RZ, 0x8 ;  /* 0x0000000003037211 */ /* 0x000fc600078f40ff */
[----:B------:R-:W-:Y:S02]  /*0460*/  IMAD.SHL.U32 R14, R2, 0x8, RZ ;  /* 0x00000008020e7824 */ /* 0x000fe400078e00ff */
[----:B------:R-:W-:-:S03]  /*0470*/  IMAD.MOV R2, RZ, RZ, -R2 ;  /* 0x000000ffff027224 */ /* 0x000fc600078e0a02 */
[----:B------:R-:W-:Y:S01]  /*0480*/  LEA.HI.SX32 R3, R3, -R14, 0x18 ;  /* 0x8000000e03037211 */ /* 0x000fe200078fc2ff */
[----:B------:R-:W-:Y:S01]  /*0490*/  IMAD R15, R4, R2, R5 ;  /* 0x00000002040f7224 */ /* 0x000fe200078e0205 */
[----:B------:R-:W-:Y:S02]  /*04a0*/  MOV R2, RZ ;  /* 0x000000ff00027202 */ /* 0x000fe40000000f00 */
[----:B------:R-:W-:Y:S02]  /*04b0*/  VIMNMX R12, R3, 0x8, PT ;  /* 0x00000008030c7848 */ /* 0x000fe40003fe0100 */
[----:B------:R-:W-:Y:S02]  /*04c0*/  IABS R4, R15 ;  /* 0x0000000f00047213 */ /* 0x000fe40000000000 */
[----:B------:R-:W-:-:S04]  /*04d0*/  IABS R7, R12 ;  /* 0x0000000c00077213 */ /* 0x000fc80000000000 */
[----:B------:R-:W1:Y:S08]  /*04e0*/  I2F.RP R0, R7 ;  /* 0x0000000700007306 */ /* 0x000e700000209400 */
[----:B-1----:R-:W1:Y:S02]  /*04f0*/  MUFU.RCP R0, R0 ;  /* 0x0000000000007308 */ /* 0x002e640000001000 */
[----:B-1----:R-:W-:-:S02]  /*0500*/  IADD3 R3, R0, 0xffffffe, RZ ;  /* 0x0ffffffe00037810 */ /* 0x002fc40007ffe0ff */
[----:B------:R-:W-:-:S04]  /*0510*/  IABS R0, R84 ;  /* 0x0000005400007213 */ /* 0x000fc80000000000 */
[----:B------:R-:W1:Y:S08]  /*0520*/  F2I.FTZ.U32.TRUNC.NTZ R3, R3 ;  /* 0x0000000300037305 */ /* 0x000e70000021f000 */
[----:B------:R-:W2:Y:S01]  /*0530*/  I2F.RP R8, R0 ;  /* 0x0000000000087306 */ /* 0x000ea20000209400 */
[----:B-1----:R-:W-:-:S04]  /*0540*/  IMAD.MOV R6, RZ, RZ, -R3 ;  /* 0x000000ffff067224 */ /* 0x002fc800078e0a03 */
[----:B------:R-:W-:Y:S01]  /*0550*/  IMAD R5, R6, R7, RZ ;  /* 0x0000000706057224 */ /* 0x000fe200078e02ff */
[----:B------:R-:W-:-:S03]  /*0560*/  IABS R6, R12 ;  /* 0x0000000c00067213 */ /* 0x000fc60000000000 */
[----:B------:R-:W-:Y:S01]  /*0570*/  IMAD.HI.U32 R2, R3, R5, R2 ;  /* 0x0000000503027227 */ /* 0x000fe200078e0002 */
[----:B--2---:R-:W1:Y:S03]  /*0580*/  MUFU.RCP R8, R8 ;  /* 0x0000000800087308 */ /* 0x004e660000001000 */
[----:B------:R-:W-:Y:S01]  /*0590*/  IMAD.MOV R5, RZ, RZ, -R6 ;  /* 0x000000ffff057224 */ /* 0x000fe200078e0a06 */
[----:B------:R-:W-:Y:S01]  /*05a0*/  IABS R6, R82 ;  /* 0x0000005200067213 */ /* 0x000fe20000000000 */
[----:B------:R-:W-:-:S04]  /*05b0*/  IMAD.HI.U32 R3, R2, R4, RZ ;  /* 0x0000000402037227 */ /* 0x000fc800078e00ff */
[----:B------:R-:W-:Y:S02]  /*05c0*/  IMAD R4, R3, R5, R4 ;  /* 0x0000000503047224 */ /* 0x000fe400078e0204 */
[----:B------:R-:W-:-:S03]  /*05d0*/  IMAD.MOV.U32 R2, RZ, RZ, R6 ;  /* 0x000000ffff027224 */ /* 0x000fc600078e0006 */
[----:B------:R-:W-:Y:S01]  /*05e0*/  ISETP.GT.U32.AND P1, PT, R7, R4, PT ;  /* 0x000000040700720c */ /* 0x000fe20003f24070 */
[----:B------:R-:W2:Y:S01]  /*05f0*/  I2F.RP R5, R2 ;  /* 0x0000000200057306 */ /* 0x000ea20000209400 */
[----:B-1----:R-:W-:-:S11]  /*0600*/  VIADD R6, R8, 0xffffffe ;  /* 0x0ffffffe08067836 */ /* 0x002fd60000000000 */
[-C--:B------:R-:W-:Y:S01]  /*0610*/  @!P1 IADD3 R4, R4, -R7.reuse, RZ ;  /* 0x8000000704049210 */ /* 0x080fe20007ffe0ff */
[----:B------:R-:W-:Y:S01]  /*0620*/  @!P1 VIADD R3, R3, 0x1 ;  /* 0x0000000103039836 */ /* 0x000fe20000000000 */
[----:B------:R-:W-:Y:S01]  /*0630*/  ISETP.NE.AND P1, PT, R12, RZ, PT ;  /* 0x000000ff0c00720c */ /* 0x000fe20003f25270 */
[----:B--2---:R-:W1:Y:S01]  /*0640*/  MUFU.RCP R5, R5 ;  /* 0x0000000500057308 */ /* 0x004e620000001000 */
[----:B------:R-:W-:Y:S02]  /*0650*/  ISETP.GE.U32.AND P0, PT, R4, R7, PT ;  /* 0x000000070400720c */ /* 0x000fe40003f06070 */
[----:B------:R-:W-:-:S04]  /*0660*/  LOP3.LUT R4, R15, R12, RZ, 0x3c, !PT ;  /* 0x0000000c0f047212 */ /* 0x000fc800078e3cff */
[----:B------:R-:W-:Y:S01]  /*0670*/  ISETP.GE.AND P2, PT, R4, RZ, PT ;  /* 0x000000ff0400720c */ /* 0x000fe20003f46270 */
[----:B------:R2:W3:Y:S01]  /*0680*/  F2I.FTZ.U32.TRUNC.NTZ R7, R6 ;  /* 0x0000000600077305 */ /* 0x0004e2000021f000 */
[----:B------:R-:W-:-:S05]  /*0690*/  SHF.L.U32 R4, R86, 0x2, RZ ;  /* 0x0000000256047819 */ /* 0x000fca00000006ff */
[----:B------:R-:W-:Y:S01]  /*06a0*/  @P0 IADD3 R3, R3, 0x1, RZ ;  /* 0x0000000103030810 */ /* 0x000fe20007ffe0ff */
[----:B-1----:R-:W-:-:S04]  /*06b0*/  VIADD R5, R5, 0xffffffe ;  /* 0x0ffffffe05057836 */ /* 0x002fc80000000000 */
[----:B------:R-:W-:Y:S01]  /*06c0*/  IMAD.MOV.U32 R8, RZ, RZ, R3 ;  /* 0x000000ffff087224 */ /* 0x000fe200078e0003 */
[----:B------:R-:W-:Y:S01]  /*06d0*/  SHF.R.S32.HI R3, RZ, 0x6, R86 ;  /* 0x00000006ff037819 */ /* 0x000fe20000011456 */
[----:B--2---:R-:W-:Y:S02]  /*06e0*/  IMAD.MOV.U32 R6, RZ, RZ, RZ ;  /* 0x000000ffff067224 */ /* 0x004fe400078e00ff */
[----:B------:R-:W-:Y:S01]  /*06f0*/  @!P2 IMAD.MOV R8, RZ, RZ, -R8 ;  /* 0x000000ffff08a224 */ /* 0x000fe200078e0a08 */
[----:B------:R-:W-:Y:S01]  /*0700*/  @!P1 LOP3.LUT R8, RZ, R12, RZ, 0x33, !PT ;  /* 0x0000000cff089212 */ /* 0x000fe200078e33ff */
[----:B------:R-:W1:Y:S01]  /*0710*/  F2I.FTZ.U32.TRUNC.NTZ R5, R5 ;  /* 0x0000000500057305 */ /* 0x000e62000021f000 */
[----:B---3--:R-:W-:Y:S02]  /*0720*/  IADD3 R13, RZ, -R7, RZ ;  /* 0x80000007ff0d7210 */ /* 0x008fe40007ffe0ff */
[----:B------:R-:W-:Y:S01]  /*0730*/  SGXT R3, R3, 0x1 ;  /* 0x000000010303781a */ /* 0x000fe20000000200 */
[----:B------:R-:W-:-:S02]  /*0740*/  IMAD.SHL.U32 R10, R8, 0x80, RZ ;  /* 0x00000080080a7824 */ /* 0x000fc400078e00ff */
[----:B------:R-:W-:Y:S01]  /*0750*/  IMAD R13, R13, R0, RZ ;  /* 0x000000000d0d7224 */ /* 0x000fe200078e02ff */
[----:B------:R-:W-:Y:S02]  /*0760*/  LOP3.LUT R11, R3, 0x90, RZ, 0xc0, !PT ;  /* 0x00000090030b7812 */ /* 0x000fe400078ec0ff */
[----:B------:R-:W-:Y:S01]  /*0770*/  LOP3.LUT R9, R10, R9, RZ, 0xfc, !PT ;  /* 0x000000090a097212 */ /* 0x000fe200078efcff */
[----:B------:R-:W-:Y:S01]  /*0780*/  IMAD.HI.U32 R3, R7, R13, R6 ;  /* 0x0000000d07037227 */ /* 0x000fe200078e0006 */
[----:B------:R-:W-:Y:S02]  /*0790*/  LOP3.LUT R6, R11, 0x7c, R4, 0x78, !PT ;  /* 0x0000007c0b067812 */ /* 0x000fe400078e7804 */
[----:B------:R-:W-:Y:S01]  /*07a0*/  SHF.L.U32 R13, R86, 0x9, RZ ;  /* 0x00000009560d7819 */ /* 0x000fe200000006ff */
[----:B------:R-:W-:Y:S01]  /*07b0*/  IMAD.MOV R11, RZ, RZ, -R8 ;  /* 0x000000ffff0b7224 */ /* 0x000fe200078e0a08 */
[----:B------:R-:W-:Y:S02]  /*07c0*/  IABS R16, R9 ;  /* 0x0000000900107213 */ /* 0x000fe40000000000 */
[C---:B------:R-:W-:Y:S01]  /*07d0*/  LOP3.LUT R18, R9.reuse, 0x7e, RZ, 0xfc, !PT ;  /* 0x0000007e09127812 */ /* 0x040fe200078efcff */
[----:B------:R-:W-:Y:S01]  /*07e0*/  IMAD R11, R12, R11, R15 ;  /* 0x0000000b0c0b7224 */ /* 0x000fe200078e020f */
[----:B------:R-:W-:Y:S01]  /*07f0*/  LOP3.LUT R13, R6, 0x4000, R13, 0xf8, !PT ;  /* 0x00004000060d7812 */ /* 0x000fe200078ef80d */
[----:B-1----:R-:W-:Y:S01]  /*0800*/  IMAD.MOV R6, RZ, RZ, -R5 ;  /* 0x000000ffff067224 */ /* 0x002fe200078e0a05 */
[----:B------:R-:W-:Y:S01]  /*0810*/  IABS R19, R18 ;  /* 0x0000001200137213 */ /* 0x000fe20000000000 */
[----:B------:R-:W-:Y:S01]  /*0820*/  IMAD.MOV.U32 R7, RZ, RZ, R16 ;  /* 0x000000ffff077224 */ /* 0x000fe200078e0010 */
[C---:B------:R-:W-:Y:S01]  /*0830*/  LOP3.LUT R16, R9.reuse, 0x2, RZ, 0xfc, !PT ;  /* 0x0000000209107812 */ /* 0x040fe200078efcff */
[----:B------:R-:W-:Y:S01]  /*0840*/  IMAD.MOV.U32 R15, RZ, RZ, R6 ;  /* 0x000000ffff0f7224 */ /* 0x000fe200078e0006 */
[----:B------:R-:W-:Y:S01]  /*0850*/  LOP3.LUT R20, R9, 0x4, RZ, 0xfc, !PT ;  /* 0x0000000409147812 */ /* 0x000fe200078efcff */
[----:B------:R-:W-:Y:S01]  /*0860*/  IMAD.HI.U32 R4, R3, R7, RZ ;  /* 0x0000000703047227 */ /* 0x000fe200078e00ff */
[----:B------:R-:W-:-:S02]  /*0870*/  IABS R8, R16 ;  /* 0x0000001000087213 */ /* 0x000fc40000000000 */
[----:B------:R-:W-:Y:S01]  /*0880*/  IABS R12, R20 ;  /* 0x00000014000c7213 */ /* 0x000fe20000000000 */
[----:B------:R-:W-:Y:S01]  /*0890*/  IMAD.HI.U32 R6, R3, R19, RZ ;  /* 0x0000001303067227 */ /* 0x000fe200078e00ff */
[----:B------:R-:W-:Y:S02]  /*08a0*/  IADD3 R4, -R4, RZ, RZ ;  /* 0x000000ff04047210 */ /* 0x000fe40007ffe1ff */
[----:B------:R-:W-:Y:S01]  /*08b0*/  ISETP.GE.AND P5, PT, R20, RZ, PT ;  /* 0x000000ff1400720c */ /* 0x000fe20003fa6270 */
[----:B------:R-:W-:Y:S01]  /*08c0*/  IMAD R15, R15, R2, RZ ;  /* 0x000000020f0f7224 */ /* 0x000fe200078e02ff */
[----:B------:R-:W-:Y:S01]  /*08d0*/  IADD3 R6, -R6, RZ, RZ ;  /* 0x000000ff06067210 */ /* 0x000fe20007ffe1ff */
[----:B------:R-:W-:Y:S01]  /*08e0*/  IMAD R7, R0, R4, R7 ;  /* 0x0000000400077224 */ /* 0x000fe200078e0207 */
[----:B------:R-:W-:Y:S01]  /*08f0*/  LOP3.LUT R20, R9, 0x8, RZ, 0xfc, !PT ;  /* 0x0000000809147812 */ /* 0x000fe200078efcff */
[----:B------:R-:W-:Y:S01]  /*0900*/  IMAD.MOV.U32 R4, RZ, RZ, RZ ;  /* 0x000000ffff047224 */ /* 0x000fe200078e00ff */
[----:B------:R-:W-:Y:S01]  /*0910*/  ISETP.GE.AND P2, PT, R16, RZ, PT ;  /* 0x000000ff1000720c */ /* 0x000fe20003f46270 */
[C---:B------:R-:W-:Y:S01]  /*0920*/  IMAD R19, R0.reuse, R6, R19 ;  /* 0x0000000600137224 */ /* 0x040fe200078e0213 */
[----:B------:R-:W-:Y:S01]  /*0930*/  ISETP.GT.U32.AND P0, PT, R0, R7, PT ;  /* 0x000000070000720c */ /* 0x000fe20003f04070 */
[----:B------:R-:W-:Y:S01]  /*0940*/  IMAD.HI.U32 R15, R5, R15, R4 ;  /* 0x0000000f050f7227 */ /* 0x000fe200078e0004 */
[----:B------:R-:W-:-:S02]  /*0950*/  IABS R16, R20 ;  /* 0x0000001400107213 */ /* 0x000fc40000000000 */
[C---:B------:R-:W-:Y:S01]  /*0960*/  ISETP.GT.U32.AND P4, PT, R0.reuse, R19, PT ;  /* 0x000000130000720c */ /* 0x040fe20003f84070 */
[----:B------:R-:W-:Y:S01]  /*0970*/  IMAD.HI.U32 R4, R3, R8, RZ ;  /* 0x0000000803047227 */ /* 0x000fe200078e00ff */
[C---:B------:R-:W-:Y:S02]  /*0980*/  LOP3.LUT R21, R9.reuse, 0xa, RZ, 0xfc, !PT ;  /* 0x0000000a09157812 */ /* 0x040fe400078efcff */
[C---:B------:R-:W-:Y:S01]  /*0990*/  LOP3.LUT R22, R9.reuse, 0xc, RZ, 0xfc, !PT ;  /* 0x0000000c09167812 */ /* 0x040fe200078efcff */
[----:B------:R-:W-:Y:S01]  /*09a0*/  IMAD.MOV R17, RZ, RZ, -R4 ;  /* 0x000000ffff117224 */ /* 0x000fe200078e0a04 */
[----:B------:R-:W-:Y:S01]  /*09b0*/  LOP3.LUT R4, R9, 0x6, RZ, 0xfc, !PT ;  /* 0x0000000609047812 */ /* 0x000fe200078efcff */
[----:B------:R-:W-:Y:S01]  /*09c0*/  IMAD.HI.U32 R5, R3, R12, RZ ;  /* 0x0000000c03057227 */ /* 0x000fe200078e00ff */
[----:B------:R-:W-:Y:S02]  /*09d0*/  LOP3.LUT R23, R9, 0xe, RZ, 0xfc, !PT ;  /* 0x0000000e09177812 */ /* 0x000fe400078efcff */
[----:B------:R-:W-:Y:S01]  /*09e0*/  @!P0 IADD3 R7, R7, -R0, RZ ;  /* 0x8000000007078210 */ /* 0x000fe20007ffe0ff */
[----:B------:R-:W-:Y:S01]  /*09f0*/  IMAD R6, R0, R17, R8 ;  /* 0x0000001100067224 */ /* 0x000fe200078e0208 */
[----:B------:R-:W-:Y:S01]  /*0a00*/  ISETP.GE.AND P1, PT, R4, RZ, PT ;  /* 0x000000ff0400720c */ /* 0x000fe20003f26270 */
[----:B------:R-:W-:Y:S01]  /*0a10*/  IMAD.MOV R5, RZ, RZ, -R5 ;  /* 0x000000ffff057224 */ /* 0x000fe200078e0a05 */
[C---:B------:R-:W-:Y:S01]  /*0a20*/  ISETP.GT.U32.AND P3, PT, R0.reuse, R7, PT ;  /* 0x000000070000720c */ /* 0x040fe20003f64070 */
[----:B------:R-:W-:Y:S01]  /*0a30*/  @!P4 IMAD.IADD R19, R19, 0x1, -R0 ;  /* 0x000000011313c824 */ /* 0x000fe200078e0a00 */
[C---:B------:R-:W-:Y:S01]  /*0a40*/  ISETP.GT.U32.AND P6, PT, R0.reuse, R6, PT ;  /* 0x000000060000720c */ /* 0x040fe20003fc4070 */
[C---:B------:R-:W-:Y:S01]  /*0a50*/  IMAD R8, R0.reuse, R5, R12 ;  /* 0x0000000500087224 */ /* 0x040fe200078e020c */
[----:B------:R-:W-:Y:S01]  /*0a60*/  IABS R12, R21 ;  /* 0x00000015000c7213 */ /* 0x000fe20000000000 */
[----:B------:R-:W-:Y:S01]  /*0a70*/  IMAD.HI.U32 R5, R3, R16, RZ ;  /* 0x0000001003057227 */ /* 0x000fe200078e00ff */
[----:B------:R-:W-:-:S02]  /*0a80*/  ISETP.GT.U32.AND P4, PT, R0, R19, PT ;  /* 0x000000130000720c */ /* 0x000fc40003f84070 */
[----:B------:R-:W-:Y:S01]  /*0a90*/  ISETP.GT.U32.AND P0, PT, R0, R8, PT ;  /* 0x000000080000720c */ /* 0x000fe20003f04070 */
[----:B------:R-:W-:Y:S01]  /*0aa0*/  IMAD.IADD R11, R14, 0x1, R11 ;  /* 0x000000010e0b7824 */ /* 0x000fe200078e020b */
[----:B------:R-:W-:Y:S02]  /*0ab0*/  IABS R14, R4 ;  /* 0x00000004000e7213 */ /* 0x000fe40000000000 */
[----:B------:R-:W-:Y:S02]  /*0ac0*/  IADD3 R5, -R5, RZ, RZ ;  /* 0x000000ff05057210 */ /* 0x000fe40007ffe1ff */
[----:B------:R-:W-:Y:S01]  /*0ad0*/  @!P3 IADD3 R7, R7, -R0, RZ ;  /* 0x800000000707b210 */ /* 0x000fe20007ffe0ff */
[----:B------:R-:W-:Y:S01]  /*0ae0*/  @!P6 IMAD.IADD R6, R6, 0x1, -R0 ;  /* 0x000000010606e824 */ /* 0x000fe200078e0a00 */
[----:B------:R-:W-:Y:S01]  /*0af0*/  ISETP.GE.AND P6, PT, R9, RZ, PT ;  /* 0x000000ff0900720c */ /* 0x000fe20003fc6270 */
[----:B------:R-:W-:Y:S01]  /*0b00*/  IMAD.HI.U32 R4, R3, R14, RZ ;  /* 0x0000000e03047227 */ /* 0x000fe200078e00ff */
[----:B------:R-:W-:-:S02]  /*0b10*/  ISETP.GE.AND P3, PT, R18, RZ, PT ;  /* 0x000000ff1200720c */ /* 0x000fc40003f66270 */
[----:B------:R-:W-:Y:S01]  /*0b20*/  IABS R18, R22 ;  /* 0x0000001600127213 */ /* 0x000fe20000000000 */
[--C-:B------:R-:W-:Y:S01]  /*0b30*/  @!P4 IMAD.IADD R19, R19, 0x1, -R0.reuse ;  /* 0x000000011313c824 */ /* 0x100fe200078e0a00 */
[----:B------:R-:W-:Y:S01]  /*0b40*/  ISETP.GT.U32.AND P4, PT, R0, R6, PT ;  /* 0x000000060000720c */ /* 0x000fe20003f84070 */
[----:B------:R-:W-:Y:S01]  /*0b50*/  @!P0 IMAD.IADD R8, R8, 0x1, -R0 ;  /* 0x0000000108088824 */ /* 0x000fe200078e0a00 */
[C---:B------:R-:W-:Y:S01]  /*0b60*/  LOP3.LUT R24, R9.reuse, 0x10, RZ, 0xfc, !PT ;  /* 0x0000001009187812 */ /* 0x040fe200078efcff */
[C---:B------:R-:W-:Y:S01]  /*0b70*/  IMAD R16, R0.reuse, R5, R16 ;  /* 0x0000000500107224 */ /* 0x040fe200078e0210 */
[----:B------:R-:W-:Y:S01]  /*0b80*/  LOP3.LUT R34, R9, 0x1a, RZ, 0xfc, !PT ;  /* 0x0000001a09227812 */ /* 0x000fe200078efcff */
[----:B------:R-:W-:Y:S01]  /*0b90*/  IMAD.MOV R17, RZ, RZ, -R4 ;  /* 0x000000ffff117224 */ /* 0x000fe200078e0a04 */
[----:B------:R-:W-:Y:S01]  /*0ba0*/  ISETP.GT.U32.AND P0, PT, R0, R8, PT ;  /* 0x000000080000720c */ /* 0x000fe20003f04070 */
[----:B------:R-:W-:Y:S01]  /*0bb0*/  IMAD.HI.U32 R5, R3, R12, RZ ;  /* 0x0000000c03057227 */ /* 0x000fe200078e00ff */
[----:B------:R-:W-:-:S02]  /*0bc0*/  MOV R4, R7 ;  /* 0x0000000700047202 */ /* 0x000fc40000000f00 */
[C---:B------:R-:W-:Y:S01]  /*0bd0*/  LOP3.LUT R39, R9.reuse, 0x1e, RZ, 0xfc, !PT ;  /* 0x0000001e09277812 */ /* 0x040fe200078efcff */
[----:B------:R-:W-:Y:S01]  /*0be0*/  IMAD R14, R0, R17, R14 ;  /* 0x00000011000e7224 */ /* 0x000fe200078e020e */
[----:B------:R-:W-:Y:S01]  /*0bf0*/  LOP3.LUT R38, R9, 0x1c, RZ, 0xfc, !PT ;  /* 0x0000001c09267812 */ /* 0x000fe200078efcff */
[----:B------:R-:W-:Y:S01]  /*0c00*/  @!P4 IMAD.IADD R6, R6, 0x1, -R0 ;  /* 0x000000010606c824 */ /* 0x000fe200078e0a00 */
[----:B------:R-:W-:Y:S01]  /*0c10*/  ISETP.GT.U32.AND P4, PT, R0, R16, PT ;  /* 0x000000100000720c */ /* 0x000fe20003f84070 */
[----:B------:R-:W-:Y:S01]  /*0c20*/  IMAD.HI.U32 R7, R3, R18, RZ ;  /* 0x0000001203077227 */ /* 0x000fe200078e00ff */
[----:B------:R-:W-:Y:S02]  /*0c30*/  IABS R30, R39 ;  /* 0x00000027001e7213 */ /* 0x000fe40000000000 */
[----:B------:R-:W-:Y:S01]  /*0c40*/  @!P2 IADD3 R6, -R6, RZ, RZ ;  /* 0x000000ff0606a210 */ /* 0x000fe20007ffe1ff */
[----:B------:R-:W-:Y:S01]  /*0c50*/  @!P6 IMAD.MOV R4, RZ, RZ, -R4 ;  /* 0x000000ffff04e224 */ /* 0x000fe200078e0a04 */
[----:B------:R-:W-:Y:S01]  /*0c60*/  ISETP.GT.U32.AND P6, PT, R0, R14, PT ;  /* 0x0000000e0000720c */ /* 0x000fe20003fc4070 */
[----:B------:R-:W-:Y:S01]  /*0c70*/  IMAD.MOV R5, RZ, RZ, -R5 ;  /* 0x000000ffff057224 */ /* 0x000fe200078e0a05 */
[----:B------:R-:W-:Y:S01]  /*0c80*/  IADD3 R7, -R7, RZ, RZ ;  /* 0x000000ff07077210 */ /* 0x000fe20007ffe1ff */
[----:B------:R-:W-:Y:S01]  /*0c90*/  @!P0 IMAD.IADD R8, R8, 0x1, -R0 ;  /* 0x0000000108088824 */ /* 0x000fe200078e0a00 */
[----:B------:R-:W-:Y:S01]  /*0ca0*/  ISETP.GE.AND P0, PT, R20, RZ, PT ;  /* 0x000000ff1400720c */ /* 0x000fe20003f06270 */
[----:B------:R-:W-:Y:S01]  /*0cb0*/  IMAD R17, R0, R5, R12 ;  /* 0x0000000500117224 */ /* 0x000fe200078e020c */
[----:B------:R-:W-:Y:S01]  /*0cc0*/  IABS R20, R23 ;  /* 0x0000001700147213 */ /* 0x000fe20000000000 */
[----:B------:R-:W-:Y:S01]  /*0cd0*/  IMAD.MOV.U32 R5, RZ, RZ, R19 ;  /* 0x000000ffff057224 */ /* 0x000fe200078e0013 */
[----:B------:R-:W-:Y:S01]  /*0ce0*/  @!P4 IADD3 R16, R16, -R0, RZ ;  /* 0x800000001010c210 */ /* 0x000fe20007ffe0ff */
[C---:B------:R-:W-:Y:S01]  /*0cf0*/  IMAD R18, R0.reuse, R7, R18 ;  /* 0x0000000700127224 */ /* 0x040fe200078e0212 */
[----:B------:R-:W-:Y:S01]  /*0d00*/  MOV R12, R20 ;  /* 0x00000014000c7202 */ /* 0x000fe20000000f00 */
[----:B------:R-:W-:Y:S01]  /*0d10*/  @!P3 IMAD.MOV R5, RZ, RZ, -R5 ;  /* 0x000000ffff05b224 */ /* 0x000fe200078e0a05 */
[----:B------:R-:W-:Y:S01]  /*0d20*/  ISETP.GT.U32.AND P3, PT, R0, R16, PT ;  /* 0x000000100000720c */ /* 0x000fe20003f64070 */
[----:B------:R-:W-:Y:S01]  /*0d30*/  @!P6 IMAD.IADD R14, R14, 0x1, -R0 ;  /* 0x000000010e0ee824 */ /* 0x000fe200078e0a00 */
[----:B------:R-:W-:Y:S01]  /*0d40*/  ISETP.GT.U32.AND P6, PT, R0, R17, PT ;  /* 0x000000110000720c */ /* 0x000fe20003fc4070 */
[----:B------:R-:W-:Y:S01]  /*0d50*/  IMAD.HI.U32 R7, R3, R12, RZ ;  /* 0x0000000c03077227 */ /* 0x000fe200078e00ff */
[----:B------:R-:W-:-:S02]  /*0d60*/  IABS R20, R24 ;  /* 0x0000001800147213 */ /* 0x000fc40000000000 */
[C---:B------:R-:W-:Y:S01]  /*0d70*/  ISETP.GT.U32.AND P4, PT, R0.reuse, R14, PT ;  /* 0x0000000e0000720c */ /* 0x040fe20003f84070 */
[----:B------:R-:W-:Y:S01]  /*0d80*/  IMAD.MOV R7, RZ, RZ, -R7 ;  /* 0x000000ffff077224 */ /* 0x000fe200078e0a07 */
[C---:B------:R-:W-:Y:S01]  /*0d90*/  ISETP.GT.U32.AND P2, PT, R0.reuse, R18, PT ;  /* 0x000000120000720c */ /* 0x040fe20003f44070 */
[----:B------:R-:W-:Y:S01]  /*0da0*/  @!P5 IMAD.MOV R8, RZ, RZ, -R8 ;  /* 0x000000ffff08d224 */ /* 0x000fe200078e0a08 */
[----:B------:R-:W-:Y:S01]  /*0db0*/  IABS R28, R38 ;  /* 0x00000026001c7213 */ /* 0x000fe20000000000 */
[----:B------:R-:W-:Y:S01]  /*0dc0*/  IMAD R19, R0, R7, R12 ;  /* 0x0000000700137224 */ /* 0x000fe200078e020c */
[C---:B------:R-:W-:Y:S01]  /*0dd0*/  LOP3.LUT R12, R9.reuse, 0x14, RZ, 0xfc, !PT ;  /* 0x00000014090c7812 */ /* 0x040fe200078efcff */
[--C-:B------:R-:W-:Y:S01]  /*0de0*/  @!P3 IMAD.IADD R16, R16, 0x1, -R0.reuse ;  /* 0x000000011010b824 */ /* 0x100fe200078e0a00 */
[----:B------:R-:W-:Y:S01]  /*0df0*/  LOP3.LUT R40, R9, 0x20, RZ, 0xfc, !PT ;  /* 0x0000002009287812 */ /* 0x000fe200078efcff */
[----:B------:R-:W-:Y:S01]  /*0e00*/  @!P6 IMAD.IADD R17, R17, 0x1, -R0 ;  /* 0x000000011111e824 */ /* 0x000fe200078e0a00 */
[----:B------:R-:W-:Y:S01]  /*0e10*/  ISETP.GT.U32.AND P3, PT, R0, R19, PT ;  /* 0x000000130000720c */ /* 0x000fe20003f64070 */
[----:B------:R-:W-:Y:S01]  /*0e20*/  IMAD.HI.U32 R7, R3, R20, RZ ;  /* 0x0000001403077227 */ /* 0x000fe200078e00ff */
[----:B------:R-:W-:-:S02]  /*0e30*/  ISETP.GE.AND P6, PT, R21, RZ, PT ;  /* 0x000000ff1500720c */ /* 0x000fc40003fc6270 */
[----:B------:R-:W-:Y:S01]  /*0e40*/  ISETP.GT.U32.AND P5, PT, R0, R17, PT ;  /* 0x000000110000720c */ /* 0x000fe20003fa4070 */
[----:B------:R-:W-:Y:S01]  /*0e50*/  @!P2 IMAD.IADD R18, R18, 0x1, -R0 ;  /* 0x000000011212a824 */ /* 0x000fe200078e0a00 */
[----:B------:R-:W-:Y:S01]  /*0e60*/  IADD3 R7, -R7, RZ, RZ ;  /* 0x000000ff07077210 */ /* 0x000fe20007ffe1ff */
[----:B------:R-:W-:Y:S01]  /*0e70*/  @!P0 IMAD.MOV R16, RZ, RZ, -R16 ;  /* 0x000000ffff108224 */ /* 0x000fe200078e0a10 */
[----:B------:R-:W-:Y:S02]  /*0e80*/  @!P4 IADD3 R14, R14, -R0, RZ ;  /* 0x800000000e0ec210 */ /* 0x000fe40007ffe0ff */
[C---:B------:R-:W-:Y:S01]  /*0e90*/  ISETP.GT.U32.AND P2, PT, R0.reuse, R18, PT ;  /* 0x000000120000720c */ /* 0x040fe20003f44070 */
[----:B------:R-:W-:Y:S01]  /*0ea0*/  IMAD R20, R0, R7, R20 ;  /* 0x0000000700147224 */ /* 0x000fe200078e0214 */
[----:B------:R-:W-:Y:S01]  /*0eb0*/  LOP3.LUT R7, R9, 0x12, RZ, 0xfc, !PT ;  /* 0x0000001209077812 */ /* 0x000fe200078efcff */
[----:B------:R-:W-:Y:S01]  /*0ec0*/  @!P1 IMAD.MOV R14, RZ, RZ, -R14 ;  /* 0x000000ffff0e9224 */ /* 0x000fe200078e0a0e */
[----:B------:R-:W-:-:S02]  /*0ed0*/  @!P3 IADD3 R19, R19, -R0, RZ ;  /* 0x800000001313b210 */ /* 0x000fc40007ffe0ff */
[----:B------:R-:W-:Y:S01]  /*0ee0*/  IABS R21, R7 ;  /* 0x0000000700157213 */ /* 0x000fe20000000000 */
[--C-:B------:R-:W-:Y:S01]  /*0ef0*/  @!P5 IMAD.IADD R17, R17, 0x1, -R0.reuse ;  /* 0x000000011111d824 */ /* 0x100fe200078e0a00 */
[----:B------:R-:W-:Y:S02]  /*0f00*/  ISETP.GT.U32.AND P3, PT, R0, R19, PT ;  /* 0x000000130000720c */ /* 0x000fe40003f64070 */
[----:B------:R-:W-:Y:S02]  /*0f10*/  ISETP.GE.AND P1, PT, R23, RZ, PT ;  /* 0x000000ff1700720c */ /* 0x000fe40003f26270 */
[----:B------:R-:W-:Y:S01]  /*0f20*/  ISETP.GE.AND P0, PT, R7, RZ, PT ;  /* 0x000000ff0700720c */ /* 0x000fe20003f06270 */
[----:B------:R-:W-:Y:S01]  /*0f30*/  IMAD.HI.U32 R7, R3, R21, RZ ;  /* 0x0000001503077227 */ /* 0x000fe200078e00ff */
[----:B------:R-:W-:Y:S02]  /*0f40*/  LOP3.LUT R23, R9, 0x18, RZ, 0xfc, !PT ;  /* 0x0000001809177812 */ /* 0x000fe400078efcff */
[----:B------:R-:W-:Y:S01]  /*0f50*/  @!P6 IADD3 R17, -R17, RZ, RZ ;  /* 0x000000ff1111e210 */ /* 0x000fe20007ffe1ff */
[----:B------:R-:W-:Y:S01]  /*0f60*/  @!P2 IMAD.IADD R18, R18, 0x1, -R0 ;  /* 0x000000011212a824 */ /* 0x000fe200078e0a00 */
[----:B------:R-:W-:-:S02]  /*0f70*/  ISETP.GT.U32.AND P6, PT, R0, R20, PT ;  /* 0x000000140000720c */ /* 0x000fc40003fc4070 */
[----:B------:R-:W-:Y:S01]  /*0f80*/  ISETP.GE.AND P4, PT, R22, RZ, PT ;  /* 0x000000ff1600720c */ /* 0x000fe20003f86270 */
[--C-:B------:R-:W-:Y:S01]  /*0f90*/  @!P3 IMAD.IADD R19, R19, 0x1, -R0.reuse ;  /* 0x000000011313b824 */ /* 0x100fe200078e0a00 */
[----:B------:R-:W-:Y:S02]  /*0fa0*/  IABS R26, R23 ;  /* 0x00000017001a7213 */ /* 0x000fe40000000000 */
[----:B------:R-:W-:Y:S01]  /*0fb0*/  ISETP.GE.AND P3, PT, R23, RZ, PT ;  /* 0x000000ff1700720c */ /* 0x000fe20003f66270 */
[----:B------:R-:W-:Y:S01]  /*0fc0*/  @!P1 IMAD.MOV R19, RZ, RZ, -R19 ;  /* 0x000000ffff139224 */ /* 0x000fe200078e0a13 */
[----:B------:R-:W-:Y:S02]  /*0fd0*/  LOP3.LUT R22, R9, 0x16, RZ, 0xfc, !PT ;  /* 0x0000001609167812 */ /* 0x000fe400078efcff */
[----:B------:R-:W-:Y:S02]  /*0fe0*/  IADD3 R23, -R7, RZ, RZ ;  /* 0x000000ff07177210 */ /* 0x000fe40007ffe1ff */
[----:B------:R-:W-:Y:S01]  /*0ff0*/  IABS R25, R22 ;  /* 0x0000001600197213 */ /* 0x000fe20000000000 */
[----:B------:R-:W-:Y:S01]  /*1000*/  @!P6 IMAD.IADD R20, R20, 0x1, -R0 ;  /* 0x000000011414e824 */ /* 0x000fe200078e0a00 */
[----:B------:R-:W-:Y:S01]  /*1010*/  ISETP.GE.AND P5, PT, R24, RZ, PT ;  /* 0x000000ff1800720c */ /* 0x000fe20003fa6270 */
[----:B------:R-:W-:Y:S01]  /*1020*/  IMAD R21, R0, R23, R21 ;  /* 0x0000001700157224 */ /* 0x000fe200078e0215 */
[----:B------:R-:W-:Y:S01]  /*1030*/  ISETP.GE.AND P2, PT, R12, RZ, PT ;  /* 0x000000ff0c00720c */ /* 0x000fe20003f46270 */
[----:B------:R-:W-:Y:S01]  /*1040*/  @!P4 IMAD.MOV R18, RZ, RZ, -R18 ;  /* 0x000000ffff12c224 */ /* 0x000fe200078e0a12 */
[----:B------:R-:W-:Y:S01]  /*1050*/  IABS R24, R12 ;  /* 0x0000000c00187213 */ /* 0x000fe20000000000 */
[----:B------:R-:W-:Y:S01]  /*1060*/  IMAD.HI.U32 R12, R3, R25, RZ ;  /* 0x00000019030c7227 */ /* 0x000fe200078e00ff */
[----:B------:R-:W-:-:S02]  /*1070*/  ISETP.GT.U32.AND P1, PT, R0, R21, PT ;  /* 0x000000150000720c */ /* 0x000fc40003f24070 */
[----:B------:R-:W-:Y:S01]  /*1080*/  ISETP.GT.U32.AND P6, PT, R0, R20, PT ;  /* 0x000000140000720c */ /* 0x000fe20003fc4070 */
[C---:B------:R-:W-:Y:S01]  /*1090*/  IMAD.HI.U32 R7, R3.reuse, R24, RZ ;  /* 0x0000001803077227 */ /* 0x040fe200078e00ff */
[----:B------:R-:W-:Y:S02]  /*10a0*/  IADD3 R12, -R12, RZ, RZ ;  /* 0x000000ff0c0c7210 */ /* 0x000fe40007ffe1ff */
[----:B------:R-:W-:Y:S01]  /*10b0*/  ISETP.GE.AND P4, PT, R22, RZ, PT ;  /* 0x000000ff1600720c */ /* 0x000fe20003f86270 */
[----:B------:R-:W-:Y:S01]  /*10c0*/  IMAD.HI.U32 R22, R3, R26, RZ ;  /* 0x0000001a03167227 */ /* 0x000fe200078e00ff */
[----:B------:R-:W-:Y:S02]  /*10d0*/  IABS R32, R40 ;  /* 0x0000002800207213 */ /* 0x000fe40000000000 */
[C---:B------:R-:W-:Y:S01]  /*10e0*/  LOP3.LUT R41, R9.reuse, 0x22, RZ, 0xfc, !PT ;  /* 0x0000002209297812 */ /* 0x040fe200078efcff */
[----:B------:R-:W-:Y:S01]  /*10f0*/  IMAD.MOV R7, RZ, RZ, -R7 ;  /* 0x000000ffff077224 */ /* 0x000fe200078e0a07 */
[C---:B------:R-:W-:Y:S01]  /*1100*/  LOP3.LUT R43, R9.reuse, 0x26, RZ, 0xfc, !PT ;  /* 0x00000026092b7812 */ /* 0x040fe200078efcff */
[----:B------:R-:W-:Y:S01]  /*1110*/  IMAD R23, R0, R12, R25 ;  /* 0x0000000c00177224 */ /* 0x000fe200078e0219 */
[C---:B------:R-:W-:Y:S01]  /*1120*/  LOP3.LUT R42, R9.reuse, 0x24, RZ, 0xfc, !PT ;  /* 0x00000024092a7812 */ /* 0x040fe200078efcff */
[----:B------:R-:W-:Y:S01]  /*1130*/  IMAD.MOV R27, RZ, RZ, -R22 ;  /* 0x000000ffff1b7224 */ /* 0x000fe200078e0a16 */
[----:B------:R-:W-:Y:S01]  /*1140*/  @!P6 IADD3 R20, R20, -R0, RZ ;  /* 0x800000001414e210 */ /* 0x000fe20007ffe0ff */
[C---:B------:R-:W-:Y:S01]  /*1150*/  IMAD R22, R0.reuse, R7, R24 ;  /* 0x0000000700167224 */ /* 0x040fe200078e0218 */
[----:B------:R-:W-:Y:S01]  /*1160*/  LOP3.LUT R44, R9, 0x28, RZ, 0xfc, !PT ;  /* 0x00000028092c7812 */ /* 0x000fe200078efcff */
[----:B------:R-:W-:Y:S01]  /*1170*/  @!P1 IMAD.IADD R21, R21, 0x1, -R0 ;  /* 0x0000000115159824 */ /* 0x000fe200078e0a00 */
[C---:B------:R-:W-:Y:S01]  /*1180*/  ISETP.GT.U32.AND P1, PT, R0.reuse, R23, PT ;  /* 0x000000170000720c */ /* 0x040fe20003f24070 */
[C---:B------:R-:W-:Y:S01]  /*1190*/  IMAD R24, R0.reuse, R27, R26 ;  /* 0x0000001b00187224 */ /* 0x040fe200078e021a */
[----:B------:R-:W-:Y:S01]  /*11a0*/  ISETP.GT.U32.AND P6, PT, R0, R22, PT ;  /* 0x000000160000720c */ /* 0x000fe20003fc4070 */
[----:B------:R-:W-:Y:S01]  /*11b0*/  IMAD.HI.U32 R25, R3, R30, RZ ;  /* 0x0000001e03197227 */ /* 0x000fe200078e00ff */
[----:B------:R-:W-:-:S02]  /*11c0*/  IABS R27, R34 ;  /* 0x00000022001b7213 */ /* 0x000fc40000000000 */
[----:B------:R-:W-:Y:S01]  /*11d0*/  @!P5 IADD3 R20, -R20, RZ, RZ ;  /* 0x000000ff1414d210 */ /* 0x000fe20007ffe1ff */
[----:B------:R-:W-:Y:S01]  /*11e0*/  IMAD.MOV R31, RZ, RZ, -R25 ;  /* 0x000000ffff1f7224 */ /* 0x000fe200078e0a19 */
[----:B------:R-:W-:Y:S01]  /*11f0*/  IABS R36, R44 ;  /* 0x0000002c00247213 */ /* 0x000fe20000000000 */
[----:B------:R-:W-:Y:S01]  /*1200*/  IMAD.HI.U32 R7, R3, R27, RZ ;  /* 0x0000001b03077227 */ /* 0x000fe200078e00ff */
[C---:B------:R-:W-:Y:S02]  /*1210*/  LOP3.LUT R48, R9.reuse, 0x38, RZ, 0xfc, !PT ;  /* 0x0000003809307812 */ /* 0x040fe400078efcff */
[----:B------:R-:W-:Y:S01]  /*1220*/  LOP3.LUT R49, R9, 0x3a, RZ, 0xfc, !PT ;  /* 0x0000003a09317812 */ /* 0x000fe200078efcff */
[--C-:B------:R-:W-:Y:S01]  /*1230*/  @!P1 IMAD.IADD R23, R23, 0x1, -R0.reuse ;  /* 0x0000000117179824 */ /* 0x100fe200078e0a00 */
[----:B------:R-:W-:Y:S01]  /*1240*/  LOP3.LUT R50, R9, 0x3c, RZ, 0xfc, !PT ;  /* 0x0000003c09327812 */ /* 0x000fe200078efcff */
[----:B------:R-:W-:Y:S01]  /*1250*/  @!P6 IMAD.IADD R22, R22, 0x1, -R0 ;  /* 0x000000011616e824 */ /* 0x000fe200078e0a00 */
[C---:B------:R-:W-:Y:S01]  /*1260*/  ISETP.GT.U32.AND P6, PT, R0.reuse, R21, PT ;  /* 0x000000150000720c */ /* 0x040fe20003fc4070 */
[----:B------:R-:W-:Y:S01]  /*1270*/  IMAD.MOV R7, RZ, RZ, -R7 ;  /* 0x000000ffff077224 */ /* 0x000fe200078e0a07 */
[C---:B------:R-:W-:Y:S01]  /*1280*/  ISETP.GT.U32.AND P1, PT, R0.reuse, R23, PT ;  /* 0x000000170000720c */ /* 0x040fe20003f24070 */
[----:B------:R-:W-:Y:S01]  /*1290*/  IMAD.HI.U32 R12, R3, R28, RZ ;  /* 0x0000001c030c7227 */ /* 0x000fe200078e00ff */
[----:B------:R-:W-:-:S02]  /*12a0*/  ISETP.GT.U32.AND P5, PT, R0, R22, PT ;  /* 0x000000160000720c */ /* 0x000fc40003fa4070 */
[----:B------:R-:W-:Y:S01]  /*12b0*/  LOP3.LUT R51, R9, 0x3e, RZ, 0xfc, !PT ;  /* 0x0000003e09337812 */ /* 0x000fe200078efcff */
[----:B------:R-:W-:Y:S01]  /*12c0*/  IMAD R25, R0, R7, R27 ;  /* 0x0000000700197224 */ /* 0x000fe200078e021b */
[----:B------:R-:W-:Y:S01]  /*12d0*/  IADD3 R29, -R12, RZ, RZ ;  /* 0x000000ff0c1d7210 */ /* 0x000fe20007ffe1ff */
[----:B------:R-:W-:Y:S01]  /*12e0*/  IMAD.HI.U32 R26, R3, R32, RZ ;  /* 0x00000020031a7227 */ /* 0x000fe200078e00ff */
[----:B------:R-:W-:Y:S02]  /*12f0*/  IABS R46, R51 ;  /* 0x00000033002e7213 */ /* 0x000fe40000000000 */
[----:B------:R-:W-:Y:S01]  /*1300*/  LOP3.LUT R52, R9, 0x40, RZ, 0xfc, !PT ;  /* 0x0000004009347812 */ /* 0x000fe200078efcff */
[----:B------:R-:W-:Y:S01]  /*1310*/  IMAD.MOV R33, RZ, RZ, -R26 ;  /* 0x000000ffff217224 */ /* 0x000fe200078e0a1a */
[----:B------:R-:W-:Y:S01]  /*1320*/  @!P6 IADD3 R21, R21, -R0, RZ ;  /* 0x800000001515e210 */ /* 0x000fe20007ffe0ff */
[----:B------:R-:W-:Y:S01]  /*1330*/  @!P1 IMAD.IADD R23, R23, 0x1, -R0 ;  /* 0x0000000117179824 */ /* 0x000fe200078e0a00 */
[C---:B------:R-:W-:Y:S01]  /*1340*/  ISETP.GT.U32.AND P6, PT, R0.reuse, R24, PT ;  /* 0x000000180000720c */ /* 0x040fe20003fc4070 */
[C---:B------:R-:W-:Y:S01]  /*1350*/  IMAD R26, R0.reuse, R29, R28 ;  /* 0x0000001d001a7224 */ /* 0x040fe200078e021c */
[C---:B------:R-:W-:Y:S01]  /*1360*/  ISETP.GT.U32.AND P1, PT, R0.reuse, R25, PT ;  /* 0x000000190000720c */ /* 0x040fe20003f24070 */
[C---:B------:R-:W-:Y:S01]  /*1370*/  IMAD R27, R0.reuse, R31, R30 ;  /* 0x0000001f001b7224 */ /* 0x040fe200078e021e */
[----:B------:R-:W-:Y:S01]  /*1380*/  IABS R31, R41 ;  /* 0x00000029001f7213 */ /* 0x000fe20000000000 */
[----:B------:R-:W-:Y:S01]  /*1390*/  IMAD R28, R0, R33, R32 ;  /* 0x00000021001c7224 */ /* 0x000fe200078e0220 */
[----:B------:R-:W-:Y:S01]  /*13a0*/  IABS R32, R42 ;  /* 0x0000002a00207213 */ /* 0x000fe20000000000 */
[----:B------:R-:W-:Y:S01]  /*13b0*/  @!P5 IMAD.IADD R22, R22, 0x1, -R0 ;  /* 0x000000011616d824 */ /* 0x000fe200078e0a00 */
[----:B------:R-:W-:Y:S01]  /*13c0*/  ISETP.GE.AND P5, PT, R34, RZ, PT ;  /* 0x000000ff2200720c */ /* 0x000fe20003fa6270 */
[----:B------:R-:W-:Y:S01]  /*13d0*/  IMAD.HI.U32 R7, R3, R31, RZ ;  /* 0x0000001f03077227 */ /* 0x000fe200078e00ff */
[----:B------:R-:W-:-:S02]  /*13e0*/  IABS R34, R43 ;  /* 0x0000002b00227213 */ /* 0x000fc40000000000 */
[----:B------:R-:W-:Y:S01]  /*13f0*/  LOP3.LUT R53, R9, 0x42, RZ, 0xfc, !PT ;  /* 0x0000004209357812 */ /* 0x000fe200078efcff */
[----:B------:R-:W-:Y:S01]  /*1400*/  @!P0 IMAD.MOV R21, RZ, RZ, -R21 ;  /* 0x000000ffff158224 */ /* 0x000fe200078e0a15 */
[----:B------:R-:W-:Y:S01]  /*1410*/  @!P6 IADD3 R24, R24, -R0, RZ ;  /* 0x800000001818e210 */ /* 0x000fe20007ffe0ff */
[----:B------:R-:W-:Y:S01]  /*1420*/  @!P1 IMAD.IADD R25, R25, 0x1, -R0 ;  /* 0x0000000119199824 */ /* 0x000fe200078e0a00 */
[C---:B------:R-:W-:Y:S01]  /*1430*/  ISETP.GT.U32.AND P6, PT, R0.reuse, R26, PT ;  /* 0x0000001a0000720c */ /* 0x040fe20003fc4070 */
[----:B------:R-:W-:Y:S01]  /*1440*/  IMAD.HI.U32 R29, R3, R34, RZ ;  /* 0x00000022031d7227 */ /* 0x000fe200078e00ff */
[C---:B------:R-:W-:Y:S02]  /*1450*/  ISETP.GT.U32.AND P1, PT, R0.reuse, R27, PT ;  /* 0x0000001b0000720c */ /* 0x040fe40003f24070 */
[----:B------:R-:W-:Y:S01]  /*1460*/  IADD3 R7, -R7, RZ, RZ ;  /* 0x000000ff07077210 */ /* 0x000fe20007ffe1ff */
[----:B------:R-:W-:Y:S01]  /*1470*/  IMAD.MOV R35, RZ, RZ, -R29 ;  /* 0x000000ffff237224 */ /* 0x000fe200078e0a1d */
[----:B------:R-:W-:Y:S01]  /*1480*/  ISETP.GT.U32.AND P0, PT, R0, R25, PT ;  /* 0x000000190000720c */ /* 0x000fe20003f04070 */
[----:B------:R-:W-:Y:S01]  /*1490*/  IMAD.HI.U32 R12, R3, R32, RZ ;  /* 0x00000020030c7227 */ /* 0x000fe200078e00ff */
[----:B------:R-:W-:-:S02]  /*14a0*/  LOP3.LUT R54, R9, 0x44, RZ, 0xfc, !PT ;  /* 0x0000004409367812 */ /* 0x000fc400078efcff */
[C---:B------:R-:W-:Y:S01]  /*14b0*/  LOP3.LUT R55, R9.reuse, 0x46, RZ, 0xfc, !PT ;  /* 0x0000004609377812 */ /* 0x040fe200078efcff */
[----:B------:R-:W-:Y:S01]  /*14c0*/  IMAD R29, R0, R7, R31 ;  /* 0x00000007001d7224 */ /* 0x000fe200078e021f */
[----:B------:R-:W-:Y:S01]  /*14d0*/  LOP3.LUT R56, R9, 0x4c, RZ, 0xfc, !PT ;  /* 0x0000004c09387812 */ /* 0x000fe200078efcff */
[--C-:B------:R-:W-:Y:S01]  /*14e0*/  @!P6 IMAD.IADD R26, R26, 0x1, -R0.reuse ;  /* 0x000000011a1ae824 */ /* 0x100fe200078e0a00 */
[C---:B------:R-:W-:Y:S01]  /*14f0*/  ISETP.GT.U32.AND P6, PT, R0.reuse, R28, PT ;  /* 0x0000001c0000720c */ /* 0x040fe20003fc4070 */
[----:B------:R-:W-:Y:S01]  /*1500*/  @!P1 IMAD.IADD R27, R27, 0x1, -R0 ;  /* 0x000000011b1b9824 */ /* 0x000fe200078e0a00 */
[C---:B------:R-:W-:Y:S01]  /*1510*/  ISETP.GT.U32.AND P1, PT, R0.reuse, R24, PT ;  /* 0x000000180000720c */ /* 0x040fe20003f24070 */
[----:B------:R-:W-:Y:S01]  /*1520*/  IMAD.HI.U32 R30, R3, R36, RZ ;  /* 0x00000024031e7227 */ /* 0x000fe200078e00ff */
[C---:B------:R-:W-:Y:S02]  /*1530*/  LOP3.LUT R58, R9.reuse, 0x50, RZ, 0xfc, !PT ;  /* 0x00000050093a7812 */ /* 0x040fe400078efcff */
[----:B------:R-:W-:Y:S01]  /*1540*/  LOP3.LUT R57, R9, 0x4e, RZ, 0xfc, !PT ;  /* 0x0000004e09397812 */ /* 0x000fe200078efcff */
[----:B------:R-:W-:Y:S01]  /*1550*/  @!P2 IMAD.MOV R22, RZ, RZ, -R22 ;  /* 0x000000ffff16a224 */ /* 0x000fe200078e0a16 */
[----:B------:R-:W-:Y:S01]  /*1560*/  ISETP.GT.U32.AND P2, PT, R0, R26, PT ;  /* 0x0000001a0000720c */ /* 0x000fe20003f44070 */
[----:B------:R-:W-:Y:S01]  /*1570*/  IMAD.MOV R33, RZ, RZ, -R12 ;  /* 0x000000ffff217224 */ /* 0x000fe200078e0a0c */
[----:B------:R-:W-:Y:S01]  /*1580*/  IADD3 R37, -R30, RZ, RZ ;  /* 0x000000ff1e257210 */ /* 0x000fe20007ffe1ff */
[----:B------:R-:W-:Y:S01]  /*1590*/  @!P4 IMAD.MOV R23, RZ, RZ, -R23 ;  /* 0x000000ffff17c224 */ /* 0x000fe200078e0a17 */
[C---:B------:R-:W-:Y:S01]  /*15a0*/  ISETP.GT.U32.AND P4, PT, R0.reuse, R27, PT ;  /* 0x0000001b0000720c */ /* 0x040fe20003f84070 */
[----:B------:R-:W-:Y:S01]  /*15b0*/  IMAD R30, R0, R33, R32 ;  /* 0x00000021001e7224 */ /* 0x000fe200078e0220 */
[-C--:B------:R-:W-:Y:S01]  /*15c0*/  @!P6 IADD3 R28, R28, -R0.reuse, RZ ;  /* 0x800000001c1ce210 */ /* 0x080fe20007ffe0ff */
[----:B------:R-:W-:Y:S01]  /*15d0*/  @!P0 IMAD.IADD R25, R25, 0x1, -R0 ;  /* 0x0000000119198824 */ /* 0x000fe200078e0a00 */
[----:B------:R-:W-:Y:S01]  /*15e0*/  @!P1 IADD3 R24, R24, -R0, RZ ;  /* 0x8000000018189210 */ /* 0x000fe20007ffe0ff */
[C---:B------:R-:W-:Y:S01]  /*15f0*/  IMAD R31, R0.reuse, R35, R34 ;  /* 0x00000023001f7224 */ /* 0x040fe200078e0222 */
[C---:B------:R-:W-:Y:S01]  /*1600*/  ISETP.GT.U32.AND P1, PT, R0.reuse, R29, PT ;  /* 0x0000001d0000720c */ /* 0x040fe20003f24070 */
[C---:B------:R-:W-:Y:S01]  /*1610*/  IMAD R32, R0.reuse, R37, R36 ;  /* 0x0000002500207224 */ /* 0x040fe200078e0224 */
[----:B------:R-:W-:Y:S01]  /*1620*/  ISETP.GT.U32.AND P6, PT, R0, R28, PT ;  /* 0x0000001c0000720c */ /* 0x000fe20003fc4070 */
[----:B------:R-:W-:Y:S01]  /*1630*/  @!P2 IMAD.IADD R26, R26, 0x1, -R0 ;  /* 0x000000011a1aa824 */ /* 0x000fe200078e0a00 */
[----:B------:R-:W-:Y:S01]  /*1640*/  LOP3.LUT R12, R9, 0x2a, RZ, 0xfc, !PT ;  /* 0x0000002a090c7812 */ /* 0x000fe200078efcff */
[----:B------:R-:W-:Y:S01]  /*1650*/  @!P3 IMAD.MOV R24, RZ, RZ, -R24 ;  /* 0x000000ffff18b224 */ /* 0x000fe200078e0a18 */
[----:B------:R-:W-:Y:S01]  /*1660*/  ISETP.GT.U32.AND P0, PT, R0, R30, PT ;  /* 0x0000001e0000720c */ /* 0x000fe20003f04070 */
[----:B------:R-:W-:Y:S01]  /*1670*/  @!P5 IMAD.MOV R25, RZ, RZ, -R25 ;  /* 0x000000ffff19d224 */ /* 0x000fe200078e0a19 */
[----:B------:R-:W-:-:S02]  /*1680*/  IABS R33, R12 ;  /* 0x0000000c00217213 */ /* 0x000fc40000000000 */
[----:B------:R-:W-:Y:S02]  /*1690*/  ISETP.GT.U32.AND P2, PT, R0, R31, PT ;  /* 0x0000001f0000720c */ /* 0x000fe40003f44070 */
[----:B------:R-:W-:Y:S01]  /*16a0*/  @!P4 IADD3 R27, R27, -R0, RZ ;  /* 0x800000001b1bc210 */ /* 0x000fe20007ffe0ff */
[--C-:B------:R-:W-:Y:S01]  /*16b0*/  @!P1 IMAD.IADD R29, R29, 0x1, -R0.reuse ;  /* 0x000000011d1d9824 */ /* 0x100fe200078e0a00 */
[----:B------:R-:W-:Y:S01]  /*16c0*/  ISETP.GE.AND P4, PT, R38, RZ, PT ;  /* 0x000000ff2600720c */ /* 0x000fe20003f86270 */
[--C-:B------:R-:W-:Y:S01]  /*16d0*/  @!P6 IMAD.IADD R28, R28, 0x1, -R0.reuse ;  /* 0x000000011c1ce824 */ /* 0x100fe200078e0a00 */
[C---:B------:R-:W-:Y:S01]  /*16e0*/  ISETP.GT.U32.AND P6, PT, R0.reuse, R32, PT ;  /* 0x000000200000720c */ /* 0x040fe20003fc4070 */
[----:B------:R-:W-:Y:S01]  /*16f0*/  IMAD.HI.U32 R7, R3, R33, RZ ;  /* 0x0000002103077227 */ /* 0x000fe200078e00ff */
[----:B------:R-:W-:Y:S02]  /*1700*/  ISETP.GT.U32.AND P3, PT, R0, R29, PT ;  /* 0x0000001d0000720c */ /* 0x000fe40003f64070 */
[----:B------:R-:W-:Y:S01]  /*1710*/  ISETP.GE.AND P1, PT, R39, RZ, PT ;  /* 0x000000ff2700720c */ /* 0x000fe20003f26270 */
[----:B------:R-:W-:Y:S01]  /*1720*/  IMAD.MOV R7, RZ, RZ, -R7 ;  /* 0x000000ffff077224 */ /* 0x000fe200078e0a07 */
[----:B------:R-:W-:Y:S01]  /*1730*/  @!P0 IADD3 R30, R30, -R0, RZ ;  /* 0x800000001e1e8210 */ /* 0x000fe20007ffe0ff */
[----:B------:R-:W-:Y:S01]  /*1740*/  @!P2 IMAD.IADD R31, R31, 0x1, -R0 ;  /* 0x000000011f1fa824 */ /* 0x000fe200078e0a00 */
[----:B------:R-:W-:Y:S01]  /*1750*/  ISETP.GE.AND P0, PT, R40, RZ, PT ;  /* 0x000000ff2800720c */ /* 0x000fe20003f06270 */
[----:B------:R-:W-:Y:S01]  /*1760*/  IMAD R33, R0, R7, R33 ;  /* 0x0000000700217224 */ /* 0x000fe200078e0221 */
[----:B------:R-:W-:-:S02]  /*1770*/  LOP3.LUT R35, R9, 0x2c, RZ, 0xfc, !PT ;  /* 0x0000002c09237812 */ /* 0x000fc400078efcff */
[----:B------:R-:W-:Y:S02]  /*1780*/  ISETP.GT.U32.AND P5, PT, R0, R30, PT ;  /* 0x0000001e0000720c */ /* 0x000fe40003fa4070 */
[----:B------:R-:W-:Y:S02]  /*1790*/  IABS R34, R35 ;  /* 0x0000002300227213 */ /* 0x000fe40000000000 */
[-C--:B------:R-:W-:Y:S01]  /*17a0*/  @!P6 IADD3 R32, R32, -R0.reuse, RZ ;  /* 0x800000002020e210 */ /* 0x080fe20007ffe0ff */
[----:B------:R-:W-:Y:S01]  /*17b0*/  @!P1 IMAD.MOV R27, RZ, RZ, -R27 ;  /* 0x000000ffff1b9224 */ /* 0x000fe200078e0a1b */
[----:B------:R-:W-:Y:S01]  /*17c0*/  @!P3 IADD3 R29, R29, -R0, RZ ;  /* 0x800000001d1db210 */ /* 0x000fe20007ffe0ff */
[----:B------:R-:W-:Y:S01]  /*17d0*/  IMAD.HI.U32 R7, R3, R34, RZ ;  /* 0x0000002203077227 */ /* 0x000fe200078e00ff */
[----:B------:R-:W-:Y:S02]  /*17e0*/  ISETP.GT.U32.AND P3, PT, R0, R33, PT ;  /* 0x000000210000720c */ /* 0x000fe40003f64070 */
[----:B------:R-:W-:Y:S01]  /*17f0*/  @!P4 IADD3 R26, -R26, RZ, RZ ;  /* 0x000000ff1a1ac210 */ /* 0x000fe20007ffe1ff */
[----:B------:R-:W-:Y:S01]  /*1800*/  @!P0 IMAD.MOV R28, RZ, RZ, -R28 ;  /* 0x000000ffff1c8224 */ /* 0x000fe200078e0a1c */
[C---:B------:R-:W-:Y:S01]  /*1810*/  ISETP.GT.U32.AND P4, PT, R0.reuse, R31, PT ;  /* 0x0000001f0000720c */ /* 0x040fe20003f84070 */
[----:B------:R-:W-:Y:S01]  /*1820*/  IMAD.MOV R7, RZ, RZ, -R7 ;  /* 0x000000ffff077224 */ /* 0x000fe200078e0a07 */
[----:B------:R-:W-:Y:S01]  /*1830*/  ISETP.GT.U32.AND P6, PT, R0, R32, PT ;  /* 0x000000200000720c */ /* 0x000fe20003fc4070 */
[----:B------:R-:W-:Y:S01]  /*1840*/  @!P5 IMAD.IADD R30, R30, 0x1, -R0 ;  /* 0x000000011e1ed824 */ /* 0x000fe200078e0a00 */
[----:B------:R-:W-:Y:S01]  /*1850*/  ISETP.GE.AND P1, PT, R42, RZ, PT ;  /* 0x000000ff2a00720c */ /* 0x000fe20003f26270 */
[----:B------:R-:W-:Y:S01]  /*1860*/  IMAD R34, R0, R7, R34 ;  /* 0x0000000700227224 */ /* 0x000fe200078e0222 */
[----:B------:R-:W-:-:S02]  /*1870*/  ISETP.GE.AND P2, PT, R41, RZ, PT ;  /* 0x000000ff2900720c */ /* 0x000fc40003f46270 */
[----:B------:R-:W-:Y:S01]  /*1880*/  ISETP.GE.AND P0, PT, R43, RZ, PT ;  /* 0x000000ff2b00720c */ /* 0x000fe20003f06270 */
[--C-:B------:R-:W-:Y:S01]  /*1890*/  @!P3 IMAD.IADD R33, R33, 0x1, -R0.reuse ;  /* 0x000000012121b824 */ /* 0x100fe200078e0a00 */
[----:B------:R-:W-:Y:S02]  /*18a0*/  ISETP.GE.AND P5, PT, R44, RZ, PT ;  /* 0x000000ff2c00720c */ /* 0x000fe40003fa6270 */
[----:B------:R-:W-:Y:S02]  /*18b0*/  LOP3.LUT R7, R9, 0x2e, RZ, 0xfc, !PT ;  /* 0x0000002e09077812 */ /* 0x000fe400078efcff */
[----:B------:R-:W-:Y:S01]  /*18c0*/  @!P4 IADD3 R31, R31, -R0, RZ ;  /* 0x800000001f1fc210 */ /* 0x000fe20007ffe0ff */
[----:B------:R-:W-:Y:S01]  /*18d0*/  @!P6 IMAD.IADD R32, R32, 0x1, -R0 ;  /* 0x000000012020e824 */ /* 0x000fe200078e0a00 */
[----:B------:R-:W-:Y:S01]  /*18e0*/  ISETP.GE.AND P6, PT, R35, RZ, PT ;  /* 0x000000ff2300720c */ /* 0x000fe20003fc6270 */
[----:B------:R-:W-:Y:S01]  /*18f0*/  @!P1 IMAD.MOV R30, RZ, RZ, -R30 ;  /* 0x000000ffff1e9224 */ /* 0x000fe200078e0a1e */
[----:B------:R-:W-:-:S02]  /*1900*/  IABS R37, R7 ;  /* 0x0000000700257213 */ /* 0x000fc40000000000 */
[----:B------:R-:W-:Y:S01]  /*1910*/  LOP3.LUT R35, R9, 0x32, RZ, 0xfc, !PT ;  /* 0x0000003209237812 */ /* 0x000fe200078efcff */
[----:B------:R-:W-:Y:S01]  /*1920*/  @!P0 IMAD.MOV R31, RZ, RZ, -R31 ;  /* 0x000000ffff1f8224 */ /* 0x000fe200078e0a1f */
[C---:B------:R-:W-:Y:S02]  /*1930*/  ISETP.GT.U32.AND P1, PT, R0.reuse, R33, PT ;  /* 0x000000210000720c */ /* 0x040fe40003f24070 */
[----:B------:R-:W-:Y:S02]  /*1940*/  @!P2 IADD3 R29, -R29, RZ, RZ ;  /* 0x000000ff1d1da210 */ /* 0x000fe40007ffe1ff */
[----:B------:R-:W-:Y:S01]  /*1950*/  ISETP.GE.AND P2, PT, R7, RZ, PT ;  /* 0x000000ff0700720c */ /* 0x000fe20003f46270 */
[----:B------:R-:W-:Y:S01]  /*1960*/  IMAD.HI.U32 R7, R3, R37, RZ ;  /* 0x0000002503077227 */ /* 0x000fe200078e00ff */
[----:B------:R-:W-:Y:S02]  /*1970*/  ISETP.GT.U32.AND P0, PT, R0, R34, PT ;  /* 0x000000220000720c */ /* 0x000fe40003f04070 */
[----:B------:R-:W-:-:S02]  /*1980*/  IABS R40, R35 ;  /* 0x0000002300287213 */ /* 0x000fc40000000000 */
[----:B------:R-:W-:Y:S02]  /*1990*/  ISETP.GE.AND P4, PT, R12, RZ, PT ;  /* 0x000000ff0c00720c */ /* 0x000fe40003f86270 */
[----:B------:R-:W-:Y:S01]  /*19a0*/  @!P5 IADD3 R32, -R32, RZ, RZ ;  /* 0x000000ff2020d210 */ /* 0x000fe20007ffe1ff */
[--C-:B------:R-:W-:Y:S01]  /*19b0*/  @!P1 IMAD.IADD R33, R33, 0x1, -R0.reuse ;  /* 0x0000000121219824 */ /* 0x100fe200078e0a00 */
[----:B------:R-:W-:Y:S01]  /*19c0*/  ISETP.GE.AND P5, PT, R35, RZ, PT ;  /* 0x000000ff2300720c */ /* 0x000fe20003fa6270 */
[----:B------:R-:W-:Y:S01]  /*19d0*/  IMAD.HI.U32 R35, R3, R40, RZ ;  /* 0x0000002803237227 */ /* 0x000fe200078e00ff */
[----:B------:R-:W-:Y:S02]  /*19e0*/  IADD3 R7, -R7, RZ, RZ ;  /* 0x000000ff07077210 */ /* 0x000fe40007ffe1ff */
[C---:B------:R-:W-:Y:S01]  /*19f0*/  LOP3.LUT R12, R9.reuse, 0x30, RZ, 0xfc, !PT ;  /* 0x00000030090c7812 */ /* 0x040fe200078efcff */
[----:B------:R-:W-:Y:S01]  /*1a00*/  IMAD.MOV R41, RZ, RZ, -R35 ;  /* 0x000000ffff297224 */ /* 0x000fe200078e0a23 */
[----:B------:R-:W-:Y:S01]  /*1a10*/  LOP3.LUT R36, R9, 0x34, RZ, 0xfc, !PT ;  /* 0x0000003409247812 */ /* 0x000fe200078efcff */
[----:B------:R-:W-:Y:S01]  /*1a20*/  IMAD R35, R0, R7, R37 ;  /* 0x0000000700237224 */ /* 0x000fe200078e0225 */
[----:B------:R-:W-:Y:S01]  /*1a30*/  IABS R38, R12 ;  /* 0x0000000c00267213 */ /* 0x000fe20000000000 */
[----:B------:R-:W-:Y:S01]  /*1a40*/  @!P0 IMAD.IADD R34, R34, 0x1, -R0 ;  /* 0x0000000122228824 */ /* 0x000fe200078e0a00 */
[----:B------:R-:W-:Y:S01]  /*1a50*/  IABS R42, R36 ;  /* 0x00000024002a7213 */ /* 0x000fe20000000000 */
[----:B------:R-:W-:Y:S01]  /*1a60*/  @!P4 IMAD.MOV R33, RZ, RZ, -R33 ;  /* 0x000000ffff21c224 */ /* 0x000fe200078e0a21 */
[C---:B------:R-:W-:Y:S01]  /*1a70*/  ISETP.GT.U32.AND P4, PT, R0.reuse, R35, PT ;  /* 0x000000230000720c */ /* 0x040fe20003f84070 */
[C---:B------:R-:W-:Y:S01]  /*1a80*/  IMAD R37, R0.reuse, R41, R40 ;  /* 0x0000002900257224 */ /* 0x040fe200078e0228 */
[----:B------:R-:W-:Y:S01]  /*1a90*/  ISETP.GT.U32.AND P0, PT, R0, R34, PT ;  /* 0x000000220000720c */ /* 0x000fe20003f04070 */
[----:B------:R-:W-:Y:S01]  /*1aa0*/  IMAD.HI.U32 R41, R3, R46, RZ ;  /* 0x0000002e03297227 */ /* 0x000fe200078e00ff */
[----:B------:R-:W-:-:S02]  /*1ab0*/  ISETP.GE.AND P3, PT, R12, RZ, PT ;  /* 0x000000ff0c00720c */ /* 0x000fc40003f66270 */
[----:B------:R-:W-:Y:S01]  /*1ac0*/  ISETP.GE.AND P1, PT, R36, RZ, PT ;  /* 0x000000ff2400720c */ /* 0x000fe20003f26270 */
[----:B------:R-:W-:Y:S01]  /*1ad0*/  IMAD.HI.U32 R12, R3, R38, RZ ;  /* 0x00000026030c7227 */ /* 0x000fe200078e00ff */
[----:B------:R-:W-:Y:S02]  /*1ae0*/  LOP3.LUT R7, R9, 0x36, RZ, 0xfc, !PT ;  /* 0x0000003609077812 */ /* 0x000fe400078efcff */
[----:B------:R-:W-:Y:S01]  /*1af0*/  IABS R44, R50 ;  /* 0x00000032002c7213 */ /* 0x000fe20000000000 */
[----:B------:R-:W-:Y:S01]  /*1b00*/  IMAD.HI.U32 R36, R3, R42, RZ ;  /* 0x0000002a03247227 */ /* 0x000fe200078e00ff */
[----:B------:R-:W-:Y:S02]  /*1b10*/  LOP3.LUT R60, R9, 0x52, RZ, 0xfc, !PT ;  /* 0x00000052093c7812 */ /* 0x000fe400078efcff */
[----:B------:R-:W-:Y:S01]  /*1b20*/  @!P4 IADD3 R35, R35, -R0, RZ ;  /* 0x800000002323c210 */ /* 0x000fe20007ffe0ff */
[----:B------:R-:W-:Y:S01]  /*1b30*/  IMAD.MOV R39, RZ, RZ, -R12 ;  /* 0x000000ffff277224 */ /* 0x000fe200078e0a0c */
[----:B------:R-:W-:Y:S01]  /*1b40*/  IADD3 R43, -R36, RZ, RZ ;  /* 0x000000ff242b7210 */ /* 0x000fe20007ffe1ff */
[----:B------:R-:W-:Y:S01]  /*1b50*/  @!P0 IMAD.IADD R34, R34, 0x1, -R0 ;  /* 0x0000000122228824 */ /* 0x000fe200078e0a00 */
[C---:B------:R-:W-:Y:S01]  /*1b60*/  ISETP.GT.U32.AND P4, PT, R0.reuse, R35, PT ;  /* 0x000000230000720c */ /* 0x040fe20003f84070 */
[C---:B------:R-:W-:Y:S01]  /*1b70*/  IMAD R36, R0.reuse, R39, R38 ;  /* 0x0000002700247224 */ /* 0x040fe200078e0226 */
[----:B------:R-:W-:Y:S01]  /*1b80*/  IABS R39, R7 ;  /* 0x0000000700277213 */ /* 0x000fe20000000000 */
[----:B------:R-:W-:Y:S01]  /*1b90*/  @!P6 IMAD.MOV R34, RZ, RZ, -R34 ;  /* 0x000000ffff22e224 */ /* 0x000fe200078e0a22 */
[----:B------:R-:W-:Y:S01]  /*1ba0*/  ISETP.GE.AND P0, PT, R7, RZ, PT ;  /* 0x000000ff0700720c */ /* 0x000fe20003f06270 */
[C---:B------:R-:W-:Y:S01]  /*1bb0*/  IMAD R38, R0.reuse, R43, R42 ;  /* 0x0000002b00267224 */ /* 0x040fe200078e022a */
[----:B------:R-:W-:Y:S01]  /*1bc0*/  ISETP.GT.U32.AND P6, PT, R0, R36, PT ;  /* 0x000000240000720c */ /* 0x000fe20003fc4070 */
[----:B------:R-:W-:Y:S01]  /*1bd0*/  IMAD.HI.U32 R7, R3, R39, RZ ;  /* 0x0000002703077227 */ /* 0x000fe200078e00ff */
[----:B------:R-:W-:-:S02]  /*1be0*/  IABS R42, R48 ;  /* 0x00000030002a7213 */ /* 0x000fc40000000000 */
[----:B------:R-:W-:Y:S01]  /*1bf0*/  IABS R43, R49 ;  /* 0x00000031002b7213 */ /* 0x000fe20000000000 */
[----:B------:R-:W-:Y:S01]  /*1c00*/  IMAD.MOV R7, RZ, RZ, -R7 ;  /* 0x000000ffff077224 */ /* 0x000fe200078e0a07 */
[----:B------:R-:W-:Y:S01]  /*1c10*/  LOP3.LUT R62, R9, 0x54, RZ, 0xfc, !PT ;  /* 0x00000054093e7812 */ /* 0x000fe200078efcff */
[----:B------:R-:W-:Y:S01]  /*1c20*/  IMAD.HI.U32 R40, R3, R44, RZ ;  /* 0x0000002c03287227 */ /* 0x000fe200078e00ff */
[----:B------:R-:W-:Y:S02]  /*1c30*/  @!P4 IADD3 R35, R35, -R0, RZ ;  /* 0x800000002323c210 */ /* 0x000fe40007ffe0ff */
[C---:B------:R-:W-:Y:S01]  /*1c40*/  ISETP.GT.U32.AND P4, PT, R0.reuse, R37, PT ;  /* 0x000000250000720c */ /* 0x040fe20003f84070 */
[----:B------:R-:W-:Y:S01]  /*1c50*/  IMAD R39, R0, R7, R39 ;  /* 0x0000000700277224 */ /* 0x000fe200078e0227 */
[C---:B------:R-:W-:Y:S01]  /*1c60*/  LOP3.LUT R66, R9.reuse, 0x5c, RZ, 0xfc, !PT ;  /* 0x0000005c09427812 */ /* 0x040fe200078efcff */
[----:B------:R-:W-:Y:S01]  /*1c70*/  @!P6 IMAD.IADD R36, R36, 0x1, -R0 ;  /* 0x000000012424e824 */ /* 0x000fe200078e0a00 */
[----:B------:R-:W-:Y:S01]  /*1c80*/  LOP3.LUT R64, R9, 0x5a, RZ, 0xfc, !PT ;  /* 0x0000005a09407812 */ /* 0x000fe200078efcff */
[----:B------:R-:W-:Y:S01]  /*1c90*/  IMAD.HI.U32 R7, R3, R42, RZ ;  /* 0x0000002a03077227 */ /* 0x000fe200078e00ff */
[----:B------:R-:W-:-:S02]  /*1ca0*/  IABS R63, R66 ;  /* 0x00000042003f7213 */ /* 0x000fc40000000000 */
[----:B------:R-:W-:Y:S01]  /*1cb0*/  ISETP.GT.U32.AND P6, PT, R0, R36, PT ;  /* 0x000000240000720c */ /* 0x000fe20003fc4070 */
[----:B------:R-:W-:Y:S01]  /*1cc0*/  IMAD.HI.U32 R12, R3, R43, RZ ;  /* 0x0000002b030c7227 */ /* 0x000fe200078e00ff */
[----:B------:R-:W-:Y:S02]  /*1cd0*/  IABS R61, R64 ;  /* 0x00000040003d7213 */ /* 0x000fe40000000000 */
[----:B------:R-:W-:Y:S01]  /*1ce0*/  LOP3.LUT R68, R9, 0x62, RZ, 0xfc, !PT ;  /* 0x0000006209447812 */ /* 0x000fe200078efcff */
[----:B------:R-:W-:Y:S01]  /*1cf0*/  IMAD.MOV R7, RZ, RZ, -R7 ;  /* 0x000000ffff077224 */ /* 0x000fe200078e0a07 */
[----:B------:R-:W-:Y:S01]  /*1d00*/  @!P4 IADD3 R37, R37, -R0, RZ ;  /* 0x800000002525c210 */ /* 0x000fe20007ffe0ff */
[----:B------:R-:W-:Y:S01]  /*1d10*/  IMAD.MOV R45, RZ, RZ, -R40 ;  /* 0x000000ffff2d7224 */ /* 0x000fe200078e0a28 */
[----:B------:R-:W-:Y:S01]  /*1d20*/  IADD3 R12, -R12, RZ, RZ ;  /* 0x000000ff0c0c7210 */ /* 0x000fe20007ffe1ff */
[C---:B------:R-:W-:Y:S01]  /*1d30*/  IMAD R40, R0.reuse, R7, R42 ;  /* 0x0000000700287224 */ /* 0x040fe200078e022a */
[C---:B------:R-:W-:Y:S01]  /*1d40*/  ISETP.GT.U32.AND P4, PT, R0.reuse, R37, PT ;  /* 0x000000250000720c */ /* 0x040fe20003f84070 */
[----:B------:R-:W-:Y:S01]  /*1d50*/  @!P2 IMAD.MOV R35, RZ, RZ, -R35 ;  /* 0x000000ffff23a224 */ /* 0x000fe200078e0a23 */
[----:B------:R-:W-:Y:S01]  /*1d60*/  ISETP.GT.U32.AND P2, PT, R0, R39, PT ;  /* 0x000000270000720c */ /* 0x000fe20003f44070 */
[----:B------:R-:W-:Y:S01]  /*1d70*/  @!P6 IMAD.IADD R36, R36, 0x1, -R0 ;  /* 0x000000012424e824 */ /* 0x000fe200078e0a00 */
[C---:B------:R-:W-:Y:S01]  /*1d80*/  ISETP.GT.U32.AND P6, PT, R0.reuse, R38, PT ;  /* 0x000000260000720c */ /* 0x040fe20003fc4070 */
[----:B------:R-:W-:Y:S01]  /*1d90*/  IMAD.MOV R47, RZ, RZ, -R41 ;  /* 0x000000ffff2f7224 */ /* 0x000fe200078e0a29 */
[----:B------:R-:W-:Y:S01]  /*1da0*/  IABS R67, R68 ;  /* 0x0000004400437213 */ /* 0x000fe20000000000 */
[----:B------:R-:W-:Y:S01]  /*1db0*/  IMAD R41, R0, R12, R43 ;  /* 0x0000000c00297224 */ /* 0x000fe200078e022b */
[----:B------:R-:W-:Y:S01]  /*1dc0*/  @!P3 IADD3 R36, -R36, RZ, RZ ;  /* 0x000000ff2424b210 */ /* 0x000fe20007ffe1ff */
[C---:B------:R-:W-:Y:S01]  /*1dd0*/  IMAD R42, R0.reuse, R45, R44 ;  /* 0x0000002d002a7224 */ /* 0x040fe200078e022c */
[C---:B------:R-:W-:Y:S01]  /*1de0*/  ISETP.GT.U32.AND P3, PT, R0.reuse, R40, PT ;  /* 0x000000280000720c */ /* 0x040fe20003f64070 */
[C---:B------:R-:W-:Y:S01]  /*1df0*/  IMAD R43, R0.reuse, R47, R46 ;  /* 0x0000002f002b7224 */ /* 0x040fe200078e022e */
[----:B------:R-:W-:Y:S01]  /*1e00*/  IABS R44, R52 ;  /* 0x00000034002c7213 */ /* 0x000fe20000000000 */
[--C-:B------:R-:W-:Y:S01]  /*1e10*/  @!P4 IMAD.IADD R37, R37, 0x1, -R0.reuse ;  /* 0x000000012525c824 */ /* 0x100fe200078e0a00 */
[----:B------:R-:W-:Y:S01]  /*1e20*/  ISETP.GT.U32.AND P4, PT, R0, R41, PT ;  /* 0x000000290000720c */ /* 0x000fe20003f84070 */
[----:B------:R-:W-:Y:S01]  /*1e30*/  @!P2 IMAD.IADD R39, R39, 0x1, -R0 ;  /* 0x000000012727a824 */ /* 0x000fe200078e0a00 */
[----:B------:R-:W-:Y:S01]  /*1e40*/  IABS R12, R53 ;  /* 0x00000035000c7213 */ /* 0x000fe20000000000 */
[----:B------:R-:W-:Y:S01]  /*1e50*/  IMAD.HI.U32 R7, R3, R44, RZ ;  /* 0x0000002c03077227 */ /* 0x000fe200078e00ff */
[----:B------:R-:W-:-:S02]  /*1e60*/  @!P6 IADD3 R38, R38, -R0, RZ ;  /* 0x800000002626e210 */ /* 0x000fc40007ffe0ff */
[C---:B------:R-:W-:Y:S01]  /*1e70*/  ISETP.GT.U32.AND P6, PT, R0.reuse, R42, PT ;  /* 0x0000002a0000720c */ /* 0x040fe20003fc4070 */
[----:B------:R-:W-:Y:S01]  /*1e80*/  IMAD.MOV R45, RZ, RZ, -R7 ;  /* 0x000000ffff2d7224 */ /* 0x000fe200078e0a07 */
[----:B------:R-:W-:Y:S01]  /*1e90*/  ISETP.GT.U32.AND P2, PT, R0, R38, PT ;  /* 0x000000260000720c */ /* 0x000fe20003f44070 */
[----:B------:R-:W-:Y:S01]  /*1ea0*/  IMAD.HI.U32 R7, R3, R12, RZ ;  /* 0x0000000c03077227 */ /* 0x000fe200078e00ff */
[----:B------:R-:W-:Y:S02]  /*1eb0*/  @!P3 IADD3 R40, R40, -R0, RZ ;  /* 0x800000002828b210 */ /* 0x000fe40007ffe0ff */
[C---:B------:R-:W-:Y:S01]  /*1ec0*/  ISETP.GT.U32.AND P3, PT, R0.reuse, R39, PT ;  /* 0x000000270000720c */ /* 0x040fe20003f64070 */
[----:B------:R-:W-:Y:S01]  /*1ed0*/  @!P4 IMAD.IADD R41, R41, 0x1, -R0 ;  /* 0x000000012929c824 */ /* 0x000fe200078e0a00 */
[C---:B------:R-:W-:Y:S01]  /*1ee0*/  ISETP.GT.U32.AND P4, PT, R0.reuse, R40, PT ;  /* 0x000000280000720c */ /* 0x040fe20003f84070 */
[----:B------:R-:W-:Y:S01]  /*1ef0*/  IMAD.MOV R7, RZ, RZ, -R7 ;  /* 0x000000ffff077224 */ /* 0x000fe200078e0a07 */
[----:B------:R-:W-:Y:S01]  /*1f00*/  IABS R46, R54 ;  /* 0x00000036002e7213 */ /* 0x000fe20000000000 */
[----:B------:R-:W-:Y:S01]  /*1f10*/  IMAD R44, R0, R45, R44 ;  /* 0x0000002d002c7224 */ /* 0x000fe200078e022c */
[----:B------:R-:W-:Y:S01]  /*1f20*/  IABS R47, R55 ;  /* 0x00000037002f7213 */ /* 0x000fe20000000000 */
[--C-:B------:R-:W-:Y:S01]  /*1f30*/  @!P6 IMAD.IADD R42, R42, 0x1, -R0.reuse ;  /* 0x000000012a2ae824 */ /* 0x100fe200078e0a00 */
[----:B------:R-:W-:Y:S01]  /*1f40*/  @!P5 IADD3 R37, -R37, RZ, RZ ;  /* 0x000000ff2525d210 */ /* 0x000fe20007ffe1ff */
[----:B------:R-:W-:Y:S01]  /*1f50*/  @!P2 IMAD.IADD R38, R38, 0x1, -R0 ;  /* 0x000000012626a824 */ /* 0x000fe200078e0a00 */
[C---:B------:R-:W-:Y:S01]  /*1f60*/  ISETP.GT.U32.AND P2, PT, R0.reuse, R43, PT ;  /* 0x0000002b0000720c */ /* 0x040fe20003f44070 */
[C---:B------:R-:W-:Y:S01]  /*1f70*/  IMAD R45, R0.reuse, R7, R12 ;  /* 0x00000007002d7224 */ /* 0x040fe200078e020c */
[C---:B------:R-:W-:Y:S01]  /*1f80*/  ISETP.GT.U32.AND P6, PT, R0.reuse, R42, PT ;  /* 0x0000002a0000720c */ /* 0x040fe20003fc4070 */
[----:B------:R-:W-:Y:S01]  /*1f90*/  IMAD.HI.U32 R7, R3, R46, RZ ;  /* 0x0000002e03077227 */ /* 0x000fe200078e00ff */
[----:B------:R-:W-:-:S02]  /*1fa0*/  ISETP.GT.U32.AND P5, PT, R0, R41, PT ;  /* 0x000000290000720c */ /* 0x000fc40003fa4070 */
[----:B------:R-:W-:Y:S01]  /*1fb0*/  @!P4 IADD3 R40, R40, -R0, RZ ;  /* 0x800000002828c210 */ /* 0x000fe20007ffe0ff */
[--C-:B------:R-:W-:Y:S01]  /*1fc0*/  @!P3 IMAD.IADD R39, R39, 0x1, -R0.reuse ;  /* 0x000000012727b824 */ /* 0x100fe200078e0a00 */
[----:B------:R-:W-:Y:S01]  /*1fd0*/  ISETP.GE.AND P4, PT, R48, RZ, PT ;  /* 0x000000ff3000720c */ /* 0x000fe20003f86270 */
[----:B------:R-:W-:Y:S01]  /*1fe0*/  IMAD.HI.U32 R12, R3, R47, RZ ;  /* 0x0000002f030c7227 */ /* 0x000fe200078e00ff */
[----:B------:R-:W-:Y:S02]  /*1ff0*/  ISETP.GT.U32.AND P3, PT, R0, R44, PT ;  /* 0x0000002c0000720c */ /* 0x000fe40003f64070 */
[----:B------:R-:W-:Y:S01]  /*2000*/  IADD3 R7, -R7, RZ, RZ ;  /* 0x000000ff07077210 */ /* 0x000fe20007ffe1ff */
[----:B------:R-:W-:Y:S01]  /*2010*/  @!P2 IMAD.IADD R43, R43, 0x1, -R0 ;  /* 0x000000012b2ba824 */ /* 0x000fe200078e0a00 */
[----:B------:R-:W-:Y:S01]  /*2020*/  ISETP.GE.AND P2, PT, R50, RZ, PT ;  /* 0x000000ff3200720c */ /* 0x000fe20003f46270 */
[----:B------:R-:W-:Y:S01]  /*2030*/  @!P1 IMAD.MOV R38, RZ, RZ, -R38 ;  /* 0x000000ffff269224 */ /* 0x000fe200078e0a26 */
[----:B------:R-:W-:Y:S01]  /*2040*/  @!P0 IADD3 R39, -R39, RZ, RZ ;  /* 0x000000ff27278210 */ /* 0x000fe20007ffe1ff */
[C---:B------:R-:W-:Y:S01]  /*2050*/  IMAD R46, R0.reuse, R7, R46 ;  /* 0x00000007002e7224 */ /* 0x040fe200078e022e */
[C---:B------:R-:W-:Y:S01]  /*2060*/  ISETP.GT.U32.AND P1, PT, R0.reuse, R43, PT ;  /* 0x0000002b0000720c */ /* 0x040fe20003f24070 */
[----:B------:R-:W-:Y:S01]  /*2070*/  IMAD.MOV R12, RZ, RZ, -R12 ;  /* 0x000000ffff0c7224 */ /* 0x000fe200078e0a0c */
[----:B------:R-:W-:Y:S01]  /*2080*/  LOP3.LUT R7, R9, 0x48, RZ, 0xfc, !PT ;  /* 0x0000004809077812 */ /* 0x000fe200078efcff */
[----:B------:R-:W-:Y:S01]  /*2090*/  @!P4 IMAD.MOV R40, RZ, RZ, -R40 ;  /* 0x000000ffff28c224 */ /* 0x000fe200078e0a28 */
[----:B------:R-:W-:Y:S01]  /*20a0*/  ISETP.GT.U32.AND P4, PT, R0, R46, PT ;  /* 0x0000002e0000720c */ /* 0x000fe20003f84070 */
[--C-:B------:R-:W-:Y:S01]  /*20b0*/  @!P6 IMAD.IADD R42, R42, 0x1, -R0.reuse ;  /* 0x000000012a2ae824 */ /* 0x100fe200078e0a00 */
[----:B------:R-:W-:Y:S01]  /*20c0*/  @!P3 IADD3 R44, R44, -R0, RZ ;  /* 0x800000002c2cb210 */ /* 0x000fe20007ffe0ff */
[----:B------:R-:W-:Y:S01]  /*20d0*/  IMAD R47, R0, R12, R47 ;  /* 0x0000000c002f7224 */ /* 0x000fe200078e022f */
[----:B------:R-:W-:Y:S01]  /*20e0*/  ISETP.GE.AND P3, PT, R51, RZ, PT ;  /* 0x000000ff3300720c */ /* 0x000fe20003f66270 */
[----:B------:R-:W-:Y:S01]  /*20f0*/  @!P5 IMAD.IADD R41, R41, 0x1, -R0 ;  /* 0x000000012929d824 */ /* 0x000fe200078e0a00 */
[----:B------:R-:W-:-:S02]  /*2100*/  @!P2 IADD3 R42, -R42, RZ, RZ ;  /* 0x000000ff2a2aa210 */ /* 0x000fc40007ffe1ff */
[C---:B------:R-:W-:Y:S01]  /*2110*/  ISETP.GT.U32.AND P2, PT, R0.reuse, R47, PT ;  /* 0x0000002f0000720c */ /* 0x040fe20003f44070 */
[--C-:B------:R-:W-:Y:S01]  /*2120*/  @!P1 IMAD.IADD R43, R43, 0x1, -R0.reuse ;  /* 0x000000012b2b9824 */ /* 0x100fe200078e0a00 */
[----:B------:R-:W-:Y:S02]  /*2130*/  ISETP.GT.U32.AND P5, PT, R0, R45, PT ;  /* 0x0000002d0000720c */ /* 0x000fe40003fa4070 */
[----:B------:R-:W-:Y:S01]  /*2140*/  IABS R48, R7 ;  /* 0x0000000700307213 */ /* 0x000fe20000000000 */
[----:B------:R-:W-:Y:S01]  /*2150*/  @!P4 IMAD.IADD R46, R46, 0x1, -R0 ;  /* 0x000000012e2ec824 */ /* 0x000fe200078e0a00 */
[----:B------:R-:W-:Y:S02]  /*2160*/  ISETP.GE.AND P4, PT, R7, RZ, PT ;  /* 0x000000ff0700720c */ /* 0x000fe40003f86270 */
[----:B------:R-:W-:Y:S01]  /*2170*/  ISETP.GT.U32.AND P0, PT, R0, R44, PT ;  /* 0x0000002c0000720c */ /* 0x000fe20003f04070 */
[----:B------:R-:W-:Y:S01]  /*2180*/  IMAD.HI.U32 R7, R3, R48, RZ ;  /* 0x0000003003077227 */ /* 0x000fe200078e00ff */
[----:B------:R-:W-:-:S02]  /*2190*/  @!P3 IADD3 R43, -R43, RZ, RZ ;  /* 0x000000ff2b2bb210 */ /* 0x000fc40007ffe1ff */
[C---:B------:R-:W-:Y:S01]  /*21a0*/  ISETP.GT.U32.AND P3, PT, R0.reuse, R46, PT ;  /* 0x0000002e0000720c */ /* 0x040fe20003f64070 */
[--C-:B------:R-:W-:Y:S01]  /*21b0*/  @!P2 IMAD.IADD R47, R47, 0x1, -R0.reuse ;  /* 0x000000012f2fa824 */ /* 0x100fe200078e0a00 */
[----:B------:R-:W-:Y:S01]  /*21c0*/  ISETP.GE.AND P6, PT, R49, RZ, PT ;  /* 0x000000ff3100720c */ /* 0x000fe20003fc6270 */
[----:B------:R-:W-:Y:S01]  /*21d0*/  IMAD.MOV R7, RZ, RZ, -R7 ;  /* 0x000000ffff077224 */ /* 0x000fe200078e0a07 */
[----:B------:R-:W-:Y:S01]  /*21e0*/  LOP3.LUT R50, R9, 0x4a, RZ, 0xfc, !PT ;  /* 0x0000004a09327812 */ /* 0x000fe200078efcff */
[----:B------:R-:W-:Y:S01]  /*21f0*/  @!P5 IMAD.IADD R45, R45, 0x1, -R0 ;  /* 0x000000012d2dd824 */ /* 0x000fe200078e0a00 */
[C---:B------:R-:W-:Y:S01]  /*2200*/  ISETP.GT.U32.AND P2, PT, R0.reuse, R47, PT ;  /* 0x0000002f0000720c */ /* 0x040fe20003f44070 */
[----:B------:R-:W-:Y:S01]  /*2210*/  IMAD R48, R0, R7, R48 ;  /* 0x0000000700307224 */ /* 0x000fe200078e0230 */
[----:B------:R-:W-:Y:S01]  /*2220*/  IABS R49, R50 ;  /* 0x0000003200317213 */ /* 0x000fe20000000000 */
[----:B------:R-:W-:Y:S01]  /*2230*/  @!P0 IMAD.IADD R44, R44, 0x1, -R0 ;  /* 0x000000012c2c8824 */ /* 0x000fe200078e0a00 */
[----:B------:R-:W-:-:S02]  /*2240*/  ISETP.GT.U32.AND P5, PT, R0, R45, PT ;  /* 0x0000002d0000720c */ /* 0x000fc40003fa4070 */
[----:B------:R-:W-:Y:S01]  /*2250*/  IABS R51, R56 ;  /* 0x0000003800337213 */ /* 0x000fe20000000000 */
[----:B------:R-:W-:Y:S01]  /*2260*/  IMAD.HI.U32 R7, R3, R49, RZ ;  /* 0x0000003103077227 */ /* 0x000fe200078e00ff */
[----:B------:R-:W-:Y:S02]  /*2270*/  ISETP.GE.AND P0, PT, R54, RZ, PT ;  /* 0x000000ff3600720c */ /* 0x000fe40003f06270 */
[----:B------:R-:W-:Y:S01]  /*2280*/  IABS R54, R58 ;  /* 0x0000003a00367213 */ /* 0x000fe20000000000 */
[--C-:B------:R-:W-:Y:S01]  /*2290*/  @!P3 IMAD.IADD R46, R46, 0x1, -R0.reuse ;  /* 0x000000012e2eb824 */ /* 0x100fe200078e0a00 */
[----:B------:R-:W-:Y:S01]  /*22a0*/  ISETP.GT.U32.AND P3, PT, R0, R48, PT ;  /* 0x000000300000720c */ /* 0x000fe20003f64070 */
[----:B------:R-:W-:Y:S01]  /*22b0*/  @!P6 IMAD.MOV R41, RZ, RZ, -R41 ;  /* 0x000000ffff29e224 */ /* 0x000fe200078e0a29 */
[----:B------:R-:W-:Y:S01]  /*22c0*/  ISETP.GE.AND P6, PT, R52, RZ, PT ;  /* 0x000000ff3400720c */ /* 0x000fe20003fc6270 */
[----:B------:R-:W-:Y:S01]  /*22d0*/  @!P2 IMAD.IADD R47, R47, 0x1, -R0 ;  /* 0x000000012f2fa824 */ /* 0x000fe200078e0a00 */
[----:B------:R-:W-:Y:S01]  /*22e0*/  IADD3 R12, -R7, RZ, RZ ;  /* 0x000000ff070c7210 */ /* 0x000fe20007ffe1ff */
[----:B------:R-:W-:Y:S01]  /*22f0*/  IMAD.HI.U32 R7, R3, R51, RZ ;  /* 0x0000003303077227 */ /* 0x000fe200078e00ff */
[----:B------:R-:W-:-:S02]  /*2300*/  IABS R52, R57 ;  /* 0x0000003900347213 */ /* 0x000fc40000000000 */
[----:B------:R-:W-:Y:S01]  /*2310*/  ISETP.GE.AND P2, PT, R50, RZ, PT ;  /* 0x000000ff3200720c */ /* 0x000fe20003f46270 */
[----:B------:R-:W-:Y:S01]  /*2320*/  IMAD R49, R0, R12, R49 ;  /* 0x0000000c00317224 */ /* 0x000fe200078e0231 */
[----:B------:R-:W-:Y:S01]  /*2330*/  @!P5 IADD3 R45, R45, -R0, RZ ;  /* 0x800000002d2dd210 */ /* 0x000fe20007ffe0ff */
[----:B------:R-:W-:Y:S01]  /*2340*/  IMAD.HI.U32 R50, R3, R54, RZ ;  /* 0x0000003603327227 */ /* 0x000fe200078e00ff */
[----:B------:R-:W-:Y:S02]  /*2350*/  ISETP.GE.AND P5, PT, R55, RZ, PT ;  /* 0x000000ff3700720c */ /* 0x000fe40003fa6270 */
[----:B------:R-:W-:Y:S01]  /*2360*/  ISETP.GE.AND P1, PT, R53, RZ, PT ;  /* 0x000000ff3500720c */ /* 0x000fe20003f26270 */
[----:B------:R-:W-:Y:S01]  /*2370*/  IMAD.HI.U32 R12, R3, R52, RZ ;  /* 0x00000034030c7227 */ /* 0x000fe200078e00ff */
[----:B------:R-:W-:Y:S02]  /*2380*/  @!P3 IADD3 R48, R48, -R0, RZ ;  /* 0x800000003030b210 */ /* 0x000fe40007ffe0ff */
[----:B------:R-:W-:Y:S01]  /*2390*/  ISETP.GT.U32.AND P3, PT, R0, R49, PT ;  /* 0x000000310000720c */ /* 0x000fe20003f64070 */
[----:B------:R-:W-:Y:S01]  /*23a0*/  IMAD.MOV R7, RZ, RZ, -R7 ;  /* 0x000000ffff077224 */ /* 0x000fe200078e0a07 */
[----:B------:R-:W-:Y:S01]  /*23b0*/  @!P6 IADD3 R44, -R44, RZ, RZ ;  /* 0x000000ff2c2ce210 */ /* 0x000fe20007ffe1ff */
[----:B------:R-:W-:Y:S01]  /*23c0*/  IMAD.MOV R55, RZ, RZ, -R50 ;  /* 0x000000ffff377224 */ /* 0x000fe200078e0a32 */
[----:B------:R-:W-:Y:S01]  /*23d0*/  LOP3.LUT R70, R9, 0x70, RZ, 0xfc, !PT ;  /* 0x0000007009467812 */ /* 0x000fe200078efcff */
[----:B------:R-:W-:Y:S01]  /*23e0*/  IMAD.MOV R53, RZ, RZ, -R12 ;  /* 0x000000ffff357224 */ /* 0x000fe200078e0a0c */
[----:B------:R-:W-:Y:S01]  /*23f0*/  IABS R12, R60 ;  /* 0x0000003c000c7213 */ /* 0x000fe20000000000 */
[C---:B------:R-:W-:Y:S01]  /*2400*/  IMAD R50, R0.reuse, R7, R51 ;  /* 0x0000000700327224 */ /* 0x040fe200078e0233 */
[----:B------:R-:W-:Y:S01]  /*2410*/  @!P5 IADD3 R47, -R47, RZ, RZ ;  /* 0x000000ff2f2fd210 */ /* 0x000fe20007ffe1ff */
[C---:B------:R-:W-:Y:S01]  /*2420*/  IMAD R7, R0.reuse, R53, R52 ;  /* 0x0000003500077224 */ /* 0x040fe200078e0234 */
[----:B------:R-:W-:Y:S01]  /*2430*/  MOV R53, R12 ;  /* 0x0000000c00357202 */ /* 0x000fe20000000f00 */
[----:B------:R-:W-:Y:S01]  /*2440*/  @!P0 IMAD.MOV R46, RZ, RZ, -R46 ;  /* 0x000000ffff2e8224 */ /* 0x000fe200078e0a2e */
[C---:B------:R-:W-:Y:S01]  /*2450*/  ISETP.GT.U32.AND P6, PT, R0.reuse, R50, PT ;  /* 0x000000320000720c */ /* 0x040fe20003fc4070 */
[----:B------:R-:W-:Y:S01]  /*2460*/  @!P3 IMAD.IADD R49, R49, 0x1, -R0 ;  /* 0x000000013131b824 */ /* 0x000fe200078e0a00 */
[C---:B------:R-:W-:Y:S01]  /*2470*/  ISETP.GT.U32.AND P0, PT, R0.reuse, R7, PT ;  /* 0x000000070000720c */ /* 0x040fe20003f04070 */
[----:B------:R-:W-:Y:S01]  /*2480*/  @!P1 IMAD.MOV R45, RZ, RZ, -R45 ;  /* 0x000000ffff2d9224 */ /* 0x000fe200078e0a2d */
[C---:B------:R-:W-:Y:S01]  /*2490*/  ISETP.GT.U32.AND P3, PT, R0.reuse, R48, PT ;  /* 0x000000300000720c */ /* 0x040fe20003f64070 */
[----:B------:R-:W-:Y:S01]  /*24a0*/  IMAD.HI.U32 R12, R3, R53, RZ ;  /* 0x00000035030c7227 */ /* 0x000fe200078e00ff */
[----:B------:R-:W-:-:S02]  /*24b0*/  ISETP.GT.U32.AND P1, PT, R0, R49, PT ;  /* 0x000000310000720c */ /* 0x000fc40003f24070 */
[----:B------:R-:W-:Y:S01]  /*24c0*/  IABS R52, R62 ;  /* 0x0000003e00347213 */ /* 0x000fe20000000000 */
[----:B------:R-:W-:Y:S01]  /*24d0*/  IMAD R51, R0, R55, R54 ;  /* 0x0000003700337224 */ /* 0x000fe200078e0236 */
[C---:B------:R-:W-:Y:S01]  /*24e0*/  LOP3.LUT R54, R9.reuse, 0x56, RZ, 0xfc, !PT ;  /* 0x0000005609367812 */ /* 0x040fe200078efcff */
[----:B------:R-:W-:Y:S01]  /*24f0*/  IMAD.MOV R12, RZ, RZ, -R12 ;  /* 0x000000ffff0c7224 */ /* 0x000fe200078e0a0c */
[----:B------:R-:W-:Y:S01]  /*2500*/  ISETP.GE.AND P5, PT, R56, RZ, PT ;  /* 0x000000ff3800720c */ /* 0x000fe20003fa6270 */
[--C-:B------:R-:W-:Y:S01]  /*2510*/  @!P6 IMAD.IADD R50, R50, 0x1, -R0.reuse ;  /* 0x000000013232e824 */ /* 0x100fe200078e0a00 */
[----:B------:R-:W-:Y:S01]  /*2520*/  LOP3.LUT R56, R9, 0x58, RZ, 0xfc, !PT ;  /* 0x0000005809387812 */ /* 0x000fe200078efcff */
[----:B------:R-:W-:Y:S01]  /*2530*/  IMAD R53, R0, R12, R53 ;  /* 0x0000000c00357224 */ /* 0x000fe200078e0235 */
[----:B------:R-:W-:Y:S01]  /*2540*/  @!P0 IADD3 R7, R7, -R0, RZ ;  /* 0x8000000007078210 */ /* 0x000fe20007ffe0ff */
[----:B------:R-:W-:Y:S01]  /*2550*/  @!P3 IMAD.IADD R48, R48, 0x1, -R0 ;  /* 0x000000013030b824 */ /* 0x000fe200078e0a00 */
[----:B------:R-:W-:Y:S01]  /*2560*/  ISETP.GT.U32.AND P0, PT, R0, R50, PT ;  /* 0x000000320000720c */ /* 0x000fe20003f04070 */
[----:B------:R-:W-:Y:S01]  /*2570*/  IMAD.MOV.U32 R55, RZ, RZ, R52 ;  /* 0x000000ffff377224 */ /* 0x000fe200078e0034 */
[----:B------:R-:W-:Y:S01]  /*2580*/  @!P1 IADD3 R49, R49, -R0, RZ ;  /* 0x8000000031319210 */ /* 0x000fe20007ffe0ff */
[----:B------:R-:W-:Y:S01]  /*2590*/  @!P4 IMAD.MOV R48, RZ, RZ, -R48 ;  /* 0x000000ffff30c224 */ /* 0x000fe200078e0a30 */
[----:B------:R-:W-:Y:S01]  /*25a0*/  ISETP.GE.AND P1, PT, R57, RZ, PT ;  /* 0x000000ff3900720c */ /* 0x000fe20003f26270 */
[----:B------:R-:W-:Y:S01]  /*25b0*/  IMAD.HI.U32 R52, R3, R55, RZ ;  /* 0x0000003703347227 */ /* 0x000fe200078e00ff */
[----:B------:R-:W-:-:S02]  /*25c0*/  IABS R57, R54 ;  /* 0x0000003600397213 */ /* 0x000fc40000000000 */
[C---:B------:R-:W-:Y:S01]  /*25d0*/  ISETP.GT.U32.AND P4, PT, R0.reuse, R7, PT ;  /* 0x000000070000720c */ /* 0x040fe20003f84070 */
[----:B------:R-:W-:Y:S01]  /*25e0*/  IMAD.MOV R52, RZ, RZ, -R52 ;  /* 0x000000ffff347224 */ /* 0x000fe200078e0a34 */
[----:B------:R-:W-:Y:S01]  /*25f0*/  ISETP.GT.U32.AND P3, PT, R0, R51, PT ;  /* 0x000000330000720c */ /* 0x000fe20003f64070 */
[----:B------:R-:W-:Y:S01]  /*2600*/  IMAD.HI.U32 R12, R3, R57, RZ ;  /* 0x00000039030c7227 */ /* 0x000fe200078e00ff */
[----:B------:R-:W-:Y:S02]  /*2610*/  IABS R59, R56 ;  /* 0x00000038003b7213 */ /* 0x000fe40000000000 */
[----:B------:R-:W-:Y:S01]  /*2620*/  @!P0 IADD3 R50, R50, -R0, RZ ;  /* 0x8000000032328210 */ /* 0x000fe20007ffe0ff */
[----:B------:R-:W-:Y:S01]  /*2630*/  IMAD.MOV R12, RZ, RZ, -R12 ;  /* 0x000000ffff0c7224 */ /* 0x000fe200078e0a0c */
[C---:B------:R-:W-:Y:S01]  /*2640*/  ISETP.GT.U32.AND P0, PT, R0.reuse, R53, PT ;  /* 0x000000350000720c */ /* 0x040fe20003f04070 */
[----:B------:R-:W-:Y:S01]  /*2650*/  IMAD R55, R0, R52, R55 ;  /* 0x0000003400377224 */ /* 0x000fe200078e0237 */
[----:B------:R-:W-:Y:S01]  /*2660*/  ISETP.GE.AND P6, PT, R58, RZ, PT ;  /* 0x000000ff3a00720c */ /* 0x000fe20003fc6270 */
[C---:B------:R-:W-:Y:S01]  /*2670*/  IMAD R57, R0.reuse, R12, R57 ;  /* 0x0000000c00397224 */ /* 0x040fe200078e0239 */
[----:B------:R-:W-:Y:S01]  /*2680*/  IABS R81, R70 ;  /* 0x0000004600517213 */ /* 0x000fe20000000000 */
[----:B------:R-:W-:Y:S01]  /*2690*/  @!P4 IMAD.IADD R7, R7, 0x1, -R0 ;  /* 0x000000010707c824 */ /* 0x000fe200078e0a00 */
[----:B------:R-:W-:Y:S01]  /*26a0*/  ISETP.GT.U32.AND P4, PT, R0, R55, PT ;  /* 0x000000370000720c */ /* 0x000fe20003f84070 */
[----:B------:R-:W-:Y:S01]  /*26b0*/  IMAD.HI.U32 R12, R3, R59, RZ ;  /* 0x0000003b030c7227 */ /* 0x000fe200078e00ff */
[----:B------:R-:W-:-:S02]  /*26c0*/  LOP3.LUT R72, R9, 0x72, RZ, 0xfc, !PT ;  /* 0x0000007209487812 */ /* 0x000fc400078efcff */
[----:B------:R-:W-:Y:S01]  /*26d0*/  LOP3.LUT R74, R9, 0x74, RZ, 0xfc, !PT ;  /* 0x00000074094a7812 */ /* 0x000fe200078efcff */
[----:B------:R-:W-:Y:S01]  /*26e0*/  IMAD.MOV R12, RZ, RZ, -R12 ;  /* 0x000000ffff0c7224 */ /* 0x000fe200078e0a0c */
[----:B------:R-:W-:Y:S01]  /*26f0*/  IABS R83, R72 ;  /* 0x0000004800537213 */ /* 0x000fe20000000000 */
[--C-:B------:R-:W-:Y:S01]  /*2700*/  @!P0 IMAD.IADD R53, R53, 0x1, -R0.reuse ;  /* 0x0000000135358824 */ /* 0x100fe200078e0a00 */
[C---:B------:R-:W-:Y:S01]  /*2710*/  ISETP.GT.U32.AND P0, PT, R0.reuse, R57, PT ;  /* 0x000000390000720c */ /* 0x040fe20003f04070 */
[----:B------:R-:W-:Y:S01]  /*2720*/  @!P3 IMAD.IADD R51, R51, 0x1, -R0 ;  /* 0x000000013333b824 */ /* 0x000fe200078e0a00 */
[----:B------:R-:W-:Y:S01]  /*2730*/  IABS R85, R74 ;  /* 0x0000004a00557213 */ /* 0x000fe20000000000 */
[----:B------:R-:W-:Y:S01]  /*2740*/  @!P2 IMAD.MOV R49, RZ, RZ, -R49 ;  /* 0x000000ffff31a224 */ /* 0x000fe200078e0a31 */
[C---:B------:R-:W-:Y:S01]  /*2750*/  ISETP.GT.U32.AND P2, PT, R0.reuse, R53, PT ;  /* 0x000000350000720c */ /* 0x040fe20003f44070 */
[C---:B------:R-:W-:Y:S01]  /*2760*/  IMAD R59, R0.reuse, R12, R59 ;  /* 0x0000000c003b7224 */ /* 0x040fe200078e023b */
[----:B------:R-:W-:Y:S01]  /*2770*/  ISETP.GT.U32.AND P3, PT, R0, R51, PT ;  /* 0x000000330000720c */ /* 0x000fe20003f64070 */
[----:B------:R-:W-:Y:S01]  /*2780*/  IMAD.HI.U32 R12, R3, R63, RZ ;  /* 0x0000003f030c7227 */ /* 0x000fe200078e00ff */
[----:B------:R-:W-:-:S02]  /*2790*/  @!P4 IADD3 R55, R55, -R0, RZ ;  /* 0x800000003737c210 */ /* 0x000fc40007ffe0ff */
[----:B------:R-:W-:Y:S01]  /*27a0*/  LOP3.LUT R76, R9, 0x76, RZ, 0xfc, !PT ;  /* 0x00000076094c7812 */ /* 0x000fe200078efcff */
[----:B------:R-:W-:Y:S01]  /*27b0*/  IMAD.HI.U32 R52, R3, R61, RZ ;  /* 0x0000003d03347227 */ /* 0x000fe200078e00ff */
[----:B------:R-:W-:Y:S02]  /*27c0*/  IADD3 R12, -R12, RZ, RZ ;  /* 0x000000ff0c0c7210 */ /* 0x000fe40007ffe1ff */
[----:B------:R-:W-:Y:S01]  /*27d0*/  ISETP.GT.U32.AND P4, PT, R0, R55, PT ;  /* 0x000000370000720c */ /* 0x000fe20003f84070 */
[--C-:B------:R-:W-:Y:S01]  /*27e0*/  @!P0 IMAD.IADD R57, R57, 0x1, -R0.reuse ;  /* 0x0000000139398824 */ /* 0x100fe200078e0a00 */
[----:B------:R-:W-:Y:S01]  /*27f0*/  IADD3 R52, -R52, RZ, RZ ;  /* 0x000000ff34347210 */ /* 0x000fe20007ffe1ff */
[C---:B------:R-:W-:Y:S01]  /*2800*/  IMAD R63, R0.reuse, R12, R63 ;  /* 0x0000000c003f7224 */ /* 0x040fe200078e023f */
[----:B------:R-:W-:Y:S01]  /*2810*/  LOP3.LUT R78, R9, 0x78, RZ, 0xfc, !PT ;  /* 0x00000078094e7812 */ /* 0x000fe200078efcff */
[----:B------:R-:W-:Y:S01]  /*2820*/  @!P2 IMAD.IADD R53, R53, 0x1, -R0 ;  /* 0x000000013535a824 */ /* 0x000fe200078e0a00 */
[C---:B------:R-:W-:Y:S01]  /*2830*/  ISETP.GT.U32.AND P0, PT, R0.reuse, R57, PT ;  /* 0x000000390000720c */ /* 0x040fe20003f04070 */
[C---:B------:R-:W-:Y:S01]  /*2840*/  IMAD R61, R0.reuse, R52, R61 ;  /* 0x00000034003d7224 */ /* 0x040fe200078e023d */
[----:B------:R-:W-:Y:S01]  /*2850*/  ISETP.GT.U32.AND P2, PT, R0, R59, PT ;  /* 0x0000003b0000720c */ /* 0x000fe20003f44070 */
[----:B------:R-:W-:Y:S01]  /*2860*/  @!P5 IMAD.MOV R50, RZ, RZ, -R50 ;  /* 0x000000ffff32d224 */ /* 0x000fe200078e0a32 */
[----:B------:R-:W-:-:S02]  /*2870*/  @!P3 IADD3 R51, R51, -R0, RZ ;  /* 0x800000003333b210 */ /* 0x000fc40007ffe0ff */
[----:B------:R-:W-:Y:S01]  /*2880*/  ISETP.GE.AND P3, PT, R60, RZ, PT ;  /* 0x000000ff3c00720c */ /* 0x000fe20003f66270 */
[--C-:B------:R-:W-:Y:S01]  /*2890*/  @!P4 IMAD.IADD R55, R55, 0x1, -R0.reuse ;  /* 0x000000013737c824 */ /* 0x100fe200078e0a00 */
[----:B------:R-:W-:Y:S02]  /*28a0*/  LOP3.LUT R60, R9, 0x5e, RZ, 0xfc, !PT ;  /* 0x0000005e093c7812 */ /* 0x000fe400078efcff */
[----:B------:R-:W-:Y:S02]  /*28b0*/  ISETP.GE.AND P5, PT, R62, RZ, PT ;  /* 0x000000ff3e00720c */ /* 0x000fe40003fa6270 */
[----:B------:R-:W-:Y:S01]  /*28c0*/  IABS R65, R60 ;  /* 0x0000003c00417213 */ /* 0x000fe20000000000 */
[----:B------:R-:W-:Y:S01]  /*28d0*/  @!P0 IMAD.IADD R57, R57, 0x1, -R0 ;  /* 0x0000000139398824 */ /* 0x000fe200078e0a00 */
[C---:B------:R-:W-:Y:S02]  /*28e0*/  ISETP.GT.U32.AND P0, PT, R0.reuse, R63, PT ;  /* 0x0000003f0000720c */ /* 0x040fe40003f04070 */
[----:B------:R-:W-:Y:S01]  /*28f0*/  LOP3.LUT R62, R9, 0x60, RZ, 0xfc, !PT ;  /* 0x00000060093e7812 */ /* 0x000fe200078efcff */
[----:B------:R-:W-:Y:S01]  /*2900*/  IMAD.HI.U32 R12, R3, R65, RZ ;  /* 0x00000041030c7227 */ /* 0x000fe200078e00ff */
[----:B------:R-:W-:-:S02]  /*2910*/  ISETP.GT.U32.AND P4, PT, R0, R61, PT ;  /* 0x0000003d0000720c */ /* 0x000fc40003f84070 */
[----:B------:R-:W-:Y:S01]  /*2920*/  IABS R58, R62 ;  /* 0x0000003e003a7213 */ /* 0x000fe20000000000 */
[----:B------:R-:W-:Y:S01]  /*2930*/  IMAD.MOV R52, RZ, RZ, -R12 ;  /* 0x000000ffff347224 */ /* 0x000fe200078e0a0c */
[----:B------:R-:W-:Y:S01]  /*2940*/  @!P2 IADD3 R59, R59, -R0, RZ ;  /* 0x800000003b3ba210 */ /* 0x000fe20007ffe0ff */
[----:B------:R-:W-:Y:S01]  /*2950*/  @!P5 IMAD.MOV R55, RZ, RZ, -R55 ;  /* 0x000000ffff37d224 */ /* 0x000fe200078e0a37 */
[----:B------:R-:W-:Y:S01]  /*2960*/  ISETP.GE.AND P2, PT, R54, RZ, PT ;  /* 0x000000ff3600720c */ /* 0x000fe20003f46270 */
[----:B------:R-:W-:Y:S01]  /*2970*/  IMAD.HI.U32 R12, R3, R58, RZ ;  /* 0x0000003a030c7227 */ /* 0x000fe200078e00ff */
[----:B------:R-:W-:Y:S02]  /*2980*/  MOV R54, R7 ;  /* 0x0000000700367202 */ /* 0x000fe40000000f00 */
[----:B------:R-:W-:Y:S01]  /*2990*/  ISETP.GE.AND P5, PT, R64, RZ, PT ;  /* 0x000000ff4000720c */ /* 0x000fe20003fa6270 */
[----:B------:R-:W-:Y:S01]  /*29a0*/  @!P0 IMAD.IADD R63, R63, 0x1, -R0 ;  /* 0x000000013f3f8824 */ /* 0x000fe200078e0a00 */
[----:B------:R-:W-:Y:S01]  /*29b0*/  ISETP.GT.U32.AND P0, PT, R0, R59, PT ;  /* 0x0000003b0000720c */ /* 0x000fe20003f04070 */
[----:B------:R-:W-:Y:S01]  /*29c0*/  IMAD.MOV R7, RZ, RZ, -R12 ;  /* 0x000000ffff077224 */ /* 0x000fe200078e0a0c */
[----:B------:R-:W-:Y:S01]  /*29d0*/  @!P3 IADD3 R53, -R53, RZ, RZ ;  /* 0x000000ff3535b210 */ /* 0x000fe20007ffe1ff */
[----:B------:R-:W-:Y:S01]  /*29e0*/  @!P4 IMAD.IADD R61, R61, 0x1, -R0 ;  /* 0x000000013d3dc824 */ /* 0x000fe200078e0a00 */
[----:B------:R-:W-:Y:S01]  /*29f0*/  ISETP.GE.AND P4, PT, R56, RZ, PT ;  /* 0x000000ff3800720c */ /* 0x000fe20003f86270 */
[----:B------:R-:W-:Y:S01]  /*2a00*/  @!P1 IMAD.MOV R54, RZ, RZ, -R54 ;  /* 0x000000ffff369224 */ /* 0x000fe200078e0a36 */
[----:B------:R-:W-:Y:S01]  /*2a10*/  MOV R56, R51 ;  /* 0x0000003300387202 */ /* 0x000fe20000000f00 */
[C---:B------:R-:W-:Y:S01]  /*2a20*/  IMAD R51, R0.reuse, R7, R58 ;  /* 0x0000000700337224 */ /* 0x040fe200078e023a */
[----:B------:R-:W-:Y:S01]  /*2a30*/  ISETP.GT.U32.AND P1, PT, R0, R61, PT ;  /* 0x0000003d0000720c */ /* 0x000fe20003f24070 */
[----:B------:R-:W-:Y:S01]  /*2a40*/  IMAD.HI.U32 R7, R3, R67, RZ ;  /* 0x0000004303077227 */ /* 0x000fe200078e00ff */
[----:B------:R-:W-:-:S02]  /*2a50*/  LOP3.LUT R58, R9, 0x66, RZ, 0xfc, !PT ;  /* 0x00000066093a7812 */ /* 0x000fc400078efcff */
[----:B------:R-:W-:Y:S01]  /*2a60*/  LOP3.LUT R64, R9, 0x6a, RZ, 0xfc, !PT ;  /* 0x0000006a09407812 */ /* 0x000fe200078efcff */
[----:B------:R-:W-:Y:S01]  /*2a70*/  IMAD.MOV R7, RZ, RZ, -R7 ;  /* 0x000000ffff077224 */ /* 0x000fe200078e0a07 */
[----:B------:R-:W-:Y:S01]  /*2a80*/  @!P0 IADD3 R59, R59, -R0, RZ ;  /* 0x800000003b3b8210 */ /* 0x000fe20007ffe0ff */
[C---:B------:R-:W-:Y:S01]  /*2a90*/  IMAD R65, R0.reuse, R52, R65 ;  /* 0x0000003400417224 */ /* 0x040fe200078e0241 */
[C---:B------:R-:W-:Y:S01]  /*2aa0*/  ISETP.GT.U32.AND P0, PT, R0.reuse, R51, PT ;  /* 0x000000330000720c */ /* 0x040fe20003f04070 */
[C---:B------:R-:W-:Y:S01]  /*2ab0*/  IMAD R67, R0.reuse, R7, R67 ;  /* 0x0000000700437224 */ /* 0x040fe200078e0243 */
[----:B------:R-:W-:Y:S01]  /*2ac0*/  LOP3.LUT R52, R9, 0x64, RZ, 0xfc, !PT ;  /* 0x0000006409347812 */ /* 0x000fe200078efcff */
[----:B------:R-:W-:Y:S01]  /*2ad0*/  @!P6 IMAD.MOV R56, RZ, RZ, -R56 ;  /* 0x000000ffff38e224 */ /* 0x000fe200078e0a38 */
[C---:B------:R-:W-:Y:S01]  /*2ae0*/  ISETP.GT.U32.AND P6, PT, R0.reuse, R63, PT ;  /* 0x0000003f0000720c */ /* 0x040fe20003fc4070 */
[----:B------:R-:W-:Y:S01]  /*2af0*/  @!P1 IMAD.IADD R61, R61, 0x1, -R0 ;  /* 0x000000013d3d9824 */ /* 0x000fe200078e0a00 */
[----:B------:R-:W-:Y:S01]  /*2b00*/  ISETP.GT.U32.AND P3, PT, R0, R65, PT ;  /* 0x000000410000720c */ /* 0x000fe20003f64070 */
[----:B------:R-:W-:Y:S01]  /*2b10*/  @!P2 IMAD.MOV R57, RZ, RZ, -R57 ;  /* 0x000000ffff39a224 */ /* 0x000fe200078e0a39 */
[----:B------:R-:W-:Y:S01]  /*2b20*/  IABS R69, R52 ;  /* 0x0000003400457213 */ /* 0x000fe20000000000 */
[----:B------:R-:W-:Y:S01]  /*2b30*/  @!P5 IMAD.MOV R61, RZ, RZ, -R61 ;  /* 0x000000ffff3dd224 */ /* 0x000fe200078e0a3d */
[----:B------:R-:W-:Y:S01]  /*2b40*/  ISETP.GE.AND P2, PT, R66, RZ, PT ;  /* 0x000000ff4200720c */ /* 0x000fe20003f46270 */
[----:B------:R-:W-:Y:S01]  /*2b50*/  @!P4 IMAD.MOV R59, RZ, RZ, -R59 ;  /* 0x000000ffff3bc224 */ /* 0x000fe200078e0a3b */
[----:B------:R-:W-:Y:S01]  /*2b60*/  ISETP.GE.AND P5, PT, R52, RZ, PT ;  /* 0x000000ff3400720c */ /* 0x000fe20003fa6270 */
[----:B------:R-:W-:Y:S01]  /*2b70*/  IMAD.HI.U32 R52, R3, R69, RZ ;  /* 0x0000004503347227 */ /* 0x000fe200078e00ff */
[----:B------:R-:W-:-:S02]  /*2b80*/  @!P0 IADD3 R51, R51, -R0, RZ ;  /* 0x8000000033338210 */ /* 0x000fc40007ffe0ff */
[----:B------:R-:W-:Y:S01]  /*2b90*/  IABS R71, R58 ;  /* 0x0000003a00477213 */ /* 0x000fe20000000000 */
[----:B------:R-:W-:Y:S01]  /*2ba0*/  IMAD.MOV R52, RZ, RZ, -R52 ;  /* 0x000000ffff347224 */ /* 0x000fe200078e0a34 */
[C---:B------:R-:W-:Y:S01]  /*2bb0*/  ISETP.GT.U32.AND P0, PT, R0.reuse, R51, PT ;  /* 0x000000330000720c */ /* 0x040fe20003f04070 */
[----:B------:R-:W-:Y:S01]  /*2bc0*/  @!P3 IMAD.IADD R65, R65, 0x1, -R0 ;  /* 0x000000014141b824 */ /* 0x000fe200078e0a00 */
[----:B------:R-:W-:Y:S01]  /*2bd0*/  @!P6 IADD3 R63, R63, -R0, RZ ;  /* 0x800000003f3fe210 */ /* 0x000fe20007ffe0ff */
[----:B------:R-:W-:Y:S01]  /*2be0*/  IMAD R69, R0, R52, R69 ;  /* 0x0000003400457224 */ /* 0x000fe200078e0245 */
[----:B------:R-:W-:Y:S01]  /*2bf0*/  ISETP.GE.AND P1, PT, R60, RZ, PT ;  /* 0x000000ff3c00720c */ /* 0x000fe20003f26270 */
[----:B------:R-:W-:Y:S01]  /*2c00*/  IMAD.SHL.U32 R7, R86, 0x10, RZ ;  /* 0x0000001056077824 */ /* 0x000fe200078e00ff */
[----:B------:R-:W-:Y:S02]  /*2c10*/  @!P2 IADD3 R63, -R63, RZ, RZ ;  /* 0x000000ff3f3fa210 */ /* 0x000fe40007ffe1ff */
[----:B------:R-:W-:Y:S01]  /*2c20*/  ISETP.GE.AND P2, PT, R58, RZ, PT ;  /* 0x000000ff3a00720c */ /* 0x000fe20003f46270 */
[----:B------:R-:W-:Y:S01]  /*2c30*/  IMAD.HI.U32 R58, R3, R71, RZ ;  /* 0x00000047033a7227 */ /* 0x000fe200078e00ff */
[----:B------:R-:W-:-:S02]  /*2c40*/  ISETP.GT.U32.AND P4, PT, R0, R65, PT ;  /* 0x000000410000720c */ /* 0x000fc40003f84070 */
[----:B------:R-:W-:Y:S01]  /*2c50*/  LOP3.LUT R60, R9, 0x68, RZ, 0xfc, !PT ;  /* 0x00000068093c7812 */ /* 0x000fe200078efcff */
[--C-:B------:R-:W-:Y:S01]  /*2c60*/  @!P0 IMAD.IADD R51, R51, 0x1, -R0.reuse ;  /* 0x0000000133338824 */ /* 0x100fe200078e0a00 */
[----:B------:R-:W-:Y:S02]  /*2c70*/  ISETP.GT.U32.AND P0, PT, R0, R67, PT ;  /* 0x000000430000720c */ /* 0x000fe40003f04070 */
[----:B------:R-:W-:Y:S02]  /*2c80*/  IADD3 R58, -R58, RZ, RZ ;  /* 0x000000ff3a3a7210 */ /* 0x000fe40007ffe1ff */
[----:B------:R-:W-:Y:S02]  /*2c90*/  IABS R73, R60 ;  /* 0x0000003c00497213 */ /* 0x000fe40000000000 */
[----:B------:R-:W-:Y:S01]  /*2ca0*/  LOP3.LUT R66, R9, 0x6c, RZ, 0xfc, !PT ;  /* 0x0000006c09427812 */ /* 0x000fe200078efcff */
[----:B------:R-:W-:Y:S01]  /*2cb0*/  IMAD R71, R0, R58, R71 ;  /* 0x0000003a00477224 */ /* 0x000fe200078e0247 */
[----:B------:R-:W-:Y:S01]  /*2cc0*/  IABS R75, R64 ;  /* 0x00000040004b7213 */ /* 0x000fe20000000000 */
[----:B------:R-:W-:Y:S01]  /*2cd0*/  @!P4 IMAD.IADD R65, R65, 0x1, -R0 ;  /* 0x000000014141c824 */ /* 0x000fe200078e0a00 */
[----:B------:R-:W-:Y:S01]  /*2ce0*/  ISETP.GE.AND P4, PT, R60, RZ, PT ;  /* 0x000000ff3c00720c */ /* 0x000fe20003f86270 */
[----:B------:R-:W-:Y:S01]  /*2cf0*/  IMAD.HI.U32 R60, R3, R73, RZ ;  /* 0x00000049033c7227 */ /* 0x000fe200078e00ff */
[----:B------:R-:W-:-:S02]  /*2d00*/  LOP3.LUT R12, R86, 0x7f, RZ, 0xc0, !PT ;  /* 0x0000007f560c7812 */ /* 0x000fc400078ec0ff */
[----:B------:R-:W-:Y:S01]  /*2d10*/  LOP3.LUT R7, R7, 0x70, RZ, 0xc0, !PT ;  /* 0x0000007007077812 */ /* 0x000fe200078ec0ff */
[----:B------:R-:W-:Y:S01]  /*2d20*/  @!P0 IMAD.IADD R67, R67, 0x1, -R0 ;  /* 0x0000000143438824 */ /* 0x000fe200078e0a00 */
[----:B------:R-:W-:Y:S01]  /*2d30*/  IABS R77, R66 ;  /* 0x00000042004d7213 */ /* 0x000fe20000000000 */
[----:B------:R-:W-:Y:S01]  /*2d40*/  IMAD.MOV R60, RZ, RZ, -R60 ;  /* 0x000000ffff3c7224 */ /* 0x000fe200078e0a3c */
[----:B------:R-:W-:Y:S01]  /*2d50*/  ISETP.GE.AND P6, PT, R62, RZ, PT ;  /* 0x000000ff3e00720c */ /* 0x000fe20003fc6270 */
[----:B------:R-:W-:Y:S01]  /*2d60*/  IMAD.HI.U32 R62, R3, R75, RZ ;  /* 0x0000004b033e7227 */ /* 0x000fe200078e00ff */
[----:B------:R-:W-:Y:S02]  /*2d70*/  ISETP.GT.U32.AND P0, PT, R0, R67, PT ;  /* 0x000000430000720c */ /* 0x000fe40003f04070 */
[----:B------:R-:W-:Y:S01]  /*2d80*/  ISETP.GE.AND P3, PT, R68, RZ, PT ;  /* 0x000000ff4400720c */ /* 0x000fe20003f66270 */
[----:B------:R-:W-:Y:S01]  /*2d90*/  IMAD R73, R0, R60, R73 ;  /* 0x0000003c00497224 */ /* 0x000fe200078e0249 */
[----:B------:R-:W-:Y:S01]  /*2da0*/  LEA R7, R12, R7, 0x7 ;  /* 0x000000070c077211 */ /* 0x000fe200078e38ff */
[----:B------:R-:W-:Y:S01]  /*2db0*/  IMAD.MOV R62, RZ, RZ, -R62 ;  /* 0x000000ffff3e7224 */ /* 0x000fe200078e0a3e */
[----:B------:R-:W-:Y:S01]  /*2dc0*/  LEA R11, R11, R12, 0x8 ;  /* 0x0000000c0b0b7211 */ /* 0x000fe200078e40ff */
[----:B------:R-:W-:Y:S01]  /*2dd0*/  IMAD.HI.U32 R12, R3, R77, RZ ;  /* 0x0000004d030c7227 */ /* 0x000fe200078e00ff */
[----:B------:R-:W-:-:S02]  /*2de0*/  LOP3.LUT R68, R9, 0x6e, RZ, 0xfc, !PT ;  /* 0x0000006e09447812 */ /* 0x000fc400078efcff */
[----:B------:R-:W-:Y:S01]  /*2df0*/  LOP3.LUT R80, R9, 0x7a, RZ, 0xfc, !PT ;  /* 0x0000007a09507812 */ /* 0x000fe200078efcff */
[----:B------:R-:W-:Y:S01]  /*2e00*/  IMAD.HI.U32 R58, R3, R81, RZ ;  /* 0x00000051033a7227 */ /* 0x000fe200078e00ff */
[----:B------:R-:W-:Y:S01]  /*2e10*/  IADD3 R12, -R12, RZ, RZ ;  /* 0x000000ff0c0c7210 */ /* 0x000fe20007ffe1ff */
[----:B------:R1:W-:Y:S01]  /*2e20*/  STL.64 [R1+0x700], R10 ;  /* 0x0007000a01007387 */ /* 0x0003e20000100a00 */
[----:B------:R-:W-:Y:S01]  /*2e30*/  IABS R79, R68 ;  /* 0x00000044004f7213 */ /* 0x000fe20000000000 */
[----:B------:R-:W-:Y:S01]  /*2e40*/  @!P0 IMAD.IADD R67, R67, 0x1, -R0 ;  /* 0x0000000143438824 */ /* 0x000fe200078e0a00 */
[C---:B------:R-:W-:Y:S01]  /*2e50*/  ISETP.GT.U32.AND P0, PT, R0.reuse, R69, PT ;  /* 0x000000450000720c */ /* 0x040fe20003f04070 */
[C---:B------:R-:W-:Y:S01]  /*2e60*/  IMAD R75, R0.reuse, R62, R75 ;  /* 0x0000003e004b7224 */ /* 0x040fe200078e024b */
[----:B------:R-:W-:Y:S01]  /*2e70*/  IABS R87, R78 ;  /* 0x0000004e00577213 */ /* 0x000fe20000000000 */
[----:B------:R-:W-:Y:S01]  /*2e80*/  IMAD.MOV R58, RZ, RZ, -R58 ;  /* 0x000000ffff3a7224 */ /* 0x000fe200078e0a3a */
[----:B------:R-:W-:Y:S01]  /*2e90*/  IABS R89, R80 ;  /* 0x0000005000597213 */ /* 0x000fe20000000000 */
[----:B------:R-:W-:-:S02]  /*2ea0*/  IMAD R77, R0, R12, R77 ;  /* 0x0000000c004d7224 */ /* 0x000fc400078e024d */
[C---:B------:R-:W-:Y:S01]  /*2eb0*/  IMAD R81, R0.reuse, R58, R81 ;  /* 0x0000003a00517224 */ /* 0x040fe200078e0251 */
[----:B------:R-:W-:Y:S01]  /*2ec0*/  MOV R58, R51 ;  /* 0x00000033003a7202 */ /* 0x000fe20000000f00 */
[----:B------:R-:W-:Y:S01]  /*2ed0*/  @!P3 IMAD.MOV R67, RZ, RZ, -R67 ;  /* 0x000000ffff43b224 */ /* 0x000fe200078e0a43 */
[----:B------:R-:W-:Y:S01]  /*2ee0*/  ISETP.GT.U32.AND P3, PT, R0, R75, PT ;  /* 0x0000004b0000720c */ /* 0x000fe20003f64070 */
[----:B------:R-:W-:Y:S01]  /*2ef0*/  @!P1 IMAD.MOV R65, RZ, RZ, -R65 ;  /* 0x000000ffff419224 */ /* 0x000fe200078e0a41 */
[----:B------:R-:W-:Y:S01]  /*2f00*/  @!P6 IADD3 R58, -R58, RZ, RZ ;  /* 0x000000ff3a3ae210 */ /* 0x000fe20007ffe1ff */
[----:B------:R-:W-:Y:S01]  /*2f10*/  @!P0 IMAD.IADD R69, R69, 0x1, -R0 ;  /* 0x0000000145458824 */ /* 0x000fe200078e0a00 */
[----:B------:R-:W-:Y:S01]  /*2f20*/  ISETP.GT.U32.AND P0, PT, R0, R71, PT ;  /* 0x000000470000720c */ /* 0x000fe20003f04070 */
[----:B------:R-:W-:-:S04]  /*2f30*/  IMAD.HI.U32 R52, R3, R79, RZ ;  /* 0x0000004f03347227 */ /* 0x000fc800078e00ff */
[----:B------:R-:W-:-:S04]  /*2f40*/  IMAD.HI.U32 R60, R3, R83, RZ ;  /* 0x00000053033c7227 */ /* 0x000fc800078e00ff */
[----:B------:R-:W-:Y:S01]  /*2f50*/  IMAD.MOV R52, RZ, RZ, -R52 ;  /* 0x000000ffff347224 */ /* 0x000fe200078e0a34 */
[----:B------:R-:W-:Y:S01]  /*2f60*/  IADD3 R60, -R60, RZ, RZ ;  /* 0x000000ff3c3c7210 */ /* 0x000fe20007ffe1ff */
[----:B------:R-:W-:-:S04]  /*2f70*/  IMAD.HI.U32 R62, R3, R85, RZ ;  /* 0x00000055033e7227 */ /* 0x000fc800078e00ff */
[--C-:B------:R-:W-:Y:S01]  /*2f80*/  @!P0 IMAD.IADD R71, R71, 0x1, -R0.reuse ;  /* 0x0000000147478824 */ /* 0x100fe200078e0a00 */
[C---:B------:R-:W-:Y:S01]  /*2f90*/  ISETP.GT.U32.AND P0, PT, R0.reuse, R73, PT ;  /* 0x000000490000720c */ /* 0x040fe20003f04070 */
[C---:B------:R-:W-:Y:S01]  /*2fa0*/  IMAD R79, R0.reuse, R52, R79 ;  /* 0x00000034004f7224 */ /* 0x040fe200078e024f */
[----:B------:R-:W-:Y:S01]  /*2fb0*/  IABS R52, R76 ;  /* 0x0000004c00347213 */ /* 0x000fe20000000000 */
[----:B------:R-:W-:Y:S01]  /*2fc0*/  @!P3 IMAD.IADD R75, R75, 0x1, -R0 ;  /* 0x000000014b4bb824 */ /* 0x000fe200078e0a00 */
[C---:B------:R-:W-:Y:S01]  /*2fd0*/  ISETP.GT.U32.AND P1, PT, R0.reuse, R71, PT ;  /* 0x000000470000720c */ /* 0x040fe20003f24070 */
[----:B------:R-:W-:Y:S02]  /*2fe0*/  IMAD.MOV R62, RZ, RZ, -R62 ;  /* 0x000000ffff3e7224 */ /* 0x000fe400078e0a3e */
[C---:B------:R-:W-:Y:S02]  /*2ff0*/  IMAD R83, R0.reuse, R60, R83 ;  /* 0x0000003c00537224 */ /* 0x040fe400078e0253 */
[C---:B------:R-:W-:Y:S01]  /*3000*/  IMAD R85, R0.reuse, R62, R85 ;  /* 0x0000003e00557224 */ /* 0x040fe200078e0255 */
[----:B------:R-:W-:Y:S01]  /*3010*/  LOP3.LUT R62, R9, 0x7c, RZ, 0xfc, !PT ;  /* 0x0000007c093e7812 */ /* 0x000fe200078efcff */
[----:B------:R-:W-:Y:S01]  /*3020*/  IMAD.HI.U32 R9, R3, R52, RZ ;  /* 0x0000003403097227 */ /* 0x000fe200078e00ff */
[----:B------:R-:W-:-:S02]  /*3030*/  ISETP.GT.U32.AND P3, PT, R0, R83, PT ;  /* 0x000000530000720c */ /* 0x000fc40003f64070 */
[----:B------:R-:W-:Y:S01]  /*3040*/  IABS R91, R62 ;  /* 0x0000003e005b7213 */ /* 0x000fe20000000000 */
[--C-:B------:R-:W-:Y:S01]  /*3050*/  @!P0 IMAD.IADD R73, R73, 0x1, -R0.reuse ;  /* 0x0000000149498824 */ /* 0x100fe200078e0a00 */
[C---:B------:R-:W-:Y:S01]  /*3060*/  ISETP.GT.U32.AND P0, PT, R0.reuse, R69, PT ;  /* 0x000000450000720c */ /* 0x040fe20003f04070 */
[----:B------:R-:W-:Y:S01]  /*3070*/  @!P1 IMAD.IADD R71, R71, 0x1, -R0 ;  /* 0x0000000147479824 */ /* 0x000fe200078e0a00 */
[C---:B------:R-:W-:Y:S01]  /*3080*/  ISETP.GT.U32.AND P1, PT, R0.reuse, R79, PT ;  /* 0x0000004f0000720c */ /* 0x040fe20003f24070 */
[----:B------:R-:W-:Y:S01]  /*3090*/  IMAD.HI.U32 R12, R3, R87, RZ ;  /* 0x00000057030c7227 */ /* 0x000fe200078e00ff */
[----:B------:R-:W-:-:S03]  /*30a0*/  ISETP.GT.U32.AND P6, PT, R0, R73, PT ;  /* 0x000000490000720c */ /* 0x000fc60003fc4070 */
[----:B------:R-:W-:-:S04]  /*30b0*/  IMAD.HI.U32 R51, R3, R89, RZ ;  /* 0x0000005903337227 */ /* 0x000fc800078e00ff */
[----:B------:R-:W-:Y:S01]  /*30c0*/  IMAD.HI.U32 R3, R3, R91, RZ ;  /* 0x0000005b03037227 */ /* 0x000fe200078e00ff */
[----:B------:R-:W-:Y:S02]  /*30d0*/  IADD3 R60, -R51, RZ, RZ ;  /* 0x000000ff333c7210 */ /* 0x000fe40007ffe1ff */
[----:B------:R-:W-:Y:S01]  /*30e0*/  @!P0 IADD3 R69, R69, -R0, RZ ;  /* 0x8000000045458210 */ /* 0x000fe20007ffe0ff */
[--C-:B------:R-:W-:Y:S01]  /*30f0*/  @!P1 IMAD.IADD R79, R79, 0x1, -R0.reuse ;  /* 0x000000014f4f9824 */ /* 0x100fe200078e0a00 */
[C---:B------:R-:W-:Y:S01]  /*3100*/  ISETP.GT.U32.AND P0, PT, R0.reuse, R77, PT ;  /* 0x0000004d0000720c */ /* 0x040fe20003f04070 */
[--C-:B------:R-:W-:Y:S01]  /*3110*/  @!P6 IMAD.IADD R73, R73, 0x1, -R0.reuse ;  /* 0x000000014949e824 */ /* 0x100fe200078e0a00 */
[----:B------:R-:W-:Y:S01]  /*3120*/  ISETP.GT.U32.AND P6, PT, R0, R81, PT ;  /* 0x000000510000720c */ /* 0x000fe20003fc4070 */
[----:B------:R-:W-:Y:S01]  /*3130*/  @!P3 IMAD.IADD R83, R83, 0x1, -R0 ;  /* 0x000000015353b824 */ /* 0x000fe200078e0a00 */
[----:B------:R-:W-:Y:S01]  /*3140*/  IADD3 R3, -R3, RZ, RZ ;  /* 0x000000ff03037210 */ /* 0x000fe20007ffe1ff */
[----:B------:R-:W-:-:S02]  /*3150*/  IMAD.MOV R9, RZ, RZ, -R9 ;  /* 0x000000ffff097224 */ /* 0x000fc400078e0a09 */
[----:B------:R-:W-:Y:S02]  /*3160*/  IMAD.MOV R12, RZ, RZ, -R12 ;  /* 0x000000ffff0c7224 */ /* 0x000fe400078e0a0c */
[C---:B------:R-:W-:Y:S01]  /*3170*/  IMAD R51, R0.reuse, R9, R52 ;  /* 0x0000000900337224 */ /* 0x040fe200078e0234 */
[----:B------:R-:W-:Y:S01]  /*3180*/  IABS R9, R11 ;  /* 0x0000000b00097213 */ /* 0x000fe20000000000 */
[C---:B------:R-:W-:Y:S02]  /*3190*/  IMAD R91, R0.reuse, R3, R91 ;  /* 0x00000003005b7224 */ /* 0x040fe400078e025b */
[----:B------:R-:W-:Y:S01]  /*31a0*/  @!P0 IMAD.IADD R77, R77, 0x1, -R0 ;  /* 0x000000014d4d8824 */ /* 0x000fe200078e0a00 */
[C---:B------:R-:W-:Y:S01]  /*31b0*/  ISETP.GT.U32.AND P0, PT, R0.reuse, R75, PT ;  /* 0x0000004b0000720c */ /* 0x040fe20003f04070 */
[----:B------:R-:W-:Y:S01]  /*31c0*/  @!P5 IMAD.MOV R69, RZ, RZ, -R69 ;  /* 0x000000ffff45d224 */ /* 0x000fe200078e0a45 */
[----:B------:R-:W-:Y:S01]  /*31d0*/  @!P6 IADD3 R81, R81, -R0, RZ ;  /* 0x800000005151e210 */ /* 0x000fe20007ffe0ff */
[C---:B------:R-:W-:Y:S01]  /*31e0*/  IMAD R87, R0.reuse, R12, R87 ;  /* 0x0000000c00577224 */ /* 0x040fe200078e0257 */
[C---:B------:R-:W-:Y:S01]  /*31f0*/  ISETP.GT.U32.AND P1, PT, R0.reuse, R77, PT ;  /* 0x0000004d0000720c */ /* 0x040fe20003f24070 */
[C---:B------:R-:W-:Y:S01]  /*3200*/  IMAD R89, R0.reuse, R60, R89 ;  /* 0x0000003c00597224 */ /* 0x040fe200078e0259 */
[C---:B------:R-:W-:Y:S01]  /*3210*/  ISETP.GT.U32.AND P6, PT, R0.reuse, R79, PT ;  /* 0x0000004f0000720c */ /* 0x040fe20003fc4070 */
[----:B------:R-:W-:Y:S01]  /*3220*/  IMAD.HI.U32 R3, R15, R9, RZ ;  /* 0x000000090f037227 */ /* 0x000fe200078e00ff */
[----:B------:R-:W-:-:S02]  /*3230*/  ISETP.GT.U32.AND P3, PT, R0, R81, PT ;  /* 0x000000510000720c */ /* 0x000fc40003f64070 */
[C---:B------:R-:W-:Y:S01]  /*3240*/  ISETP.GT.U32.AND P5, PT, R0.reuse, R83, PT ;  /* 0x000000530000720c */ /* 0x040fe20003fa4070 */
[----:B------:R-:W-:Y:S01]  /*3250*/  IMAD.MOV R3, RZ, RZ, -R3 ;  /* 0x000000ffff037224 */ /* 0x000fe200078e0a03 */
[----:B------:R-:W-:Y:S01]  /*3260*/  IADD3 R12, R11, 0x80, RZ ;  /* 0x000000800b0c7810 */ /* 0x000fe20007ffe0ff */
[--C-:B------:R-:W-:Y:S01]  /*3270*/  @!P0 IMAD.IADD R75, R75, 0x1, -R0.reuse ;  /* 0x000000014b4b8824 */ /* 0x100fe200078e0a00 */
[----:B------:R-:W-:Y:S01]  /*3280*/  ISETP.GT.U32.AND P0, PT, R0, R85, PT ;  /* 0x000000550000720c */ /* 0x000fe20003f04070 */
[----:B------:R-:W-:Y:S01]  /*3290*/  IMAD R9, R2, R3, R9 ;  /* 0x0000000302097224 */ /* 0x000fe200078e0209 */
[----:B------:R-:W-:Y:S01]  /*32a0*/  IABS R52, R12 ;  /* 0x0000000c00347213 */ /* 0x000fe20000000000 */
[--C-:B------:R-:W-:Y:S01]  /*32b0*/  @!P1 IMAD.IADD R77, R77, 0x1, -R0.reuse ;  /* 0x000000014d4d9824 */ /* 0x100fe200078e0a00 */
[C---:B------:R-:W-:Y:S01]  /*32c0*/  ISETP.GT.U32.AND P1, PT, R0.reuse, R51, PT ;  /* 0x000000330000720c */ /* 0x040fe20003f24070 */
[----:B------:R-:W-:Y:S01]  /*32d0*/  @!P2 IMAD.MOV R71, RZ, RZ, -R71 ;  /* 0x000000ffff47a224 */ /* 0x000fe200078e0a47 */
[----:B------:R-:W-:Y:S01]  /*32e0*/  @!P6 IADD3 R79, R79, -R0, RZ ;  /* 0x800000004f4fe210 */ /* 0x000fe20007ffe0ff */
[--C-:B------:R-:W-:Y:S01]  /*32f0*/  @!P3 IMAD.IADD R81, R81, 0x1, -R0.reuse ;  /* 0x000000015151b824 */ /* 0x100fe200078e0a00 */
[C---:B------:R-:W-:Y:S01]  /*3300*/  ISETP.GT.U32.AND P6, PT, R0.reuse, R87, PT ;  /* 0x000000570000720c */ /* 0x040fe20003fc4070 */
[----:B------:R-:W-:Y:S01]  /*3310*/  @!P5 IMAD.IADD R83, R83, 0x1, -R0 ;  /* 0x000000015353d824 */ /* 0x000fe200078e0a00 */
[----:B------:R-:W-:Y:S01]  /*3320*/  ISETP.GT.U32.AND P3, PT, R0, R89, PT ;  /* 0x000000590000720c */ /* 0x000fe20003f64070 */
[----:B------:R-:W-:Y:S01]  /*3330*/  IMAD.HI.U32 R15, R15, R52, RZ ;  /* 0x000000340f0f7227 */ /* 0x000fe200078e00ff */
[----:B------:R-:W-:-:S02]  /*3340*/  ISETP.GE.AND P5, PT, R64, RZ, PT ;  /* 0x000000ff4000720c */ /* 0x000fc40003fa6270 */
[----:B------:R-:W-:Y:S01]  /*3350*/  @!P0 IADD3 R85, R85, -R0, RZ ;  /* 0x8000000055558210 */ /* 0x000fe20007ffe0ff */
[----:B------:R-:W-:Y:S01]  /*3360*/  IMAD.MOV R15, RZ, RZ, -R15 ;  /* 0x000000ffff0f7224 */ /* 0x000fe200078e0a0f */
[----:B------:R-:W-:Y:S01]  /*3370*/  ISETP.GT.U32.AND P0, PT, R0, R91, PT ;  /* 0x0000005b0000720c */ /* 0x000fe20003f04070 */
[----:B------:R-:W-:Y:S01]  /*3380*/  @!P1 IMAD.IADD R51, R51, 0x1, -R0 ;  /* 0x0000000133339824 */ /* 0x000fe200078e0a00 */
[----:B------:R-:W-:Y:S01]  /*3390*/  ISETP.GE.AND P1, PT, R66, RZ, PT ;  /* 0x000000ff4200720c */ /* 0x000fe20003f26270 */
[----:B------:R-:W-:Y:S01]  /*33a0*/  IMAD R15, R2, R15, R52 ;  /* 0x0000000f020f7224 */ /* 0x000fe200078e0234 */
[----:B------:R-:W-:Y:S01]  /*33b0*/  LOP3.LUT R52, RZ, R82, RZ, 0x33, !PT ;  /* 0x00000052ff347212 */ /* 0x000fe200078e33ff */
[----:B------:R-:W-:Y:S01]  /*33c0*/  @!P4 IMAD.MOV R73, RZ, RZ, -R73 ;  /* 0x000000ffff49c224 */ /* 0x000fe200078e0a49 */
[----:B------:R-:W-:Y:S01]  /*33d0*/  @!P6 IADD3 R87, R87, -R0, RZ ;  /* 0x800000005757e210 */ /* 0x000fe20007ffe0ff */
[----:B------:R-:W-:Y:S01]  /*33e0*/  @!P3 IMAD.IADD R89, R89, 0x1, -R0 ;  /* 0x000000015959b824 */ /* 0x000fe200078e0a00 */
[----:B------:R-:W-:Y:S01]  /*33f0*/  ISETP.GE.AND P6, PT, R68, RZ, PT ;  /* 0x000000ff4400720c */ /* 0x000fe20003fc6270 */
[----:B------:R-:W-:Y:S01]  /*3400*/  IMAD R60, R220, R149, RZ ;  /* 0x00000095dc3c7224 */ /* 0x000fe200078e02ff */
[----:B------:R-:W-:-:S02]  /*3410*/  ISETP.GE.AND P3, PT, R70, RZ, PT ;  /* 0x000000ff4600720c */ /* 0x000fc40003f66270 */
[----:B------:R-:W-:Y:S02]  /*3420*/  @!P5 IADD3 R75, -R75, RZ, RZ ;  /* 0x000000ff4b4bd210 */ /* 0x000fe40007ffe1ff */
[----:B------:R-:W-:Y:S01]  /*3430*/  @!P0 IADD3 R91, R91, -R0, RZ ;  /* 0x800000005b5b8210 */ /* 0x000fe20007ffe0ff */
[----:B------:R-:W-:Y:S01]  /*3440*/  @!P1 IMAD.MOV R77, RZ, RZ, -R77 ;  /* 0x000000ffff4d9224 */ /* 0x000fe200078e0a4d */
[----:B------:R-:W-:Y:S02]  /*3450*/  ISETP.GT.U32.AND P0, PT, R2, R9, PT ;  /* 0x000000090200720c */ /* 0x000fe40003f04070 */
[----:B------:R-:W-:Y:S02]  /*3460*/  ISETP.GT.U32.AND P5, PT, R0, R89, PT ;  /* 0x000000590000720c */ /* 0x000fe40003fa4070 */
[----:B------:R-:W-:Y:S01]  /*3470*/  ISETP.GT.U32.AND P2, PT, R2, R15, PT ;  /* 0x0000000f0200720c */ /* 0x000fe20003f44070 */
[----:B------:R-:W-:Y:S01]  /*3480*/  @!P6 IMAD.MOV R79, RZ, RZ, -R79 ;  /* 0x000000ffff4fe224 */ /* 0x000fe200078e0a4f */
[C---:B------:R-:W-:Y:S01]  /*3490*/  ISETP.GT.U32.AND P4, PT, R0.reuse, R85, PT ;  /* 0x000000550000720c */ /* 0x040fe20003f84070 */
[----:B------:R-:W-:Y:S01]  /*34a0*/  @!P3 IMAD.MOV R81, RZ, RZ, -R81 ;  /* 0x000000ffff51b224 */ /* 0x000fe200078e0a51 */
[----:B------:R-:W-:-:S02]  /*34b0*/  ISETP.GT.U32.AND P1, PT, R0, R51, PT ;  /* 0x000000330000720c */ /* 0x000fc40003f24070 */
[----:B------:R-:W-:-:S03]  /*34c0*/  ISETP.GT.U32.AND P6, PT, R0, R87, PT ;  /* 0x000000570000720c */ /* 0x000fc60003fc4070 */
[----:B------:R-:W-:Y:S02]  /*34d0*/  @!P0 IADD3 R9, R9, -R2, RZ ;  /* 0x8000000209098210 */ /* 0x000fe40007ffe0ff */
[----:B------:R-:W-:Y:S02]  /*34e0*/  ISETP.GT.U32.AND P0, PT, R0, R91, PT ;  /* 0x0000005b0000720c */ /* 0x000fe40003f04070 */
[----:B------:R-:W-:Y:S01]  /*34f0*/  ISETP.GT.U32.AND P3, PT, R2, R9, PT ;  /* 0x000000090200720c */ /* 0x000fe20003f64070 */
[----:B------:R-:W-:Y:S01]  /*3500*/  @!P2 IMAD.IADD R15, R15, 0x1, -R2 ;  /* 0x000000010f0fa824 */ /* 0x000fe200078e0a02 */
[-C--:B------:R-:W-:Y:S02]  /*3510*/  @!P5 IADD3 R89, R89, -R0.reuse, RZ ;  /* 0x800000005959d210 */ /* 0x080fe40007ffe0ff */
[----:B------:R-:W-:Y:S01]  /*3520*/  ISETP.GE.AND P5, PT, R78, RZ, PT ;  /* 0x000000ff4e00720c */ /* 0x000fe20003fa6270 */
[--C-:B------:R-:W-:Y:S01]  /*3530*/  @!P1 IMAD.IADD R51, R51, 0x1, -R0.reuse ;  /* 0x0000000133339824 */ /* 0x100fe200078e0a00 */
[----:B------:R-:W-:Y:S01]  /*3540*/  @!P4 IADD3 R85, R85, -R0, RZ ;  /* 0x800000005555c210 */ /* 0x000fe20007ffe0ff */
[----:B------:R-:W-:Y:S01]  /*3550*/  @!P6 IMAD.IADD R87, R87, 0x1, -R0 ;  /* 0x000000015757e824 */ /* 0x000fe200078e0a00 */
[----:B------:R-:W-:-:S02]  /*3560*/  ISETP.GT.U32.AND P2, PT, R2, R15, PT ;  /* 0x0000000f0200720c */ /* 0x000fc40003f44070 */
[----:B------:R-:W-:Y:S01]  /*3570*/  ISETP.GE.AND P4, PT, R72, RZ, PT ;  /* 0x000000ff4800720c */ /* 0x000fe20003f86270 */
[----:B------:R-:W-:Y:S01]  /*3580*/  @!P0 IMAD.IADD R91, R91, 0x1, -R0 ;  /* 0x000000015b5b8824 */ /* 0x000fe200078e0a00 */
[----:B------:R-:W-:Y:S01]  /*3590*/  ISETP.GE.AND P0, PT, R80, RZ, PT ;  /* 0x000000ff5000720c */ /* 0x000fe20003f06270 */
[----:B------:R-:W-:Y:S01]  /*35a0*/  @!P3 IMAD.IADD R9, R9, 0x1, -R2 ;  /* 0x000000010909b824 */ /* 0x000fe200078e0a02 */
[----:B------:R-:W-:Y:S02]  /*35b0*/  ISETP.GE.AND P1, PT, R74, RZ, PT ;  /* 0x000000ff4a00720c */ /* 0x000fe40003f26270 */
[----:B------:R-:W-:Y:S01]  /*35c0*/  ISETP.GE.AND P6, PT, R76, RZ, PT ;  /* 0x000000ff4c00720c */ /* 0x000fe20003fc6270 */
[----:B------:R-:W-:Y:S01]  /*35d0*/  @!P5 IMAD.MOV R87, RZ, RZ, -R87 ;  /* 0x000000ffff57d224 */ /* 0x000fe200078e0a57 */
[----:B------:R-:W-:Y:S02]  /*35e0*/  ISETP.GE.AND P3, PT, R62, RZ, PT ;  /* 0x000000ff3e00720c */ /* 0x000fe40003f66270 */
[----:B------:R-:W-:-:S02]  /*35f0*/  MOV R0, R51 ;  /* 0x0000003300007202 */ /* 0x000fc40000000f00 */
[----:B------:R-:W-:Y:S01]  /*3600*/  ISETP.GE.AND P5, PT, R11, RZ, PT ;  /* 0x000000ff0b00720c */ /* 0x000fe20003fa6270 */
[----:B------:R-:W-:Y:S01]  /*3610*/  @!P4 IMAD.MOV R83, RZ, RZ, -R83 ;  /* 0x000000ffff53c224 */ /* 0x000fe200078e0a53 */
[----:B------:R-:W-:Y:S02]  /*3620*/  @!P2 IADD3 R15, R15, -R2, RZ ;  /* 0x800000020f0fa210 */ /* 0x000fe40007ffe0ff */
[----:B------:R-:W-:Y:S01]  /*3630*/  @!P0 IADD3 R89, -R89, RZ, RZ ;  /* 0x000000ff59598210 */ /* 0x000fe20007ffe1ff */
[----:B------:R-:W-:Y:S01]  /*3640*/  @!P1 IMAD.MOV R85, RZ, RZ, -R85 ;  /* 0x000000ffff559224 */ /* 0x000fe200078e0a55 */
[----:B------:R-:W-:Y:S01]  /*3650*/  ISETP.GE.AND P0, PT, R12, RZ, PT ;  /* 0x000000ff0c00720c */ /* 0x000fe20003f06270 */
[----:B------:R-:W-:Y:S01]  /*3660*/  @!P6 IMAD.MOV R0, RZ, RZ, -R0 ;  /* 0x000000ffff00e224 */ /* 0x000fe200078e0a00 */
[----:B------:R-:W-:Y:S01]  /*3670*/  ISETP.NE.AND P2, PT, R84, RZ, PT ;  /* 0x000000ff5400720c */ /* 0x000fe20003f45270 */
[----:B------:R-:W-:Y:S01]  /*3680*/  @!P3 IMAD.MOV R91, RZ, RZ, -R91 ;  /* 0x000000ffff5bb224 */ /* 0x000fe200078e0a5b */
[----:B------:R-:W-:Y:S01]  /*3690*/  LOP3.LUT R51, RZ, R84, RZ, 0x33, !PT ;  /* 0x00000054ff337212 */ /* 0x000fe200078e33ff */
[----:B------:R-:W2:Y:S01]  /*36a0*/  LDC.64 R2, c[0x0][0x230] ;  /* 0x00008c00ff027b82 */ /* 0x000ea20000000a00 */
[----:B------:R-:W-:Y:S01]  /*36b0*/  LEA R128, P4, R60, UR4, 0x2 ;  /* 0x000000043c807c11 */ /* 0x000fe2000f8810ff */
[----:B------:R-:W-:Y:S01]  /*36c0*/  @!P5 IMAD.MOV R9, RZ, RZ, -R9 ;  /* 0x000000ffff09d224 */ /* 0x000fe200078e0a09 */
[----:B------:R-:W-:-:S02]  /*36d0*/  ISETP.NE.AND P1, PT, R82, RZ, PT ;  /* 0x000000ff5200720c */ /* 0x000fc40003f25270 */
[C---:B------:R-:W-:Y:S02]  /*36e0*/  SEL R62, R51.reuse, R4, !P2 ;  /* 0x00000004333e7207 */ /* 0x040fe40005000000 */
[C---:B------:R-:W-:Y:S01]  /*36f0*/  SEL R64, R51.reuse, R6, !P2 ;  /* 0x0000000633407207 */ /* 0x040fe20005000000 */
[----:B------:R-:W3:Y:S01]  /*3700*/  S2UR UR4, SR_CgaCtaId ;  /* 0x00000000000479c3 */ /* 0x000ee20000008800 */
[C---:B------:R-:W-:Y:S02]  /*3710*/  SEL R66, R51.reuse, R8, !P2 ;  /* 0x0000000833427207 */ /* 0x040fe40005000000 */
[C---:B------:R-:W-:Y:S02]  /*3720*/  SEL R14, R51.reuse, R14, !P2 ;  /* 0x0000000e330e7207 */ /* 0x040fe40005000000 */
[C---:B------:R-:W-:Y:S02]  /*3730*/  SEL R16, R51.reuse, R16, !P2 ;  /* 0x0000001033107207 */ /* 0x040fe40005000000 */
[----:B------:R-:W-:-:S02]  /*3740*/  SEL R17, R51, R17, !P2 ;  /* 0x0000001133117207 */ /* 0x000fc40005000000 */
[C---:B------:R-:W-:Y:S02]  /*3750*/  SEL R18, R51.reuse, R18, !P2 ;  /* 0x0000001233127207 */ /* 0x040fe40005000000 */
[C---:B------:R-:W-:Y:S02]  /*3760*/  SEL R19, R51.reuse, R19, !P2 ;  /* 0x0000001333137207 */ /* 0x040fe40005000000 */
[C---:B------:R-:W-:Y:S02]  /*3770*/  SEL R20, R51.reuse, R20, !P2 ;  /* 0x0000001433147207 */ /* 0x040fe40005000000 */
[C---:B------:R-:W-:Y:S01]  /*3780*/  SEL R21, R51.reuse, R21, !P2 ;  /* 0x0000001533157207 */ /* 0x040fe20005000000 */
[C---:B--2---:R-:W-:Y:S01]  /*3790*/  VIADD R153, R2.reuse, 0xffffffff ;  /* 0xffffffff02997836 */ /* 0x044fe20000000000 */
[C---:B------:R-:W-:Y:S01]  /*37a0*/  SEL R22, R51.reuse, R22, !P2 ;  /* 0x0000001633167207 */ /* 0x040fe20005000000 */
[----:B------:R-:W-:Y:S01]  /*37b0*/  VIADD R154, R2, 0xfffffffe ;  /* 0xfffffffe029a7836 */ /* 0x000fe20000000000 */
[----:B------:R-:W-:-:S02]  /*37c0*/  SEL R23, R51, R23, !P2 ;  /* 0x0000001733177207 */ /* 0x000fc40005000000 */
[C---:B------:R-:W-:Y:S02]  /*37d0*/  SEL R24, R51.reuse, R24, !P2 ;  /* 0x0000001833187207 */ /* 0x040fe40005000000 */
[C---:B------:R-:W-:Y:S01]  /*37e0*/  SEL R68, R51.reuse, R25, !P2 ;  /* 0x0000001933447207 */ /* 0x040fe20005000000 */
[----:B---3--:R-:W-:Y:S01]  /*37f0*/  ULEA UR12, UR4, UR12, 0x18 ;  /* 0x0000000c040c7291 */ /* 0x008fe2000f8ec03f */
[C---:B------:R-:W-:Y:S02]  /*3800*/  SEL R26, R51.reuse, R26, !P2 ;  /* 0x0000001a331a7207 */ /* 0x040fe40005000000 */
[C---:B------:R-:W-:Y:S01]  /*3810*/  SEL R70, R51.reuse, R27, !P2 ;  /* 0x0000001b33467207 */ /* 0x040fe20005000000 */
[----:B------:R-:W-:Y:S01]  /*3820*/  ULDC UR4, c[0x0][0x230] ;  /* 0x00008c0000047ab9 */ /* 0x000fe20000000800 */
[C---:B------:R-:W-:Y:S02]  /*3830*/  SEL R28, R51.reuse, R28, !P2 ;  /* 0x0000001c331c7207 */ /* 0x040fe40005000000 */
[----:B------:R-:W-:-:S02]  /*3840*/  SEL R72, R51, R29, !P2 ;  /* 0x0000001d33487207 */ /* 0x000fc40005000000 */
[C---:B------:R-:W-:Y:S02]  /*3850*/  SEL R30, R51.reuse, R30, !P2 ;  /* 0x0000001e331e7207 */ /* 0x040fe40005000000 */
[C---:B------:R-:W-:Y:S02]  /*3860*/  SEL R74, R51.reuse, R31, !P2 ;  /* 0x0000001f334a7207 */ /* 0x040fe40005000000 */
[C---:B------:R-:W-:Y:S02]  /*3870*/  SEL R32, R51.reuse, R32, !P2 ;  /* 0x0000002033207207 */ /* 0x040fe40005000000 */
[C---:B------:R-:W-:Y:S02]  /*3880*/  SEL R76, R51.reuse, R33, !P2 ;  /* 0x00000021334c7207 */ /* 0x040fe40005000000 */
        /* <DEDUP_REMOVED lines=41> */
[----:B------:R-:W-:Y:S02]  /*3b20*/  SEL R51, R51, R5, !P2 ;  /* 0x0000000533337207 */ /* 0x000fe40005000000 */
[----:B------:R-:W-:Y:S01]  /*3b30*/  LEA.HI.X.SX32 R5, R60, UR5, 0x2, P4 ;  /* 0x000000053c057c11 */ /* 0x000fe2000a0f16ff */
[----:B------:R-:W-:Y:S01]  /*3b40*/  ULDC UR5, c[0x0][0x240] ;  /* 0x0000900000057ab9 */ /* 0x000fe20000000800 */
[----:B------:R-:W-:Y:S01]  /*3b50*/  @!P0 IADD3 R15, -R15, RZ, RZ ;  /* 0x000000ff0f0f8210 */ /* 0x000fe20007ffe1ff */
[----:B------:R-:W-:Y:S01]  /*3b60*/  IMAD R6, R62, UR5, RZ ;  /* 0x000000053e067c24 */ /* 0x000fe2000f8e02ff */
[----:B------:R-:W-:Y:S01]  /*3b70*/  SEL R0, R52, R9, !P1 ;  /* 0x0000000934007207 */ /* 0x000fe20004800000 */
[----:B------:R-:W-:Y:S01]  /*3b80*/  IMAD R14, R14, UR5, RZ ;  /* 0x000000050e0e7c24 */ /* 0x000fe2000f8e02ff */
[----:B------:R-:W-:Y:S01]  /*3b90*/  SEL R4, R52, R15, !P1 ;  /* 0x0000000f34047207 */ /* 0x000fe20004800000 */
[----:B------:R-:W-:Y:S01]  /*3ba0*/  IMAD R8, R64, UR5, RZ ;  /* 0x0000000540087c24 */ /* 0x000fe2000f8e02ff */
[-C--:B------:R-:W-:Y:S01]  /*3bb0*/  LEA R136, P0, R6, R128.reuse, 0x2 ;  /* 0x0000008006887211 */ /* 0x080fe200078010ff */
[----:B------:R-:W-:Y:S01]  /*3bc0*/  IMAD R9, R66, UR5, RZ ;  /* 0x0000000542097c24 */ /* 0x000fe2000f8e02ff */
[-C--:B------:R-:W-:Y:S01]  /*3bd0*/  LEA R134, P2, R14, R128.reuse, 0x2 ;  /* 0x000000800e867211 */ /* 0x080fe200078410ff */
[----:B------:R-:W-:Y:S01]  /*3be0*/  IMAD R15, R16, UR5, RZ ;  /* 0x00000005100f7c24 */ /* 0x000fe2000f8e02ff */
[-C--:B------:R-:W-:Y:S01]  /*3bf0*/  LEA.HI.X.SX32 R137, R6, R5.reuse, 0x2, P0 ;  /* 0x0000000506897211 */ /* 0x080fe200000f16ff */
[----:B------:R-:W-:Y:S01]  /*3c00*/  IMAD R16, R17, UR5, RZ ;  /* 0x0000000511107c24 */ /* 0x000fe2000f8e02ff */
[-C--:B------:R-:W-:Y:S01]  /*3c10*/  LEA R130, P0, R8, R128.reuse, 0x2 ;  /* 0x0000008008827211 */ /* 0x080fe200078010ff */
        /* <DEDUP_REMOVED lines=11> */
[-C--:B------:R-:W-:Y:S01]  /*3cd0*/  LEA.HI.X.SX32 R135, R14, R5.reuse, 0x2, P2 ;  /* 0x000000050e877211 */ /* 0x080fe200010f16ff */
[----:B------:R-:W-:Y:S01]  /*3ce0*/  IMAD R31, R24, UR5, RZ ;  /* 0x00000005181f7c24 */ /* 0x000fe2000f8e02ff */
[-C--:B------:R-:W-:Y:S01]  /*3cf0*/  LEA.HI.X.SX32 R131, R8, R5.reuse, 0x2, P0 ;  /* 0x0000000508837211 */ /* 0x080fe200000f16ff */
[----:B------:R-:W-:Y:S01]  /*3d00*/  IMAD R33, R68, UR5, RZ ;  /* 0x0000000544217c24 */ /* 0x000fe2000f8e02ff */
[-C--:B------:R-:W-:Y:S01]  /*3d10*/  LEA.HI.X.SX32 R133, R9, R5.reuse, 0x2, P1 ;  /* 0x0000000509857211 */ /* 0x080fe200008f16ff */
        /* <DEDUP_REMOVED lines=95> */
[----:B------:R-:W-:Y:S01]  /*4310*/  LEA.HI.X.SX32 R57, R63, R5, 0x2, P5 ;  /* 0x000000053f397211 */ /* 0x000fe200028f16ff */
[----:B------:R-:W-:Y:S01]  /*4320*/  IMAD R150, R150, UR5, RZ ;  /* 0x0000000596967c24 */ /* 0x000fe2000f8e02ff */
[-C--:B------:R-:W-:Y:S01]  /*4330*/  LEA R66, P3, R73, R128.reuse, 0x2 ;  /* 0x0000008049427211 */ /* 0x080fe200078610ff */
[----:B------:R-:W-:Y:S01]  /*4340*/  IMAD R151, R151, UR5, RZ ;  /* 0x0000000597977c24 */ /* 0x000fe2000f8e02ff */
[-C--:B------:R-:W-:Y:S01]  /*4350*/  LEA R68, P4, R75, R128.reuse, 0x2 ;  /* 0x000000804b447211 */ /* 0x080fe200078810ff */
[-C--:B------:R-:W-:Y:S01]  /*4360*/  IMAD R0, R0, R3.reuse, RZ ;  /* 0x0000000300007224 */ /* 0x080fe200078e02ff */
[-C--:B------:R-:W-:Y:S01]  /*4370*/  LEA R70, P5, R77, R128.reuse, 0x2 ;  /* 0x000000804d467211 */ /* 0x080fe200078a10ff */
[----:B------:R-:W-:Y:S01]  /*4380*/  IMAD R4, R4, R3, RZ ;  /* 0x0000000304047224 */ /* 0x000fe200078e02ff */
[-C--:B------:R-:W-:Y:S01]  /*4390*/  LEA.HI.X.SX32 R59, R65, R5.reuse, 0x2, P6 ;  /* 0x00000005413b7211 */ /* 0x080fe200030f16ff */
[----:B------:R-:W-:Y:S01]  /*43a0*/  VIADD R3, R2, 0xfffffffc ;  /* 0xfffffffc02037836 */ /* 0x000fe20000000000 */
[----:B------:R-:W-:Y:S01]  /*43b0*/  LEA R72, P6, R79, R128, 0x2 ;  /* 0x000000804f487211 */ /* 0x000fe200078c10ff */
[----:B------:R-:W-:Y:S01]  /*43c0*/  VIADD R8, R7, UR12 ;  /* 0x0000000c07087c36 */ /* 0x000fe20008000000 */
[-C--:B------:R-:W-:Y:S01]  /*43d0*/  LEA.HI.X.SX32 R61, R67, R5.reuse, 0x2, P0 ;  /* 0x00000005433d7211 */ /* 0x080fe200000f16ff */
[----:B------:R-:W2:Y:S01]  /*43e0*/  LDC R6, c[0x0][0x230] ;  /* 0x00008c00ff067b82 */ /* 0x000ea20000000800 */
[----:B------:R-:W-:-:S02]  /*43f0*/  LEA.HI.X.SX32 R63, R69, R5, 0x2, P1 ;  /* 0x00000005453f7211 */ /* 0x000fc400008f16ff */
[-C--:B------:R-:W-:Y:S02]  /*4400*/  LEA.HI.X.SX32 R65, R71, R5.reuse, 0x2, P2 ;  /* 0x0000000547417211 */ /* 0x080fe400010f16ff */
[-C--:B------:R-:W-:Y:S02]  /*4410*/  LEA R74, P0, R81, R128.reuse, 0x2 ;  /* 0x00000080514a7211 */ /* 0x080fe400078010ff */
[-C--:B------:R-:W-:Y:S02]  /*4420*/  LEA R76, P1, R83, R128.reuse, 0x2 ;  /* 0x00000080534c7211 */ /* 0x080fe400078210ff */
[----:B------:R-:W-:Y:S02]  /*4430*/  LEA R78, P2, R85, R128, 0x2 ;  /* 0x00000080554e7211 */ /* 0x000fe400078410ff */
[-C--:B------:R-:W-:Y:S02]  /*4440*/  LEA.HI.X.SX32 R67, R73, R5.reuse, 0x2, P3 ;  /* 0x0000000549437211 */ /* 0x080fe400018f16ff */
[----:B------:R-:W-:-:S02]  /*4450*/  LEA.HI.X.SX32 R69, R75, R5, 0x2, P4 ;  /* 0x000000054b457211 */ /* 0x000fc400020f16ff */
[-C--:B------:R-:W-:Y:S02]  /*4460*/  LEA.HI.X.SX32 R71, R77, R5.reuse, 0x2, P5 ;  /* 0x000000054d477211 */ /* 0x080fe400028f16ff */
[-C--:B------:R-:W-:Y:S02]  /*4470*/  LEA R80, P3, R87, R128.reuse, 0x2 ;  /* 0x0000008057507211 */ /* 0x080fe400078610ff */
[-C--:B------:R-:W-:Y:S02]  /*4480*/  LEA R82, P4, R89, R128.reuse, 0x2 ;  /* 0x0000008059527211 */ /* 0x080fe400078810ff */
[-C--:B------:R-:W-:Y:S02]  /*4490*/  LEA R84, P5, R91, R128.reuse, 0x2 ;  /* 0x000000805b547211 */ /* 0x080fe400078a10ff */
[----:B------:R-:W-:Y:S02]  /*44a0*/  LEA.HI.X.SX32 R73, R79, R5, 0x2, P6 ;  /* 0x000000054f497211 */ /* 0x000fe400030f16ff */
[----:B------:R-:W-:-:S02]  /*44b0*/  LEA R86, P6, R93, R128, 0x2 ;  /* 0x000000805d567211 */ /* 0x000fc400078c10ff */
[-C--:B------:R-:W-:Y:S02]  /*44c0*/  LEA.HI.X.SX32 R75, R81, R5.reuse, 0x2, P0 ;  /* 0x00000005514b7211 */ /* 0x080fe400000f16ff */
[-C--:B------:R-:W-:Y:S02]  /*44d0*/  LEA.HI.X.SX32 R77, R83, R5.reuse, 0x2, P1 ;  /* 0x00000005534d7211 */ /* 0x080fe400008f16ff */
[----:B------:R-:W-:Y:S02]  /*44e0*/  LEA.HI.X.SX32 R79, R85, R5, 0x2, P2 ;  /* 0x00000005554f7211 */ /* 0x000fe400010f16ff */
[-C--:B------:R-:W-:Y:S02]  /*44f0*/  LEA R88, P0, R95, R128.reuse, 0x2 ;  /* 0x000000805f587211 */ /* 0x080fe400078010ff */
[-C--:B------:R-:W-:Y:S02]  /*4500*/  LEA R90, P1, R97, R128.reuse, 0x2 ;  /* 0x00000080615a7211 */ /* 0x080fe400078210ff */
        /* <DEDUP_REMOVED lines=8> */
[-C--:B------:R-:W-:Y:S02]  /*4590*/  LEA R100, P6, R107, R128.reuse, 0x2 ;  /* 0x000000806b647211 */ /* 0x080fe400078c10ff */
[-C--:B------:R-:W-:Y:S02]  /*45a0*/  LEA.HI.X.SX32 R89, R95, R5.reuse, 0x2, P0 ;  /* 0x000000055f597211 */ /* 0x080fe400000f16ff */
[-C--:B------:R-:W-:Y:S02]  /*45b0*/  LEA.HI.X.SX32 R91, R97, R5.reuse, 0x2, P1 ;  /* 0x00000005615b7211 */ /* 0x080fe400008f16ff */
[----:B------:R-:W-:Y:S02]  /*45c0*/  LEA.HI.X.SX32 R93, R99, R5, 0x2, P2 ;  /* 0x00000005635d7211 */ /* 0x000fe400010f16ff */
[----:B------:R-:W-:-:S02]  /*45d0*/  LEA R102, P0, R109, R128, 0x2 ;  /* 0x000000806d667211 */ /* 0x000fc400078010ff */
[-C--:B------:R-:W-:Y:S02]  /*45e0*/  LEA R104, P1, R111, R128.reuse, 0x2 ;  /* 0x000000806f687211 */ /* 0x080fe400078210ff */
        /* <DEDUP_REMOVED lines=8> */
[----:B------:R-:W-:Y:S02]  /*4670*/  LEA R114, P6, R121, R128, 0x2 ;  /* 0x0000008079727211 */ /* 0x000fe400078c10ff */
[-C--:B------:R-:W-:Y:S02]  /*4680*/  LEA.HI.X.SX32 R103, R109, R5.reuse, 0x2, P0 ;  /* 0x000000056d677211 */ /* 0x080fe400000f16ff */
[----:B------:R-:W-:-:S02]  /*4690*/  LEA.HI.X.SX32 R105, R111, R5, 0x2, P1 ;  /* 0x000000056f697211 */ /* 0x000fc400008f16ff */
        /* <DEDUP_REMOVED lines=8> */
[-C--:B------:R-:W-:Y:S02]  /*4720*/  LEA R124, P4, R150, R128.reuse, 0x2 ;  /* 0x00000080967c7211 */ /* 0x080fe400078810ff */
[-C--:B------:R-:W-:Y:S02]  /*4730*/  LEA R126, P5, R151, R128.reuse, 0x2 ;  /* 0x00000080977e7211 */ /* 0x080fe400078a10ff */
[----:B------:R-:W-:Y:S02]  /*4740*/  LEA.HI.X.SX32 R115, R121, R5, 0x2, P6 ;  /* 0x0000000579737211 */ /* 0x000fe400030f16ff */
[----:B------:R-:W-:-:S02]  /*4750*/  LEA R128, P6, R152, R128, 0x2 ;  /* 0x0000008098807211 */ /* 0x000fc400078c10ff */
[-C--:B------:R-:W-:Y:S02]  /*4760*/  LEA.HI.X.SX32 R117, R123, R5.reuse, 0x2, P0 ;  /* 0x000000057b757211 */ /* 0x080fe400000f16ff */
[-C--:B------:R-:W-:Y:S02]  /*4770*/  LEA.HI.X.SX32 R119, R125, R5.reuse, 0x2, P1 ;  /* 0x000000057d777211 */ /* 0x080fe400008f16ff */
[-C--:B------:R-:W-:Y:S02]  /*4780*/  LEA.HI.X.SX32 R123, R129, R5.reuse, 0x2, P3 ;  /* 0x00000005817b7211 */ /* 0x080fe400018f16ff */
[-C--:B------:R-:W-:Y:S02]  /*4790*/  LEA.HI.X.SX32 R125, R150, R5.reuse, 0x2, P4 ;  /* 0x00000005967d7211 */ /* 0x080fe400020f16ff */
[----:B------:R-:W-:Y:S02]  /*47a0*/  LEA.HI.X.SX32 R129, R152, R5, 0x2, P6 ;  /* 0x0000000598817211 */ /* 0x000fe400030f16ff */
[----:B------:R-:W-:-:S02]  /*47b0*/  LEA R152, P4, R0, UR6, 0x2 ;  /* 0x0000000600987c11 */ /* 0x000fc4000f8810ff */
[----:B------:R-:W-:Y:S02]  /*47c0*/  ISETP.GE.U32.AND P6, PT, R153, 0x7fffffc0, PT ;  /* 0x7fffffc09900780c */ /* 0x000fe40003fc6070 */
[----:B------:R-:W-:Y:S01]  /*47d0*/  LEA.HI.X.SX32 R153, R0, UR7, 0x2, P4 ;  /* 0x0000000700997c11 */ /* 0x000fe2000a0f16ff */
[----:B------:R-:W-:Y:S01]  /*47e0*/  VIADD R0, R2, 0xffffffdd ;  /* 0xffffffdd02007836 */ /* 0x000fe20000000000 */
[----:B------:R-:W-:Y:S02]  /*47f0*/  ISETP.GE.U32.AND P0, PT, R154, 0x7fffffbf, PT ;  /* 0x7fffffbf9a00780c */ /* 0x000fe40003f06070 */
[----:B------:R-:W-:Y:S01]  /*4800*/  LEA R150, P4, R4, UR6, 0x2 ;  /* 0x0000000604967c11 */ /* 0x000fe2000f8810ff */
[--C-:B------:R-:W-:Y:S01]  /*4810*/  IMAD.WIDE R222, R148, 0x4, R152.reuse ;  /* 0x0000000494de7825 */ /* 0x100fe200078e0298 */
[C---:B------:R-:W-:Y:S02]  /*4820*/  IADD3 R155, R2.reuse, -0x3, RZ ;  /* 0xfffffffd029b7810 */ /* 0x040fe40007ffe0ff */
[-C--:B------:R-:W-:Y:S01]  /*4830*/  LEA.HI.X.SX32 R121, R127, R5.reuse, 0x2, P2 ;  /* 0x000000057f797211 */ /* 0x080fe200010f16ff */
[--C-:B------:R-:W-:Y:S01]  /*4840*/  IMAD.WIDE R248, R247, 0x4, R152.reuse ;  /* 0x00000004f7f87825 */ /* 0x100fe200078e0298 */
[----:B------:R-:W-:Y:S01]  /*4850*/  LEA.HI.X.SX32 R127, R151, R5, 0x2, P5 ;  /* 0x00000005977f7211 */ /* 0x000fe200028f16ff */
[----:B------:R-:W-:Y:S01]  /*4860*/  @!PT LDS RZ, [RZ] ;  /* 0x00000000fffff984 */ /* 0x000fe20000000800 */
[----:B------:R-:W-:Y:S01]  /*4870*/  @!PT LDS RZ, [RZ] ;  /* 0x00000000fffff984 */ /* 0x000fe20000000800 */
[----:B------:R-:W-:Y:S01]  /*4880*/  @!PT LDS RZ, [RZ] ;  /* 0x00000000fffff984 */ /* 0x000fe20000000800 */
[----:B------:R-:W-:Y:S01]  /*4890*/  LDGSTS.E [R8], desc[UR16][R152.64], !P6 ;  /* 0x0000000098087fae */ /* 0x000fe2000f121850 */
[----:B------:R-:W-:Y:S01]  /*48a0*/  ISETP.GE.U32.AND P2, PT, R3, 0x7fffffbd, PT ;  /* 0x7fffffbd0300780c */ /* 0x000fe20003f46070 */
[C---:B------:R-:W-:Y:S01]  /*48b0*/  VIADD R5, R2.reuse, 0xffffffdf ;  /* 0xffffffdf02057836 */ /* 0x040fe20000000000 */
[----:B------:R-:W-:Y:S01]  /*48c0*/  IADD3 R3, R2, -0x22, RZ ;  /* 0xffffffde02037810 */ /* 0x000fe20007ffe0ff */
[----:B------:R-:W-:Y:S01]  /*48d0*/  IMAD.WIDE R244, R243, 0x4, R152 ;  /* 0x00000004f3f47825 */ /* 0x000fe200078e0298 */
[----:B------:R-:W-:-:S02]  /*48e0*/  LEA.HI.X.SX32 R151, R4, UR7, 0x2, P4 ;  /* 0x0000000704977c11 */ /* 0x000fc4000a0f16ff */
[----:B------:R-:W-:Y:S01]  /*48f0*/  ISETP.GE.U32.AND P1, PT, R155, 0x7fffffbe, PT ;  /* 0x7fffffbe9b00780c */ /* 0x000fe20003f26070 */
[----:B------:R-:W-:Y:S01]  /*4900*/  IMAD.WIDE R240, R239, 0x4, R152 ;  /* 0x00000004eff07825 */ /* 0x000fe200078e0298 */
[----:B------:R-:W-:Y:S01]  /*4910*/  ISETP.GE.U32.AND P5, PT, R3, 0x7fffff9f, PT ;  /* 0x7fffff9f0300780c */ /* 0x000fe20003fa6070 */
[----:B------:R-:W-:Y:S01]  /*4920*/  LDGSTS.E [R8+0x4000], desc[UR16][R150.64], !P6 ;  /* 0x0400000096087fae */ /* 0x000fe2000f121850 */
[----:B------:R-:W-:Y:S01]  /*4930*/  ISETP.GE.U32.AND P4, PT, R0, 0x7fffff9e, PT ;  /* 0x7fffff9e0000780c */ /* 0x000fe20003f86070 */
[C---:B------:R-:W-:Y:S01]  /*4940*/  IMAD.SHL.U32 R3, R148.reuse, 0x2, RZ ;  /* 0x0000000294037824 */ /* 0x040fe200078e00ff */
[----:B------:R-:W-:Y:S01]  /*4950*/  ISETP.GE.U32.AND P3, PT, R5, 0x7fffffa0, PT ;  /* 0x7fffffa00500780c */ /* 0x000fe20003f66070 */
[----:B------:R-:W-:Y:S01]  /*4960*/  IMAD.WIDE R218, R148, 0x4, R150 ;  /* 0x0000000494da7825 */ /* 0x000fe200078e0296 */
[----:B------:R-:W-:Y:S01]  /*4970*/  LDGSTS.E [R8+0x4], desc[UR16][R222.64], !P0 ;  /* 0x00004000de087fae */ /* 0x000fe2000c121850 */
[C---:B------:R-:W-:Y:S02]  /*4980*/  IADD3 R4, R2.reuse, -0x24, RZ ;  /* 0xffffffdc02047810 */ /* 0x040fe40007ffe0ff */
[----:B------:R-:W-:Y:S01]  /*4990*/  VIADD R0, R2, 0xfffffffb ;  /* 0xfffffffb02007836 */ /* 0x000fe20000000000 */
[----:B------:R-:W-:Y:S01]  /*49a0*/  LDGSTS.E [R8+0x4004], desc[UR16][R218.64], !P0 ;  /* 0x04004000da087fae */ /* 0x000fe2000c121850 */
[----:B------:R-:W-:Y:S01]  /*49b0*/  IMAD.WIDE R232, R3, 0x4, R152 ;  /* 0x0000000403e87825 */ /* 0x000fe200078e0298 */
[----:B------:R-:W-:-:S02]  /*49c0*/  ISETP.GE.U32.AND P6, PT, R4, 0x7fffff9d, PT ;  /* 0x7fffff9d0400780c */ /* 0x000fc40003fc6070 */
[----:B------:R-:W-:Y:S01]  /*49d0*/  ISETP.GE.U32.AND P0, PT, R0, 0x7fffffbc, PT ;  /* 0x7fffffbc0000780c */ /* 0x000fe20003f06070 */
[----:B------:R-:W-:Y:S01]  /*49e0*/  IMAD.WIDE R202, R3, 0x4, R150 ;  /* 0x0000000403ca7825 */ /* 0x000fe200078e0296 */
[----:B------:R-:W-:Y:S01]  /*49f0*/  IADD3 R0, R2, -0x6, RZ ;  /* 0xfffffffa02007810 */ /* 0x000fe20007ffe0ff */
[----:B------:R-:W-:Y:S01]  /*4a00*/  LDGSTS.E [R8+0x8], desc[UR16][R232.64], !P1 ;  /* 0x00008000e8087fae */ /* 0x000fe2000c921850 */
[----:B------:R-:W-:Y:S01]  /*4a10*/  LOP3.LUT R9, R7, 0x10, RZ, 0x3c, !PT ;  /* 0x0000001007097812 */ /* 0x000fe200078e3cff */
[C---:B------:R-:W-:Y:S02]  /*4a20*/  IMAD R3, R148.reuse, 0x3, RZ ;  /* 0x0000000394037824 */ /* 0x040fe400078e02ff */
[----:B------:R-:W-:Y:S01]  /*4a30*/  IMAD.SHL.U32 R5, R148, 0x20, RZ ;  /* 0x0000002094057824 */ /* 0x000fe200078e00ff */
[----:B------:R-:W-:Y:S01]  /*4a40*/  LDGSTS.E [R8+0x4008], desc[UR16][R202.64], !P1 ;  /* 0x04008000ca087fae */ /* 0x000fe2000c921850 */
[----:B------:R-:W-:Y:S01]  /*4a50*/  IMAD.WIDE R226, R3, 0x4, R152 ;  /* 0x0000000403e27825 */ /* 0x000fe200078e0298 */
[----:B------:R-:W-:-:S03]  /*4a60*/  ISETP.GE.U32.AND P1, PT, R0, 0x7fffffbb, PT ;  /* 0x7fffffbb0000780c */ /* 0x000fc60003f26070 */
[----:B------:R-:W-:Y:S01]  /*4a70*/  IMAD.WIDE R206, R3, 0x4, R150 ;  /* 0x0000000403ce7825 */ /* 0x000fe200078e0296 */
[----:B------:R-:W-:Y:S03]  /*4a80*/  LDGSTS.E [R8+0xc], desc[UR16][R226.64], !P2 ;  /* 0x0000c000e2087fae */ /* 0x000fe6000d121850 */
[----:B------:R-:W-:Y:S01]  /*4a90*/  VIADD R0, R2, 0xfffffff9 ;  /* 0xfffffff902007836 */ /* 0x000fe20000000000 */
[----:B------:R-:W-:Y:S01]  /*4aa0*/  LDGSTS.E [R8+0x400c], desc[UR16][R206.64], !P2 ;  /* 0x0400c000ce087fae */ /* 0x000fe2000d121850 */
[----:B------:R-:W-:Y:S02]  /*4ab0*/  IMAD R3, R148, 0x21, RZ ;  /* 0x0000002194037824 */ /* 0x000fe400078e02ff */
[C---:B------:R-:W-:Y:S01]  /*4ac0*/  IMAD.WIDE R228, R5.reuse, 0x4, R152 ;  /* 0x0000000405e47825 */ /* 0x040fe200078e0298 */
[----:B------:R-:W-:Y:S02]  /*4ad0*/  ISETP.GE.U32.AND P2, PT, R0, 0x7fffffba, PT ;  /* 0x7fffffba0000780c */ /* 0x000fe40003f46070 */
[----:B------:R-:W-:Y:S01]  /*4ae0*/  IADD3 R0, R2, -0x8, RZ ;  /* 0xfffffff802007810 */ /* 0x000fe20007ffe0ff */
[----:B------:R-:W-:Y:S01]  /*4af0*/  IMAD.WIDE R224, R5, 0x4, R150 ;  /* 0x0000000405e07825 */ /* 0x000fe200078e0296 */
[----:B------:R-:W-:Y:S03]  /*4b00*/  LDGSTS.E [R8+0x8000], desc[UR16][R228.64], !P3 ;  /* 0x08000000e4087fae */ /* 0x000fe6000d921850 */
[----:B------:R-:W-:Y:S01]  /*4b10*/  IMAD R5, R148, 0x22, RZ ;  /* 0x0000002294057824 */ /* 0x000fe200078e02ff */
[----:B------:R-:W-:Y:S01]  /*4b20*/  LDGSTS.E [R8+0xc000], desc[UR16][R224.64], !P3 ;  /* 0x0c000000e0087fae */ /* 0x000fe2000d921850 */
[----:B------:R-:W-:Y:S01]  /*4b30*/  IMAD.WIDE R230, R3, 0x4, R152 ;  /* 0x0000000403e67825 */ /* 0x000fe200078e0298 */
[----:B------:R-:W-:-:S03]  /*4b40*/  ISETP.GE.U32.AND P3, PT, R0, 0x7fffffb9, PT ;  /* 0x7fffffb90000780c */ /* 0x000fc60003f66070 */
[----:B------:R-:W-:Y:S01]  /*4b50*/  IMAD.WIDE R160, R3, 0x4, R150 ;  /* 0x0000000403a07825 */ /* 0x000fe200078e0296 */
[----:B------:R-:W-:Y:S03]  /*4b60*/  LDGSTS.E [R8+0x8004], desc[UR16][R230.64], !P5 ;  /* 0x08004000e6087fae */ /* 0x000fe6000e921850 */
[C---:B------:R-:W-:Y:S01]  /*4b70*/  IMAD.WIDE R158, R5.reuse, 0x4, R152 ;  /* 0x00000004059e7825 */ /* 0x040fe200078e0298 */
[----:B------:R-:W-:Y:S03]  /*4b80*/  LDGSTS.E [R8+0xc004], desc[UR16][R160.64], !P5 ;  /* 0x0c004000a0087fae */ /* 0x000fe6000e921850 */
[----:B------:R-:W-:Y:S01]  /*4b90*/  IMAD.WIDE R156, R5, 0x4, R150 ;  /* 0x00000004059c7825 */ /* 0x000fe200078e0296 */
[----:B------:R-:W-:Y:S03]  /*4ba0*/  LDGSTS.E [R8+0x8008], desc[UR16][R158.64], !P4 ;  /* 0x080080009e087fae */ /* 0x000fe6000e121850 */
[C---:B------:R-:W-:Y:S01]  /*4bb0*/  VIADD R3, R2.reuse, 0xffffffda ;  /* 0xffffffda02037836 */ /* 0x040fe20000000000 */
[----:B------:R-:W-:Y:S01]  /*4bc0*/  LDGSTS.E [R8+0xc008], desc[UR16][R156.64], !P4 ;  /* 0x0c0080009c087fae */ /* 0x000fe2000e121850 */
[----:B------:R-:W-:-:S02]  /*4bd0*/  VIADD R0, R2, 0xffffffdb ;  /* 0xffffffdb02007836 */ /* 0x000fc40000000000 */
[C---:B------:R-:W-:Y:S01]  /*4be0*/  IMAD R5, R148.reuse, 0x23, RZ ;  /* 0x0000002394057824 */ /* 0x040fe200078e02ff */
[----:B------:R-:W-:Y:S01]  /*4bf0*/  ISETP.GE.U32.AND P4, PT, R3, 0x7fffff9b, PT ;  /* 0x7fffff9b0300780c */ /* 0x000fe20003f86070 */
[----:B------:R-:W-:Y:S01]  /*4c00*/  VIADD R9, R9, UR12 ;  /* 0x0000000c09097c36 */ /* 0x000fe20008000000 */
[----:B------:R-:W-:Y:S01]  /*4c10*/  SHF.L.U32 R3, R148, 0x2, RZ ;  /* 0x0000000294037819 */ /* 0x000fe200000006ff */
[C---:B------:R-:W-:Y:S01]  /*4c20*/  IMAD.WIDE R18, R5.reuse, 0x4, R152 ;  /* 0x0000000405127825 */ /* 0x040fe200078e0298 */
[----:B------:R-:W-:Y:S01]  /*4c30*/  ISETP.GE.U32.AND P5, PT, R0, 0x7fffff9c, PT ;  /* 0x7fffff9c0000780c */ /* 0x000fe20003fa6070 */
[----:B------:R-:W-:Y:S02]  /*4c40*/  STL.64 [R1+0x98], R160 ;  /* 0x000098a001007387 */ /* 0x000fe40000100a00 */
[----:B------:R-:W-:Y:S02]  /*4c50*/  IMAD.WIDE R16, R5, 0x4, R150 ;  /* 0x0000000405107825 */ /* 0x000fe400078e0296 */
[----:B------:R3:W-:Y:S02]  /*4c60*/  LDGSTS.E [R8+0x800c], desc[UR16][R18.64], !P6 ;  /* 0x0800c00012087fae */ /* 0x0007e4000f121850 */
[----:B------:R-:W-:-:S02]  /*4c70*/  VIADD R0, R2, 0xffffffd9 ;  /* 0xffffffd902007836 */ /* 0x000fc40000000000 */
[C---:B------:R-:W-:Y:S01]  /*4c80*/  IMAD.WIDE R14, R3.reuse, 0x4, R152 ;  /* 0x00000004030e7825 */ /* 0x040fe200078e0298 */
[----:B------:R4:W-:Y:S02]  /*4c90*/  LDGSTS.E [R8+0xc00c], desc[UR16][R16.64], !P6 ;  /* 0x0c00c00010087fae */ /* 0x0009e4000f121850 */
[----:B------:R-:W-:Y:S01]  /*4ca0*/  ISETP.GE.U32.AND P6, PT, R0, 0x7fffff9a, PT ;  /* 0x7fffff9a0000780c */ /* 0x000fe20003fc6070 */
[----:B-1----:R-:W-:Y:S01]  /*4cb0*/  IMAD.WIDE R10, R3, 0x4, R150 ;  /* 0x00000004030a7825 */ /* 0x002fe200078e0296 */
[----:B------:R-:W-:Y:S01]  /*4cc0*/  STL.64 [R1+0x90], R158 ;  /* 0x0000909e01007387 */ /* 0x000fe20000100a00 */
[----:B------:R-:W-:Y:S02]  /*4cd0*/  IADD3 R0, R2, -0x28, RZ ;  /* 0xffffffd802007810 */ /* 0x000fe40007ffe0ff */
[C---:B------:R-:W-:Y:S01]  /*4ce0*/  IMAD R3, R148.reuse, 0x5, RZ ;  /* 0x0000000594037824 */ /* 0x040fe200078e02ff */
[----:B------:R-:W-:Y:S01]  /*4cf0*/  STL.64 [R1+0x88], R156 ;  /* 0x0000889c01007387 */ /* 0x000fe20000100a00 */
[----:B------:R-:W-:-:S02]  /*4d00*/  IMAD R5, R148, 0x6, RZ ;  /* 0x0000000694057824 */ /* 0x000fc400078e02ff */
[--C-:B------:R-:W-:Y:S01]  /*4d10*/  IMAD.WIDE R246, R247, 0x4, R150.reuse ;  /* 0x00000004f7f67825 */ /* 0x100fe200078e0296 */
[----:B------:R3:W-:Y:S03]  /*4d20*/  STL.64 [R1+0x80], R18 ;  /* 0x0000801201007387 */ /* 0x0007e60000100a00 */
[--C-:B------:R-:W-:Y:S01]  /*4d30*/  IMAD.WIDE R242, R243, 0x4, R150.reuse ;  /* 0x00000004f3f27825 */ /* 0x100fe200078e0296 */
[----:B------:R1:W-:Y:S03]  /*4d40*/  LDGSTS.E [R9], desc[UR16][R14.64], !P0 ;  /* 0x000000000e097fae */ /* 0x0003e6000c121850 */
[----:B------:R-:W-:Y:S01]  /*4d50*/  IMAD.WIDE R238, R239, 0x4, R150 ;  /* 0x00000004efee7825 */ /* 0x000fe200078e0296 */
[----:B------:R4:W-:Y:S03]  /*4d60*/  STL.64 [R1+0x78], R16 ;  /* 0x0000781001007387 */ /* 0x0009e60000100a00 */
[----:B------:R-:W-:Y:S01]  /*4d70*/  IMAD.WIDE R236, R235, 0x4, R152 ;  /* 0x00000004ebec7825 */ /* 0x000fe200078e0298 */
[----:B------:R2:W-:Y:S01]  /*4d80*/  LDGSTS.E [R9+0x4000], desc[UR16][R10.64], !P0 ;  /* 0x040000000a097fae */ /* 0x0005e2000c121850 */
[----:B------:R-:W-:-:S02]  /*4d90*/  ISETP.GE.U32.AND P0, PT, R0, 0x7fffff99, PT ;  /* 0x7fffff990000780c */ /* 0x000fc40003f06070 */
[C---:B---3--:R-:W-:Y:S01]  /*4da0*/  IMAD.WIDE R18, R3.reuse, 0x4, R152 ;  /* 0x0000000403127825 */ /* 0x048fe200078e0298 */
[----:B------:R1:W-:Y:S03]  /*4db0*/  STL.64 [R1+0x230], R14 ;  /* 0x0002300e01007387 */ /* 0x0003e60000100a00 */
[----:B------:R-:W-:Y:S01]  /*4dc0*/  VIADD R0, R2, 0xfffffff7 ;  /* 0xfffffff702007836 */ /* 0x000fe20000000000 */
[----:B------:R3:W-:Y:S01]  /*4dd0*/  LDGSTS.E [R9+0x4], desc[UR16][R18.64], !P1 ;  /* 0x0000400012097fae */ /* 0x0007e2000c921850 */
[----:B----4-:R-:W-:-:S03]  /*4de0*/  IMAD.WIDE R16, R3, 0x4, R150 ;  /* 0x0000000403107825 */ /* 0x010fc600078e0296 */
[----:B------:R2:W-:Y:S01]  /*4df0*/  STL.64 [R1+0x228], R10 ;  /* 0x0002280a01007387 */ /* 0x0005e20000100a00 */
[----:B------:R-:W-:Y:S02]  /*4e00*/  IMAD R3, R148, 0x7, RZ ;  /* 0x0000000794037824 */ /* 0x000fe400078e02ff */
[----:B------:R-:W-:Y:S01]  /*4e10*/  IMAD.WIDE R234, R235, 0x4, R150 ;  /* 0x00000004ebea7825 */ /* 0x000fe200078e0296 */
[----:B------:R4:W-:Y:S01]  /*4e20*/  LDGSTS.E [R9+0x4004], desc[UR16][R16.64], !P1 ;  /* 0x0400400010097fae */ /* 0x0009e2000c921850 */
[----:B------:R-:W-:Y:S02]  /*4e30*/  ISETP.GE.U32.AND P1, PT, R0, 0x7fffffb8, PT ;  /* 0x7fffffb80000780c */ /* 0x000fe40003f26070 */
[C---:B-1----:R-:W-:Y:S01]  /*4e40*/  IMAD.WIDE R14, R5.reuse, 0x4, R152 ;  /* 0x00000004050e7825 */ /* 0x042fe200078e0298 */
[----:B------:R3:W-:Y:S03]  /*4e50*/  STL.64 [R1+0x220], R18 ;  /* 0x0002201201007387 */ /* 0x0007e60000100a00 */
[----:B------:R-:W-:Y:S01]  /*4e60*/  VIADD R0, R2, 0xfffffff6 ;  /* 0xfffffff602007836 */ /* 0x000fe20000000000 */
[----:B------:R4:W-:Y:S01]  /*4e70*/  STL.64 [R1+0x218], R16 ;  /* 0x0002181001007387 */ /* 0x0009e20000100a00 */
[----:B--2---:R-:W-:-:S03]  /*4e80*/  IMAD.WIDE R10, R5, 0x4, R150 ;  /* 0x00000004050a7825 */ /* 0x004fc600078e0296 */
[----:B------:R1:W-:Y:S01]  /*4e90*/  LDGSTS.E [R9+0x8], desc[UR16][R14.64], !P2 ;  /* 0x000080000e097fae */ /* 0x0003e2000d121850 */
[C---:B------:R-:W-:Y:S02]  /*4ea0*/  IMAD R5, R148.reuse, 0x24, RZ ;  /* 0x0000002494057824 */ /* 0x040fe400078e02ff */
[----:B------:R-:W-:Y:S01]  /*4eb0*/  IMAD R156, R148, 0x2c, RZ ;  /* 0x0000002c949c7824 */ /* 0x000fe200078e02ff */
[----:B------:R2:W-:Y:S01]  /*4ec0*/  LDGSTS.E [R9+0x4008], desc[UR16][R10.64], !P2 ;  /* 0x040080000a097fae */ /* 0x0005e2000d121850 */
[C---:B---3--:R-:W-:Y:S01]  /*4ed0*/  IMAD.WIDE R18, R3.reuse, 0x4, R152 ;  /* 0x0000000403127825 */ /* 0x048fe200078e0298 */
[----:B------:R-:W-:Y:S02]  /*4ee0*/  ISETP.GE.U32.AND P2, PT, R0, 0x7fffffb7, PT ;  /* 0x7fffffb70000780c */ /* 0x000fe40003f46070 */
[----:B------:R1:W-:Y:S01]  /*4ef0*/  STL.64 [R1+0x210], R14 ;  /* 0x0002100e01007387 */ /* 0x0003e20000100a00 */
[----:B----4-:R-:W-:Y:S01]  /*4f00*/  IMAD.WIDE R16, R3, 0x4, R150 ;  /* 0x0000000403107825 */ /* 0x010fe200078e0296 */
[----:B------:R-:W-:-:S02]  /*4f10*/  IADD3 R0, R2, -0xb, RZ ;  /* 0xfffffff502007810 */ /* 0x000fc40007ffe0ff */
[----:B------:R2:W-:Y:S01]  /*4f20*/  STL.64 [R1+0x208], R10 ;  /* 0x0002080a01007387 */ /* 0x0005e20000100a00 */
[C---:B------:R-:W-:Y:S02]  /*4f30*/  IMAD R3, R148.reuse, 0x25, RZ ;  /* 0x0000002594037824 */ /* 0x040fe400078e02ff */
[----:B------:R-:W-:Y:S01]  /*4f40*/  IMAD R160, R148, 0x2d, RZ ;  /* 0x0000002d94a07824 */ /* 0x000fe200078e02ff */
[----:B------:R3:W-:Y:S01]  /*4f50*/  LDGSTS.E [R9+0xc], desc[UR16][R18.64], !P3 ;  /* 0x0000c00012097fae */ /* 0x0007e2000d921850 */
[----:B------:R-:W-:-:S03]  /*4f60*/  IMAD.WIDE R162, R164, 0x4, R152 ;  /* 0x00000004a4a27825 */ /* 0x000fc600078e0298 */
[----:B------:R4:W-:Y:S01]  /*4f70*/  LDGSTS.E [R9+0x400c], desc[UR16][R16.64], !P3 ;  /* 0x0400c00010097fae */ /* 0x0009e2000d921850 */
[C---:B-1----:R-:W-:Y:S01]  /*4f80*/  IMAD.WIDE R14, R5.reuse, 0x4, R152 ;  /* 0x00000004050e7825 */ /* 0x042fe200078e0298 */
[----:B------:R-:W-:Y:S02]  /*4f90*/  ISETP.GE.U32.AND P3, PT, R0, 0x7fffffb6, PT ;  /* 0x7fffffb60000780c */ /* 0x000fe40003f66070 */
[----:B------:R3:W-:Y:S01]  /*4fa0*/  STL.64 [R1+0x200], R18 ;  /* 0x0002001201007387 */ /* 0x0007e20000100a00 */
[----:B--2---:R-:W-:-:S03]  /*4fb0*/  IMAD.WIDE R10, R5, 0x4, R150 ;  /* 0x00000004050a7825 */ /* 0x004fc600078e0296 */
[----:B------:R4:W-:Y:S01]  /*4fc0*/  STL.64 [R1+0x1f8], R16 ;  /* 0x0001f81001007387 */ /* 0x0009e20000100a00 */
[----:B------:R-:W-:Y:S02]  /*4fd0*/  IMAD R5, R148, 0x26, RZ ;  /* 0x0000002694057824 */ /* 0x000fe400078e02ff */
[----:B------:R-:W-:Y:S01]  /*4fe0*/  VIADD R0, R2, 0xfffffff4 ;  /* 0xfffffff402007836 */ /* 0x000fe20000000000 */
[----:B------:R1:W-:Y:S01]  /*4ff0*/  STL.64 [R1+0x70], R14 ;  /* 0x0000700e01007387 */ /* 0x0003e20000100a00 */
[----:B------:R-:W-:-:S03]  /*5000*/  IMAD.WIDE R158, R160, 0x4, R152 ;  /* 0x00000004a09e7825 */ /* 0x000fc600078e0298 */
[----:B------:R1:W-:Y:S01]  /*5010*/  LDGSTS.E [R9+0x8000], desc[UR16][R14.64], !P5 ;  /* 0x080000000e097fae */ /* 0x0003e2000e921850 */
[----:B---3--:R-:W-:-:S03]  /*5020*/  IMAD.WIDE R18, R3, 0x4, R152 ;  /* 0x0000000403127825 */ /* 0x008fc600078e0298 */
[----:B------:R2:W-:Y:S01]  /*5030*/  STL.64 [R1+0x68], R10 ;  /* 0x0000680a01007387 */ /* 0x0005e20000100a00 */
[----:B----4-:R-:W-:Y:S01]  /*5040*/  IMAD.WIDE R16, R3, 0x4, R150 ;  /* 0x0000000403107825 */ /* 0x010fe200078e0296 */
[----:B------:R-:W-:Y:S02]  /*5050*/  IADD3 R3, R2, -0x2a, RZ ;  /* 0xffffffd602037810 */ /* 0x000fe40007ffe0ff */
[----:B------:R2:W-:Y:S01]  /*5060*/  LDGSTS.E [R9+0xc000], desc[UR16][R10.64], !P5 ;  /* 0x0c0000000a097fae */ /* 0x0005e2000e921850 */
[----:B------:R-:W-:Y:S01]  /*5070*/  ISETP.GE.U32.AND P5, PT, R0, 0x7fffffb5, PT ;  /* 0x7fffffb50000780c */ /* 0x000fe20003fa6070 */
[----:B------:R-:W-:Y:S02]  /*5080*/  VIADD R0, R2, 0xffffffd7 ;  /* 0xffffffd702007836 */ /* 0x000fe40000000000 */
[----:B-1----:R-:W-:Y:S01]  /*5090*/  IMAD.WIDE R14, R5, 0x4, R152 ;  /* 0x00000004050e7825 */ /* 0x002fe200078e0298 */
[----:B------:R-:W-:Y:S03]  /*50a0*/  LDGSTS.E [R9+0x8004], desc[UR16][R18.64], !P4 ;  /* 0x0800400012097fae */ /* 0x000fe6000e121850 */
[----:B------:R-:W-:Y:S01]  /*50b0*/  IMAD.WIDE R160, R160, 0x4, R150 ;  /* 0x00000004a0a07825 */ /* 0x000fe200078e0296 */
[----:B------:R1:W-:Y:S01]  /*50c0*/  LDGSTS.E [R9+0xc004], desc[UR16][R16.64], !P4 ;  /* 0x0c00400010097fae */ /* 0x0003e2000e121850 */
[----:B------:R-:W-:-:S02]  /*50d0*/  ISETP.GE.U32.AND P4, PT, R0, 0x7fffff98, PT ;  /* 0x7fffff980000780c */ /* 0x000fc40003f86070 */
[--C-:B--2---:R-:W-:Y:S01]  /*50e0*/  IMAD.WIDE R10, R5, 0x4, R150.reuse ;  /* 0x00000004050a7825 */ /* 0x104fe200078e0296 */
[----:B------:R2:W-:Y:S03]  /*50f0*/  LDGSTS.E [R9+0x8008], desc[UR16][R14.64], !P6 ;  /* 0x080080000e097fae */ /* 0x0005e6000f121850 */
[----:B------:R-:W-:Y:S01]  /*5100*/  VIADD R0, R2, 0xffffffd5 ;  /* 0xffffffd502007836 */ /* 0x000fe20000000000 */
[----:B------:R-:W-:Y:S01]  /*5110*/  STL.64 [R1+0x60], R18 ;  /* 0x0000601201007387 */ /* 0x000fe20000100a00 */
[----:B------:R-:W-:-:S03]  /*5120*/  IMAD.WIDE R164, R164, 0x4, R150 ;  /* 0x00000004a4a47825 */ /* 0x000fc600078e0296 */
[----:B------:R3:W-:Y:S01]  /*5130*/  LDGSTS.E [R9+0xc008], desc[UR16][R10.64], !P6 ;  /* 0x0c0080000a097fae */ /* 0x0007e2000f121850 */
[----:B------:R-:W-:Y:S01]  /*5140*/  ISETP.GE.U32.AND P6, PT, R3, 0x7fffff97, PT ;  /* 0x7fffff970300780c */ /* 0x000fe20003fc6070 */
[----:B------:R-:W-:Y:S02]  /*5150*/  IMAD.SHL.U32 R3, R148, 0x8, RZ ;  /* 0x0000000894037824 */ /* 0x000fe400078e00ff */
[----:B------:R1:W-:Y:S01]  /*5160*/  STL.64 [R1+0x18], R16 ;  /* 0x0000181001007387 */ /* 0x0003e20000100a00 */
[----:B------:R-:W-:-:S03]  /*5170*/  IMAD.WIDE R166, R168, 0x4, R152 ;  /* 0x00000004a8a67825 */ /* 0x000fc600078e0298 */
[----:B------:R2:W-:Y:S01]  /*5180*/  STL.64 [R1+0x10], R14 ;  /* 0x0000100e01007387 */ /* 0x0005e20000100a00 */
[----:B------:R-:W-:-:S03]  /*5190*/  IMAD.WIDE R4, R3, 0x4, R150 ;  /* 0x0000000403047825 */ /* 0x000fc600078e0296 */
[----:B------:R3:W-:Y:S01]  /*51a0*/  STL.64 [R1+0x8], R10 ;  /* 0x0000080a01007387 */ /* 0x0007e20000100a00 */
[----:B------:R-:W-:-:S04]  /*51b0*/  IMAD.WIDE R168, R168, 0x4, R150 ;  /* 0x00000004a8a87825 */ /* 0x000fc800078e0296 */
[----:B-1----:R-:W-:Y:S01]  /*51c0*/  IMAD.WIDE R16, R251, 0x4, R152 ;  /* 0x00000004fb107825 */ /* 0x002fe200078e0298 */
[----:B--2---:R-:W-:-:S03]  /*51d0*/  LOP3.LUT R14, R7, 0x20, RZ, 0x3c, !PT ;  /* 0x00000020070e7812 */ /* 0x004fc600078e3cff */
[----:B------:R-:W-:Y:S01]  /*51e0*/  IMAD.WIDE R250, R251, 0x4, R150 ;  /* 0x00000004fbfa7825 */ /* 0x000fe200078e0296 */
[----:B------:R-:W-:Y:S01]  /*51f0*/  LDGSTS.E [R9+0x800c], desc[UR16][R16.64], !P0 ;  /* 0x0800c00010097fae */ /* 0x000fe2000c121850 */
[----:B------:R-:W-:Y:S02]  /*5200*/  LOP3.LUT R15, R7, 0x30, RZ, 0x3c, !PT ;  /* 0x00000030070f7812 */ /* 0x000fe400078e3cff */
[----:B---3--:R-:W-:Y:S01]  /*5210*/  IMAD.WIDE R10, R3, 0x4, R152 ;  /* 0x00000004030a7825 */ /* 0x008fe200078e0298 */
[----:B------:R-:W-:Y:S01]  /*5220*/  IADD3 R14, R14, UR12, RZ ;  /* 0x0000000c0e0e7c10 */ /* 0x000fe2000fffe0ff */
[----:B------:R1:W-:Y:S01]  /*5230*/  LDGSTS.E [R9+0xc00c], desc[UR16][R250.64], !P0 ;  /* 0x0c00c000fa097fae */ /* 0x0003e2000c121850 */
[----:B------:R-:W-:Y:S01]  /*5240*/  ISETP.GE.U32.AND P0, PT, R0, 0x7fffff96, PT ;  /* 0x7fffff960000780c */ /* 0x000fe20003f06070 */
[----:B------:R-:W-:Y:S01]  /*5250*/  VIADD R0, R2, 0xffffffd4 ;  /* 0xffffffd402007836 */ /* 0x000fe20000000000 */
[----:B------:R-:W-:Y:S01]  /*5260*/  IADD3 R15, R15, UR12, RZ ;  /* 0x0000000c0f0f7c10 */ /* 0x000fe2000fffe0ff */
[----:B------:R-:W-:Y:S01]  /*5270*/  STL.64 [R1], R16 ;  /* 0x0000001001007387 */ /* 0x000fe20000100a00 */
[----:B------:R-:W-:-:S02]  /*5280*/  IMAD R3, R148, 0x9, RZ ;  /* 0x0000000994037824 */ /* 0x000fc400078e02ff */
[--C-:B------:R-:W-:Y:S01]  /*5290*/  IMAD.WIDE R170, R172, 0x4, R152.reuse ;  /* 0x00000004acaa7825 */ /* 0x100fe200078e0298 */
[----:B------:R-:W-:Y:S03]  /*52a0*/  STL.64 [R1+0x1f0], R10 ;  /* 0x0001f00a01007387 */ /* 0x000fe60000100a00 */
[C---:B------:R-:W-:Y:S01]  /*52b0*/  IMAD.WIDE R154, R3.reuse, 0x4, R152 ;  /* 0x00000004039a7825 */ /* 0x040fe200078e0298 */
[----:B------:R1:W-:Y:S03]  /*52c0*/  STL.64 [R1+0x950], R250 ;  /* 0x000950fa01007387 */ /* 0x0003e60000100a00 */
[--C-:B------:R-:W-:Y:S01]  /*52d0*/  IMAD.WIDE R18, R3, 0x4, R150.reuse ;  /* 0x0000000403127825 */ /* 0x100fe200078e0296 */
[----:B------:R-:W-:Y:S03]  /*52e0*/  LDGSTS.E [R14], desc[UR16][R10.64], !P1 ;  /* 0x000000000a0e7fae */ /* 0x000fe6000c921850 */
[----:B------:R-:W-:Y:S01]  /*52f0*/  IMAD R3, R148, 0xb, RZ ;  /* 0x0000000b94037824 */ /* 0x000fe200078e02ff */
[----:B------:R2:W-:Y:S01]  /*5300*/  STL.64 [R1+0x1e8], R4 ;  /* 0x0001e80401007387 */ /* 0x0005e20000100a00 */
[----:B------:R-:W-:-:S03]  /*5310*/  IMAD.WIDE R172, R172, 0x4, R150 ;  /* 0x00000004acac7825 */ /* 0x000fc600078e0296 */
[----:B------:R2:W-:Y:S01]  /*5320*/  LDGSTS.E [R14+0x4000], desc[UR16][R4.64], !P1 ;  /* 0x04000000040e7fae */ /* 0x0005e2000c921850 */
[----:B------:R-:W-:Y:S01]  /*5330*/  ISETP.GE.U32.AND P1, PT, R0, 0x7fffff95, PT ;  /* 0x7fffff950000780c */ /* 0x000fe20003f26070 */
[----:B------:R-:W-:Y:S01]  /*5340*/  VIADD R0, R2, 0xfffffff3 ;  /* 0xfffffff302007836 */ /* 0x000fe20000000000 */
[----:B-1----:R-:W-:Y:S01]  /*5350*/  MOV R250, R206 ;  /* 0x000000ce00fa7202 */ /* 0x002fe20000000f00 */
[----:B------:R-:W-:Y:S01]  /*5360*/  LDGSTS.E [R14+0x4], desc[UR16][R154.64], !P2 ;  /* 0x000040009a0e7fae */ /* 0x000fe2000d121850 */
[----:B------:R-:W-:-:S03]  /*5370*/  IMAD.WIDE R174, R176, 0x4, R152 ;  /* 0x00000004b0ae7825 */ /* 0x000fc600078e0298 */
[----:B------:R-:W-:Y:S01]  /*5380*/  LDGSTS.E [R14+0x4004], desc[UR16][R18.64], !P2 ;  /* 0x04004000120e7fae */ /* 0x000fe2000d121850 */
[----:B------:R-:W-:Y:S01]  /*5390*/  ISETP.GE.U32.AND P2, PT, R0, 0x7fffffb4, PT ;  /* 0x7fffffb40000780c */ /* 0x000fe20003f46070 */
[----:B------:R-:W-:Y:S01]  /*53a0*/  IMAD.WIDE R176, R176, 0x4, R150 ;  /* 0x00000004b0b07825 */ /* 0x000fe200078e0296 */
[----:B------:R-:W-:Y:S01]  /*53b0*/  IADD3 R0, R2, -0xe, RZ ;  /* 0xfffffff202007810 */ /* 0x000fe20007ffe0ff */
[----:B------:R-:W-:Y:S02]  /*53c0*/  STL.64 [R1+0x1e0], R154 ;  /* 0x0001e09a01007387 */ /* 0x000fe40000100a00 */
[----:B--2---:R-:W-:Y:S02]  /*53d0*/  IMAD R5, R148, 0xa, RZ ;  /* 0x0000000a94057824 */ /* 0x004fe400078e02ff */
[----:B------:R-:W-:Y:S01]  /*53e0*/  STL.64 [R1+0x1d8], R18 ;  /* 0x0001d81201007387 */ /* 0x000fe20000100a00 */
[----:B------:R-:W-:-:S04]  /*53f0*/  IMAD.WIDE R178, R180, 0x4, R152 ;  /* 0x00000004b4b27825 */ /* 0x000fc800078e0298 */
[----:B------:R-:W-:-:S04]  /*5400*/  IMAD.WIDE R16, R5, 0x4, R152 ;  /* 0x0000000405107825 */ /* 0x000fc800078e0298 */
[--C-:B------:R-:W-:Y:S01]  /*5410*/  IMAD.WIDE R10, R5, 0x4, R150.reuse ;  /* 0x00000004050a7825 */ /* 0x100fe200078e0296 */
[----:B------:R-:W-:Y:S03]  /*5420*/  STL.64 [R1+0x1d0], R16 ;  /* 0x0001d01001007387 */ /* 0x000fe60000100a00 */
[--C-:B------:R-:W-:Y:S01]  /*5430*/  IMAD.WIDE R4, R3, 0x4, R150.reuse ;  /* 0x0000000403047825 */ /* 0x100fe200078e0296 */
[----:B------:R-:W-:Y:S03]  /*5440*/  LDGSTS.E [R14+0x8], desc[UR16][R16.64], !P3 ;  /* 0x00008000100e7fae */ /* 0x000fe6000d921850 */
[----:B------:R-:W-:Y:S01]  /*5450*/  IMAD.WIDE R180, R180, 0x4, R150 ;  /* 0x00000004b4b47825 */ /* 0x000fe200078e0296 */
[----:B------:R1:W-:Y:S03]  /*5460*/  STL.64 [R1+0x1c8], R10 ;  /* 0x0001c80a01007387 */ /* 0x0003e60000100a00 */
[----:B------:R-:W-:Y:S01]  /*5470*/  IMAD.WIDE R182, R184, 0x4, R152 ;  /* 0x00000004b8b67825 */ /* 0x000fe200078e0298 */
[----:B------:R1:W-:Y:S01]  /*5480*/  LDGSTS.E [R14+0x4008], desc[UR16][R10.64], !P3 ;  /* 0x040080000a0e7fae */ /* 0x0003e2000d921850 */
[----:B------:R-:W-:-:S02]  /*5490*/  ISETP.GE.U32.AND P3, PT, R0, 0x7fffffb3, PT ;  /* 0x7fffffb30000780c */ /* 0x000fc40003f66070 */
[----:B------:R-:W-:Y:S02]  /*54a0*/  VIADD R0, R2, 0xfffffff1 ;  /* 0xfffffff102007836 */ /* 0x000fe40000000000 */
[----:B------:R-:W-:-:S04]  /*54b0*/  IMAD.WIDE R184, R184, 0x4, R150 ;  /* 0x00000004b8b87825 */ /* 0x000fc800078e0296 */
[----:B------:R-:W-:-:S04]  /*54c0*/  IMAD.WIDE R186, R188, 0x4, R152 ;  /* 0x00000004bcba7825 */ /* 0x000fc800078e0298 */
[----:B-1----:R-:W-:-:S04]  /*54d0*/  IMAD.WIDE R10, R3, 0x4, R152 ;  /* 0x00000004030a7825 */ /* 0x002fc800078e0298 */
[----:B------:R-:W-:Y:S01]  /*54e0*/  VIADD R3, R2, 0xffffffd2 ;  /* 0xffffffd202037836 */ /* 0x000fe20000000000 */
[----:B------:R1:W-:Y:S01]  /*54f0*/  LDGSTS.E [R14+0xc], desc[UR16][R10.64], !P5 ;  /* 0x0000c0000a0e7fae */ /* 0x0003e2000e921850 */
[----:B------:R-:W-:-:S03]  /*5500*/  IMAD.WIDE R188, R188, 0x4, R150 ;  /* 0x00000004bcbc7825 */ /* 0x000fc600078e0296 */
[----:B------:R2:W-:Y:S01]  /*5510*/  LDGSTS.E [R14+0x400c], desc[UR16][R4.64], !P5 ;  /* 0x0400c000040e7fae */ /* 0x0005e2000e921850 */
[----:B------:R-:W-:Y:S01]  /*5520*/  ISETP.GE.U32.AND P5, PT, R0, 0x7fffffb2, PT ;  /* 0x7fffffb20000780c */ /* 0x000fe20003fa6070 */
[----:B------:R-:W-:Y:S02]  /*5530*/  VIADD R0, R2, 0xfffffff0 ;  /* 0xfffffff002007836 */ /* 0x000fe40000000000 */
[----:B------:R3:W-:Y:S01]  /*5540*/  LDGSTS.E [R14+0x8000], desc[UR16][R248.64], !P4 ;  /* 0x08000000f80e7fae */ /* 0x0007e2000e121850 */
[----:B------:R-:W-:-:S03]  /*5550*/  IMAD.WIDE R190, R192, 0x4, R152 ;  /* 0x00000004c0be7825 */ /* 0x000fc600078e0298 */
[----:B------:R4:W-:Y:S01]  /*5560*/  LDGSTS.E [R14+0xc000], desc[UR16][R246.64], !P4 ;  /* 0x0c000000f60e7fae */ /* 0x0009e2000e121850 */
[----:B------:R-:W-:Y:S01]  /*5570*/  ISETP.GE.U32.AND P4, PT, R0, 0x7fffffb1, PT ;  /* 0x7fffffb10000780c */ /* 0x000fe20003f86070 */
[----:B------:R-:W-:Y:S01]  /*5580*/  IMAD.WIDE R192, R192, 0x4, R150 ;  /* 0x00000004c0c07825 */ /* 0x000fe200078e0296 */
[----:B------:R-:W-:Y:S01]  /*5590*/  IADD3 R0, R2, -0x2d, RZ ;  /* 0xffffffd302007810 */ /* 0x000fe20007ffe0ff */
[----:B------:R4:W-:Y:S02]  /*55a0*/  LDGSTS.E [R14+0x8004], desc[UR16][R244.64], !P6 ;  /* 0x08004000f40e7fae */ /* 0x0009e4000f121850 */
[----:B------:R-:W-:Y:S02]  /*55b0*/  IMAD.WIDE R194, R196, 0x4, R152 ;  /* 0x00000004c4c27825 */ /* 0x000fe400078e0298 */
[----:B------:R-:W-:Y:S01]  /*55c0*/  LDGSTS.E [R14+0xc004], desc[UR16][R242.64], !P6 ;  /* 0x0c004000f20e7fae */ /* 0x000fe2000f121850 */
[----:B------:R-:W-:Y:S01]  /*55d0*/  ISETP.GE.U32.AND P6, PT, R0, 0x7fffff94, PT ;  /* 0x7fffff940000780c */ /* 0x000fe20003fc6070 */
[----:B------:R-:W-:-:S02]  /*55e0*/  VIADD R0, R2, 0xffffffd1 ;  /* 0xffffffd102007836 */ /* 0x000fc40000000000 */
[----:B------:R4:W-:Y:S01]  /*55f0*/  LDGSTS.E [R14+0x8008], desc[UR16][R240.64], !P0 ;  /* 0x08008000f00e7fae */ /* 0x0009e2000c121850 */
[----:B------:R-:W-:-:S03]  /*5600*/  IMAD.WIDE R196, R196, 0x4, R150 ;  /* 0x00000004c4c47825 */ /* 0x000fc600078e0296 */
[----:B------:R4:W-:Y:S01]  /*5610*/  LDGSTS.E [R14+0xc008], desc[UR16][R238.64], !P0 ;  /* 0x0c008000ee0e7fae */ /* 0x0009e2000c121850 */
[----:B------:R-:W-:Y:S01]  /*5620*/  ISETP.GE.U32.AND P0, PT, R3, 0x7fffff93, PT ;  /* 0x7fffff930300780c */ /* 0x000fe20003f06070 */
[----:B------:R-:W-:Y:S02]  /*5630*/  IMAD R3, R148, 0xc, RZ ;  /* 0x0000000c94037824 */ /* 0x000fe400078e02ff */
[----:B------:R-:W-:Y:S01]  /*5640*/  LDGSTS.E [R14+0x800c], desc[UR16][R236.64], !P1 ;  /* 0x0800c000ec0e7fae */ /* 0x000fe2000c921850 */
[----:B------:R-:W-:-:S03]  /*5650*/  IMAD.WIDE R198, R200, 0x4, R152 ;  /* 0x00000004c8c67825 */ /* 0x000fc600078e0298 */
[----:B------:R1:W-:Y:S01]  /*5660*/  STL.64 [R1+0x1c0], R10 ;  /* 0x0001c00a01007387 */ /* 0x0003e20000100a00 */
[----:B------:R-:W-:-:S03]  /*5670*/  IMAD.WIDE R16, R3, 0x4, R152 ;  /* 0x0000000403107825 */ /* 0x000fc600078e0298 */
[----:B------:R-:W-:Y:S01]  /*5680*/  LDGSTS.E [R14+0xc00c], desc[UR16][R234.64], !P1 ;  /* 0x0c00c000ea0e7fae */ /* 0x000fe2000c921850 */
[----:B------:R-:W-:Y:S01]  /*5690*/  ISETP.GE.U32.AND P1, PT, R0, 0x7fffff92, PT ;  /* 0x7fffff920000780c */ /* 0x000fe20003f26070 */
[----:B------:R-:W-:Y:S02]  /*56a0*/  VIADD R0, R2, 0xffffffd0 ;  /* 0xffffffd002007836 */ /* 0x000fe40000000000 */
[----:B------:R2:W-:Y:S01]  /*56b0*/  STL.64 [R1+0x1b8], R4 ;  /* 0x0001b80401007387 */ /* 0x0005e20000100a00 */
[----:B------:R-:W-:-:S03]  /*56c0*/  IMAD.WIDE R200, R200, 0x4, R150 ;  /* 0x00000004c8c87825 */ /* 0x000fc600078e0296 */
[----:B------:R3:W-:Y:S01]  /*56d0*/  STL.64 [R1+0x918], R248 ;  /* 0x000918f801007387 */ /* 0x0007e20000100a00 */
[----:B-1----:R-:W-:-:S03]  /*56e0*/  IMAD.WIDE R10, R3, 0x4, R150 ;  /* 0x00000004030a7825 */ /* 0x002fc600078e0296 */
[----:B------:R4:W-:Y:S01]  /*56f0*/  STL.64 [R1+0x920], R246 ;  /* 0x000920f601007387 */ /* 0x0009e20000100a00 */
[C---:B------:R-:W-:Y:S02]  /*5700*/  IMAD R3, R148.reuse, 0xe, RZ ;  /* 0x0000000e94037824 */ /* 0x040fe400078e02ff */
[----:B------:R-:W-:Y:S01]  /*5710*/  IMAD.MOV.U32 R251, RZ, RZ, R207 ;  /* 0x000000fffffb7224 */ /* 0x000fe200078e00cf */
[----:B------:R1:W-:Y:S01]  /*5720*/  STL.64 [R1+0x928], R244 ;  /* 0x000928f401007387 */ /* 0x0003e20000100a00 */
[----:B--2---:R-:W-:Y:S02]  /*5730*/  IMAD R5, R148, 0xd, RZ ;  /* 0x0000000d94057824 */ /* 0x004fe400078e02ff */
[--C-:B------:R-:W-:Y:S01]  /*5740*/  IMAD.WIDE R206, R208, 0x4, R152.reuse ;  /* 0x00000004d0ce7825 */ /* 0x100fe200078e0298 */
[----:B------:R2:W-:Y:S01]  /*5750*/  LDGSTS.E [R15], desc[UR16][R16.64], !P2 ;  /* 0x00000000100f7fae */ /* 0x0005e2000d121850 */
[----:B---3--:R-:W-:Y:S02]  /*5760*/  MOV R249, R203 ;  /* 0x000000cb00f97202 */ /* 0x008fe40000000f00 */
[----:B------:R-:W-:Y:S01]  /*5770*/  IMAD.WIDE R154, R5, 0x4, R152 ;  /* 0x00000004059a7825 */ /* 0x000fe200078e0298 */
[----:B------:R-:W-:Y:S01]  /*5780*/  STL.64 [R1+0x930], R242 ;  /* 0x000930f201007387 */ /* 0x000fe20000100a00 */
[----:B----4-:R-:W-:-:S02]  /*5790*/  MOV R247, R227 ;  /* 0x000000e300f77202 */ /* 0x010fc40000000f00 */
[----:B------:R-:W-:Y:S01]  /*57a0*/  IMAD.WIDE R18, R5, 0x4, R150 ;  /* 0x0000000405127825 */ /* 0x000fe200078e0296 */
[----:B------:R3:W-:Y:S01]  /*57b0*/  LDGSTS.E [R15+0x4000], desc[UR16][R10.64], !P2 ;  /* 0x040000000a0f7fae */ /* 0x0007e2000d121850 */
[----:B------:R-:W-:Y:S02]  /*57c0*/  ISETP.GE.U32.AND P2, PT, R0, 0x7fffff91, PT ;  /* 0x7fffff910000780c */ /* 0x000fe40003f46070 */
[----:B------:R-:W-:Y:S01]  /*57d0*/  VIADD R0, R2, 0xffffffef ;  /* 0xffffffef02007836 */ /* 0x000fe20000000000 */
[----:B------:R4:W-:Y:S01]  /*57e0*/  STL.64 [R1+0x938], R240 ;  /* 0x000938f001007387 */ /* 0x0009e20000100a00 */
[----:B------:R-:W-:Y:S01]  /*57f0*/  IMAD.MOV.U32 R248, RZ, RZ, R202 ;  /* 0x000000fffff87224 */ /* 0x000fe200078e00ca */
[----:B-1----:R-:W-:Y:S01]  /*5800*/  MOV R245, R223 ;  /* 0x000000df00f57202 */ /* 0x002fe20000000f00 */
[C---:B------:R-:W-:Y:S01]  /*5810*/  IMAD.WIDE R202, R204.reuse, 0x4, R152 ;  /* 0x00000004ccca7825 */ /* 0x040fe200078e0298 */
[----:B------:R1:W-:Y:S03]  /*5820*/  STL.64 [R1+0x940], R238 ;  /* 0x000940ee01007387 */ /* 0x0003e60000100a00 */
[--C-:B------:R-:W-:Y:S01]  /*5830*/  IMAD.WIDE R204, R204, 0x4, R150.reuse ;  /* 0x00000004cccc7825 */ /* 0x100fe200078e0296 */
[----:B------:R-:W-:Y:S03]  /*5840*/  STL.64 [R1+0x948], R236 ;  /* 0x000948ec01007387 */ /* 0x000fe60000100a00 */
[----:B------:R-:W-:Y:S01]  /*5850*/  IMAD.WIDE R208, R208, 0x4, R150 ;  /* 0x00000004d0d07825 */ /* 0x000fe200078e0296 */
[----:B------:R2:W-:Y:S01]  /*5860*/  STL.64 [R1+0x1b0], R16 ;  /* 0x0001b01001007387 */ /* 0x0005e20000100a00 */
[----:B----4-:R-:W-:-:S02]  /*5870*/  MOV R240, R224 ;  /* 0x000000e000f07202 */ /* 0x010fc40000000f00 */
[C---:B------:R-:W-:Y:S01]  /*5880*/  IMAD.WIDE R210, R212.reuse, 0x4, R152 ;  /* 0x00000004d4d27825 */ /* 0x040fe200078e0298 */
[----:B------:R3:W-:Y:S01]  /*5890*/  STL.64 [R1+0x1a8], R10 ;  /* 0x0001a80a01007387 */ /* 0x0007e20000100a00 */
[----:B-1----:R-:W-:Y:S02]  /*58a0*/  MOV R239, R247 ;  /* 0x000000f700ef7202 */ /* 0x002fe40000000f00 */
[----:B------:R-:W-:Y:S01]  /*58b0*/  IMAD.WIDE R212, R212, 0x4, R150 ;  /* 0x00000004d4d47825 */ /* 0x000fe200078e0296 */
[----:B------:R1:W-:Y:S01]  /*58c0*/  LDGSTS.E [R15+0x4], desc[UR16][R154.64], !P3 ;  /* 0x000040009a0f7fae */ /* 0x0003e2000d921850 */
[----:B------:R-:W-:Y:S02]  /*58d0*/  MOV R247, R231 ;  /* 0x000000e700f77202 */ /* 0x000fe40000000f00 */
[----:B------:R-:W-:Y:S01]  /*58e0*/  IMAD.WIDE R214, R216, 0x4, R152 ;  /* 0x00000004d8d67825 */ /* 0x000fe200078e0298 */
[----:B------:R-:W-:Y:S01]  /*58f0*/  LDGSTS.E [R15+0x4004], desc[UR16][R18.64], !P3 ;  /* 0x04004000120f7fae */ /* 0x000fe2000d921850 */
[----:B------:R-:W-:-:S02]  /*5900*/  ISETP.GE.U32.AND P3, PT, R0, 0x7fffffb0, PT ;  /* 0x7fffffb00000780c */ /* 0x000fc40003f66070 */
[C---:B--2---:R-:W-:Y:S01]  /*5910*/  IMAD.WIDE R16, R3.reuse, 0x4, R152 ;  /* 0x0000000403107825 */ /* 0x044fe200078e0298 */
[----:B------:R1:W-:Y:S03]  /*5920*/  STL.64 [R1+0x1a0], R154 ;  /* 0x0001a09a01007387 */ /* 0x0003e60000100a00 */
[--C-:B---3--:R-:W-:Y:S01]  /*5930*/  IMAD.WIDE R10, R3, 0x4, R150.reuse ;  /* 0x00000004030a7825 */ /* 0x108fe200078e0296 */
[----:B------:R-:W-:Y:S01]  /*5940*/  STL.64 [R1+0x198], R18 ;  /* 0x0001981201007387 */ /* 0x000fe20000100a00 */
[----:B------:R-:W-:Y:S02]  /*5950*/  IADD3 R3, R2, -0x12, RZ ;  /* 0xffffffee02037810 */ /* 0x000fe40007ffe0ff */
[----:B------:R-:W-:Y:S01]  /*5960*/  IMAD R0, R148, 0xf, RZ ;  /* 0x0000000f94007824 */ /* 0x000fe200078e02ff */
[----:B------:R2:W-:Y:S01]  /*5970*/  STL.64 [R1+0x190], R16 ;  /* 0x0001901001007387 */ /* 0x0005e20000100a00 */
[----:B------:R-:W-:-:S03]  /*5980*/  IMAD.WIDE R216, R216, 0x4, R150 ;  /* 0x00000004d8d87825 */ /* 0x000fc600078e0296 */
[----:B------:R2:W-:Y:S01]  /*5990*/  LDGSTS.E [R15+0x8], desc[UR16][R16.64], !P5 ;  /* 0x00008000100f7fae */ /* 0x0005e2000e921850 */
[----:B------:R-:W-:-:S03]  /*59a0*/  IMAD.WIDE R4, R0, 0x4, R150 ;  /* 0x0000000400047825 */ /* 0x000fc600078e0296 */
[----:B------:R3:W-:Y:S01]  /*59b0*/  STL.64 [R1+0x188], R10 ;  /* 0x0001880a01007387 */ /* 0x0007e20000100a00 */
[----:B-1----:R-:W-:-:S03]  /*59c0*/  IMAD.WIDE R154, R156, 0x4, R152 ;  /* 0x000000049c9a7825 */ /* 0x002fc600078e0298 */
[----:B------:R3:W-:Y:S01]  /*59d0*/  LDGSTS.E [R15+0x4008], desc[UR16][R10.64], !P5 ;  /* 0x040080000a0f7fae */ /* 0x0007e2000e921850 */
[----:B------:R-:W-:Y:S01]  /*59e0*/  IMAD.WIDE R156, R156, 0x4, R150 ;  /* 0x000000049c9c7825 */ /* 0x000fe200078e0296 */
[----:B------:R-:W-:Y:S02]  /*59f0*/  ISETP.GE.U32.AND P5, PT, R3, 0x7fffffaf, PT ;  /* 0x7fffffaf0300780c */ /* 0x000fe40003fa6070 */
[----:B------:R-:W-:Y:S01]  /*5a00*/  IADD3 R3, R2, -0x31, RZ ;  /* 0xffffffcf02037810 */ /* 0x000fe20007ffe0ff */
[----:B------:R-:W-:Y:S01]  /*5a10*/  IMAD.MOV.U32 R246, RZ, RZ, R226 ;  /* 0x000000fffff67224 */ /* 0x000fe200078e00e2 */
[C---:B--2---:R-:W-:Y:S01]  /*5a20*/  LOP3.LUT R16, R7.reuse, 0x40, RZ, 0x3c, !PT ;  /* 0x0000004007107812 */ /* 0x044fe200078e3cff */
[----:B------:R-:W1:Y:S01]  /*5a30*/  LDC R226, c[0x0][0x230] ;  /* 0x00008c00ffe27b82 */ /* 0x000e620000000800 */
[----:B------:R-:W-:Y:S01]  /*5a40*/  LOP3.LUT R17, R7, 0x50, RZ, 0x3c, !PT ;  /* 0x0000005007117812 */ /* 0x000fe200078e3cff */
[----:B------:R-:W-:Y:S02]  /*5a50*/  IMAD R224, R148, 0x3d, RZ ;  /* 0x0000003d94e07824 */ /* 0x000fe400078e02ff */
[----:B------:R-:W-:-:S02]  /*5a60*/  VIADD R16, R16, UR12 ;  /* 0x0000000c10107c36 */ /* 0x000fc40008000000 */
[----:B---3--:R-:W-:-:S04]  /*5a70*/  IMAD.WIDE R10, R0, 0x4, R152 ;  /* 0x00000004000a7825 */ /* 0x008fc800078e0298 */
[----:B------:R-:W-:Y:S01]  /*5a80*/  VIADD R0, R2, 0xffffffed ;  /* 0xffffffed02007836 */ /* 0x000fe20000000000 */
[----:B------:R2:W-:Y:S01]  /*5a90*/  LDGSTS.E [R15+0xc], desc[UR16][R10.64], !P4 ;  /* 0x0000c0000a0f7fae */ /* 0x0005e2000e121850 */
[----:B------:R-:W-:Y:S02]  /*5aa0*/  VIADD R17, R17, UR12 ;  /* 0x0000000c11117c36 */ /* 0x000fe40008000000 */
[----:B------:R-:W-:Y:S01]  /*5ab0*/  IMAD.MOV.U32 R242, RZ, RZ, R228 ;  /* 0x000000fffff27224 */ /* 0x000fe200078e00e4 */
[----:B------:R3:W-:Y:S01]  /*5ac0*/  LDGSTS.E [R15+0x400c], desc[UR16][R4.64], !P4 ;  /* 0x0400c000040f7fae */ /* 0x0007e2000e121850 */
[----:B------:R-:W-:Y:S01]  /*5ad0*/  ISETP.GE.U32.AND P4, PT, R0, 0x7fffffae, PT ;  /* 0x7fffffae0000780c */ /* 0x000fe20003f86070 */
[----:B------:R-:W-:Y:S02]  /*5ae0*/  VIADD R0, R2, 0xffffffec ;  /* 0xffffffec02007836 */ /* 0x000fe40000000000 */
[----:B------:R4:W-:Y:S01]  /*5af0*/  LDGSTS.E [R15+0x8000], desc[UR16][R154.64], !P6 ;  /* 0x080000009a0f7fae */ /* 0x0009e2000f121850 */
[----:B------:R-:W-:Y:S01]  /*5b00*/  IMAD.MOV.U32 R236, RZ, RZ, R248 ;  /* 0x000000ffffec7224 */ /* 0x000fe200078e00f8 */
[----:B------:R-:W-:Y:S01]  /*5b10*/  MOV R248, R232 ;  /* 0x000000e800f87202 */ /* 0x000fe20000000f00 */
[----:B------:R-:W-:Y:S01]  /*5b20*/  IMAD R228, R148, 0x3e, RZ ;  /* 0x0000003e94e47824 */ /* 0x000fe200078e02ff */
[----:B------:R-:W-:Y:S01]  /*5b30*/  LDGSTS.E [R15+0xc000], desc[UR16][R156.64], !P6 ;  /* 0x0c0000009c0f7fae */ /* 0x000fe2000f121850 */
[----:B------:R-:W-:Y:S01]  /*5b40*/  ISETP.GE.U32.AND P6, PT, R0, 0x7fffffad, PT ;  /* 0x7fffffad0000780c */ /* 0x000fe20003fc6070 */
[----:B------:R-:W-:-:S02]  /*5b50*/  VIADD R0, R2, 0xffffffce ;  /* 0xffffffce02007836 */ /* 0x000fc40000000000 */
[----:B------:R-:W-:Y:S01]  /*5b60*/  LDGSTS.E [R15+0x8004], desc[UR16][R158.64], !P0 ;  /* 0x080040009e0f7fae */ /* 0x000fe2000c121850 */
[----:B------:R-:W-:Y:S02]  /*5b70*/  IMAD.MOV.U32 R244, RZ, RZ, R222 ;  /* 0x000000fffff47224 */ /* 0x000fe400078e00de */
[----:B------:R-:W-:Y:S01]  /*5b80*/  IMAD.MOV.U32 R241, RZ, RZ, R225 ;  /* 0x000000fffff17224 */ /* 0x000fe200078e00e1 */
[----:B------:R-:W-:Y:S01]  /*5b90*/  LDGSTS.E [R15+0xc004], desc[UR16][R160.64], !P0 ;  /* 0x0c004000a00f7fae */ /* 0x000fe2000c121850 */
[----:B------:R-:W-:Y:S01]  /*5ba0*/  ISETP.GE.U32.AND P0, PT, R3, 0x7fffff90, PT ;  /* 0x7fffff900300780c */ /* 0x000fe20003f06070 */
[----:B------:R-:W-:Y:S01]  /*5bb0*/  IMAD.WIDE R222, R224, 0x4, R152 ;  /* 0x00000004e0de7825 */ /* 0x000fe200078e0298 */
[----:B------:R-:W-:Y:S01]  /*5bc0*/  IADD3 R3, R2, -0x33, RZ ;  /* 0xffffffcd02037810 */ /* 0x000fe20007ffe0ff */
[----:B------:R-:W-:Y:S02]  /*5bd0*/  LDGSTS.E [R15+0x8008], desc[UR16][R162.64], !P1 ;  /* 0x08008000a20f7fae */ /* 0x000fe4000c921850 */
[----:B------:R-:W-:-:S02]  /*5be0*/  IMAD R232, R148, 0x3f, RZ ;  /* 0x0000003f94e87824 */ /* 0x000fc400078e02ff */
[----:B------:R-:W-:Y:S01]  /*5bf0*/  LDGSTS.E [R15+0xc008], desc[UR16][R164.64], !P1 ;  /* 0x0c008000a40f7fae */ /* 0x000fe2000c921850 */
[----:B------:R-:W-:Y:S01]  /*5c00*/  ISETP.GE.U32.AND P1, PT, R0, 0x7fffff8f, PT ;  /* 0x7fffff8f0000780c */ /* 0x000fe20003f26070 */
[----:B------:R-:W-:Y:S02]  /*5c10*/  IMAD.SHL.U32 R0, R148, 0x10, RZ ;  /* 0x0000001094007824 */ /* 0x000fe400078e00ff */
[----:B------:R2:W-:Y:S01]  /*5c20*/  STL.64 [R1+0x180], R10 ;  /* 0x0001800a01007387 */ /* 0x0005e20000100a00 */
[----:B------:R-:W-:-:S03]  /*5c30*/  IMAD.WIDE R224, R224, 0x4, R150 ;  /* 0x00000004e0e07825 */ /* 0x000fc600078e0296 */
[----:B------:R-:W-:Y:S01]  /*5c40*/  LDGSTS.E [R15+0x800c], desc[UR16][R166.64], !P2 ;  /* 0x0800c000a60f7fae */ /* 0x000fe2000d121850 */
[----:B------:R-:W-:Y:S02]  /*5c50*/  IMAD.MOV.U32 R238, RZ, RZ, R246 ;  /* 0x000000ffffee7224 */ /* 0x000fe400078e00f6 */
[----:B------:R-:W-:Y:S01]  /*5c60*/  IMAD.MOV.U32 R243, RZ, RZ, R229 ;  /* 0x000000fffff37224 */ /* 0x000fe200078e00e5 */
[----:B------:R3:W-:Y:S01]  /*5c70*/  STL.64 [R1+0x178], R4 ;  /* 0x0001780401007387 */ /* 0x0007e20000100a00 */
[----:B------:R-:W-:Y:S02]  /*5c80*/  IMAD.MOV.U32 R237, RZ, RZ, R249 ;  /* 0x000000ffffed7224 */ /* 0x000fe400078e00f9 */
[----:B------:R-:W-:Y:S01]  /*5c90*/  IMAD.MOV.U32 R246, RZ, RZ, R230 ;  /* 0x000000fffff67224 */ /* 0x000fe200078e00e6 */
[----:B------:R-:W-:Y:S01]  /*5ca0*/  LDGSTS.E [R15+0xc00c], desc[UR16][R168.64], !P2 ;  /* 0x0c00c000a80f7fae */ /* 0x000fe2000d121850 */
[----:B--2---:R-:W-:Y:S01]  /*5cb0*/  IMAD.WIDE R10, R0, 0x4, R152 ;  /* 0x00000004000a7825 */ /* 0x004fe200078e0298 */
[----:B------:R-:W-:-:S02]  /*5cc0*/  ISETP.GE.U32.AND P2, PT, R3, 0x7fffff8e, PT ;  /* 0x7fffff8e0300780c */ /* 0x000fc40003f46070 */
[----:B------:R4:W-:Y:S01]  /*5cd0*/  STL.64 [R1+0x900], R154 ;  /* 0x0009009a01007387 */ /* 0x0009e20000100a00 */
[----:B------:R-:W-:Y:S02]  /*5ce0*/  VIADD R3, R2, 0xffffffcc ;  /* 0xffffffcc02037836 */ /* 0x000fe40000000000 */
[----:B------:R-:W-:Y:S01]  /*5cf0*/  IMAD.MOV.U32 R249, RZ, RZ, R233 ;  /* 0x000000fffff97224 */ /* 0x000fe200078e00e9 */
[----:B------:R2:W-:Y:S01]  /*5d00*/  LDGSTS.E [R16], desc[UR16][R10.64], !P3 ;  /* 0x000000000a107fae */ /* 0x0005e2000d921850 */
[----:B---3--:R-:W-:-:S03]  /*5d10*/  IMAD.WIDE R4, R0, 0x4, R150 ;  /* 0x0000000400047825 */ /* 0x008fc600078e0296 */
[----:B------:R-:W-:Y:S01]  /*5d20*/  STL.64 [R1+0x908], R156 ;  /* 0x0009089c01007387 */ /* 0x000fe20000100a00 */
[----:B------:R-:W-:Y:S02]  /*5d30*/  IMAD R0, R148, 0x11, RZ ;  /* 0x0000001194007824 */ /* 0x000fe400078e02ff */
[--C-:B------:R-:W-:Y:S01]  /*5d40*/  IMAD.WIDE R230, R232, 0x4, R152.reuse ;  /* 0x00000004e8e67825 */ /* 0x100fe200078e0298 */
[----:B------:R3:W-:Y:S01]  /*5d50*/  LDGSTS.E [R16+0x4000], desc[UR16][R4.64], !P3 ;  /* 0x0400000004107fae */ /* 0x0007e2000d921850 */
[----:B------:R-:W-:Y:S02]  /*5d60*/  ISETP.GE.U32.AND P3, PT, R3, 0x7fffff8d, PT ;  /* 0x7fffff8d0300780c */ /* 0x000fe40003f66070 */
[C---:B----4-:R-:W-:Y:S01]  /*5d70*/  IMAD.WIDE R154, R0.reuse, 0x4, R152 ;  /* 0x00000004009a7825 */ /* 0x050fe200078e0298 */
[----:B------:R-:W-:Y:S03]  /*5d80*/  STL.64 [R1+0x910], R158 ;  /* 0x0009109e01007387 */ /* 0x000fe60000100a00 */
[----:B------:R-:W-:Y:S01]  /*5d90*/  IMAD.WIDE R18, R0, 0x4, R150 ;  /* 0x0000000400127825 */ /* 0x000fe200078e0296 */
[----:B------:R-:W-:Y:S01]  /*5da0*/  IADD3 R0, R2, -0x15, RZ ;  /* 0xffffffeb02007810 */ /* 0x000fe20007ffe0ff */
[----:B------:R2:W-:Y:S02]  /*5db0*/  STL.64 [R1+0x170], R10 ;  /* 0x0001700a01007387 */ /* 0x0005e40000100a00 */
[----:B------:R-:W-:-:S02]  /*5dc0*/  IMAD R3, R148, 0x12, RZ ;  /* 0x0000001294037824 */ /* 0x000fc400078e02ff */
[----:B------:R-:W-:Y:S01]  /*5dd0*/  LDGSTS.E [R16+0x4], desc[UR16][R154.64], !P5 ;  /* 0x000040009a107fae */ /* 0x000fe2000e921850 */
[----:B------:R-:W-:-:S03]  /*5de0*/  IMAD.WIDE R232, R232, 0x4, R150 ;  /* 0x00000004e8e87825 */ /* 0x000fc600078e0296 */
[----:B------:R3:W-:Y:S01]  /*5df0*/  STL.64 [R1+0x168], R4 ;  /* 0x0001680401007387 */ /* 0x0007e20000100a00 */
[----:B--2---:R-:W-:-:S03]  /*5e00*/  IMAD.WIDE R10, R3, 0x4, R152 ;  /* 0x00000004030a7825 */ /* 0x004fc600078e0298 */
[----:B------:R-:W-:Y:S01]  /*5e10*/  LDGSTS.E [R16+0x4004], desc[UR16][R18.64], !P5 ;  /* 0x0400400012107fae */ /* 0x000fe2000e921850 */
[----:B------:R-:W-:Y:S01]  /*5e20*/  ISETP.GE.U32.AND P5, PT, R0, 0x7fffffac, PT ;  /* 0x7fffffac0000780c */ /* 0x000fe20003fa6070 */
[----:B------:R-:W-:Y:S02]  /*5e30*/  IMAD R0, R148, 0x13, RZ ;  /* 0x0000001394007824 */ /* 0x000fe400078e02ff */
[----:B------:R-:W-:Y:S01]  /*5e40*/  STL.64 [R1+0x160], R154 ;  /* 0x0001609a01007387 */ /* 0x000fe20000100a00 */
[----:B---3--:R-:W-:-:S03]  /*5e50*/  IMAD.WIDE R4, R3, 0x4, R150 ;  /* 0x0000000403047825 */ /* 0x008fc600078e0296 */
[----:B------:R-:W-:Y:S01]  /*5e60*/  STL.64 [R1+0x158], R18 ;  /* 0x0001581201007387 */ /* 0x000fe20000100a00 */
[----:B------:R-:W-:-:S03]  /*5e70*/  VIADD R3, R2, 0xffffffea ;  /* 0xffffffea02037836 */ /* 0x000fc60000000000 */
[----:B------:R2:W-:Y:S04]  /*5e80*/  STL.64 [R1+0x150], R10 ;  /* 0x0001500a01007387 */ /* 0x0005e80000100a00 */
[----:B------:R2:W-:Y:S04]  /*5e90*/  LDGSTS.E [R16+0x8], desc[UR16][R10.64], !P4 ;  /* 0x000080000a107fae */ /* 0x0005e8000e121850 */
[----:B------:R3:W-:Y:S04]  /*5ea0*/  STL.64 [R1+0x148], R4 ;  /* 0x0001480401007387 */ /* 0x0007e80000100a00 */
[----:B------:R3:W-:Y:S01]  /*5eb0*/  LDGSTS.E [R16+0x4008], desc[UR16][R4.64], !P4 ;  /* 0x0400800004107fae */ /* 0x0007e2000e121850 */
[----:B------:R-:W-:Y:S01]  /*5ec0*/  ISETP.GE.U32.AND P4, PT, R3, 0x7fffffab, PT ;  /* 0x7fffffab0300780c */ /* 0x000fe20003f86070 */
[----:B------:R-:W-:-:S02]  /*5ed0*/  VIADD R3, R2, 0xffffffcb ;  /* 0xffffffcb02037836 */ /* 0x000fc40000000000 */
[----:B--2---:R-:W-:-:S05]  /*5ee0*/  IMAD.WIDE R10, R0, 0x4, R152 ;  /* 0x00000004000a7825 */ /* 0x004fca00078e0298 */
[----:B------:R2:W-:Y:S01]  /*5ef0*/  LDGSTS.E [R16+0xc], desc[UR16][R10.64], !P6 ;  /* 0x0000c0000a107fae */ /* 0x0005e2000f121850 */
[----:B---3--:R-:W-:-:S03]  /*5f00*/  IMAD.WIDE R4, R0, 0x4, R150 ;  /* 0x0000000400047825 */ /* 0x008fc600078e0296 */
[----:B------:R2:W-:Y:S01]  /*5f10*/  STL.64 [R1+0x140], R10 ;  /* 0x0001400a01007387 */ /* 0x0005e20000100a00 */
[----:B------:R-:W-:-:S03]  /*5f20*/  VIADD R0, R2, 0xffffffe9 ;  /* 0xffffffe902007836 */ /* 0x000fc60000000000 */
[----:B------:R3:W-:Y:S02]  /*5f30*/  LDGSTS.E [R16+0x400c], desc[UR16][R4.64], !P6 ;  /* 0x0400c00004107fae */ /* 0x0007e4000f121850 */
[----:B------:R-:W-:Y:S02]  /*5f40*/  ISETP.GE.U32.AND P6, PT, R0, 0x7fffffaa, PT ;  /* 0x7fffffaa0000780c */ /* 0x000fe40003fc6070 */
[----:B------:R-:W-:Y:S01]  /*5f50*/  LDGSTS.E [R16+0x8000], desc[UR16][R170.64], !P0 ;  /* 0x08000000aa107fae */ /* 0x000fe2000c121850 */
[----:B------:R-:W-:-:S03]  /*5f60*/  IADD3 R0, R2, -0x18, RZ ;  /* 0xffffffe802007810 */ /* 0x000fc60007ffe0ff */
[----:B------:R-:W-:Y:S01]  /*5f70*/  LDGSTS.E [R16+0xc000], desc[UR16][R172.64], !P0 ;  /* 0x0c000000ac107fae */ /* 0x000fe2000c121850 */
[----:B------:R-:W-:Y:S01]  /*5f80*/  ISETP.GE.U32.AND P0, PT, R0, 0x7fffffa9, PT ;  /* 0x7fffffa90000780c */ /* 0x000fe20003f06070 */
[C---:B------:R-:W-:Y:S02]  /*5f90*/  VIADD R0, R2.reuse, 0xffffffca ;  /* 0xffffffca02007836 */ /* 0x040fe40000000000 */
[----:B------:R-:W-:Y:S04]  /*5fa0*/  LDGSTS.E [R16+0x8004], desc[UR16][R174.64], !P1 ;  /* 0x08004000ae107fae */ /* 0x000fe8000c921850 */
[----:B------:R-:W-:Y:S01]  /*5fb0*/  LDGSTS.E [R16+0xc004], desc[UR16][R176.64], !P1 ;  /* 0x0c004000b0107fae */ /* 0x000fe2000c921850 */
[----:B------:R-:W-:Y:S02]  /*5fc0*/  ISETP.GE.U32.AND P1, PT, R3, 0x7fffff8c, PT ;  /* 0x7fffff8c0300780c */ /* 0x000fe40003f26070 */
[----:B------:R-:W-:Y:S01]  /*5fd0*/  IADD3 R3, R2, -0x37, RZ ;  /* 0xffffffc902037810 */ /* 0x000fe20007ffe0ff */
[----:B------:R-:W-:Y:S04]  /*5fe0*/  LDGSTS.E [R16+0x8008], desc[UR16][R178.64], !P2 ;  /* 0x08008000b2107fae */ /* 0x000fe8000d121850 */
[----:B------:R-:W-:Y:S01]  /*5ff0*/  LDGSTS.E [R16+0xc008], desc[UR16][R180.64], !P2 ;  /* 0x0c008000b4107fae */ /* 0x000fe2000d121850 */
[----:B------:R-:W-:Y:S01]  /*6000*/  ISETP.GE.U32.AND P2, PT, R0, 0x7fffff8b, PT ;  /* 0x7fffff8b0000780c */ /* 0x000fe20003f46070 */
[----:B------:R-:W-:-:S02]  /*6010*/  IMAD R0, R148, 0x14, RZ ;  /* 0x0000001494007824 */ /* 0x000fc400078e02ff */
[----:B------:R-:W-:Y:S02]  /*6020*/  LDGSTS.E [R16+0x800c], desc[UR16][R182.64], !P3 ;  /* 0x0800c000b6107fae */ /* 0x000fe4000d921850 */
[----:B--2---:R-:W-:Y:S02]  /*6030*/  IMAD.WIDE R10, R0, 0x4, R152 ;  /* 0x00000004000a7825 */ /* 0x004fe400078e0298 */
[----:B------:R3:W-:Y:S04]  /*6040*/  STL.64 [R1+0x138], R4 ;  /* 0x0001380401007387 */ /* 0x0007e80000100a00 */
[----:B------:R-:W-:Y:S01]  /*6050*/  LDGSTS.E [R16+0xc00c], desc[UR16][R184.64], !P3 ;  /* 0x0c00c000b8107fae */ /* 0x000fe2000d921850 */
[----:B------:R-:W-:Y:S01]  /*6060*/  ISETP.GE.U32.AND P3, PT, R3, 0x7fffff8a, PT ;  /* 0x7fffff8a0300780c */ /* 0x000fe20003f66070 */
[----:B------:R-:W-:-:S02]  /*6070*/  VIADD R3, R2, 0xffffffc8 ;  /* 0xffffffc802037836 */ /* 0x000fc40000000000 */
[----:B------:R2:W-:Y:S01]  /*6080*/  LDGSTS.E [R17], desc[UR16][R10.64], !P5 ;  /* 0x000000000a117fae */ /* 0x0005e2000e921850 */
[----:B---3--:R-:W-:-:S03]  /*6090*/  IMAD.WIDE R4, R0, 0x4, R150 ;  /* 0x0000000400047825 */ /* 0x008fc600078e0296 */
[----:B------:R2:W-:Y:S01]  /*60a0*/  STL.64 [R1+0x130], R10 ;  /* 0x0001300a01007387 */ /* 0x0005e20000100a00 */
[----:B------:R-:W-:-:S03]  /*60b0*/  IMAD R0, R148, 0x15, RZ ;  /* 0x0000001594007824 */ /* 0x000fc600078e02ff */
[----:B------:R3:W-:Y:S01]  /*60c0*/  LDGSTS.E [R17+0x4000], desc[UR16][R4.64], !P5 ;  /* 0x0400000004117fae */ /* 0x0007e2000e921850 */
[----:B------:R-:W-:Y:S01]  /*60d0*/  ISETP.GE.U32.AND P5, PT, R3, 0x7fffff89, PT ;  /* 0x7fffff890300780c */ /* 0x000fe20003fa6070 */
[----:B------:R-:W-:Y:S02]  /*60e0*/  IMAD R3, R148, 0x16, RZ ;  /* 0x0000001694037824 */ /* 0x000fe400078e02ff */
[C---:B------:R-:W-:Y:S01]  /*60f0*/  IMAD.WIDE R154, R0.reuse, 0x4, R152 ;  /* 0x00000004009a7825 */ /* 0x040fe200078e0298 */
[----:B------:R3:W-:Y:S03]  /*6100*/  STL.64 [R1+0x128], R4 ;  /* 0x0001280401007387 */ /* 0x0007e60000100a00 */
[----:B------:R-:W-:Y:S01]  /*6110*/  IMAD.WIDE R18, R0, 0x4, R150 ;  /* 0x0000000400127825 */ /* 0x000fe200078e0296 */
[----:B------:R-:W-:Y:S01]  /*6120*/  IADD3 R0, R2, -0x19, RZ ;  /* 0xffffffe702007810 */ /* 0x000fe20007ffe0ff */
[----:B------:R-:W-:Y:S02]  /*6130*/  LDGSTS.E [R17+0x4], desc[UR16][R154.64], !P4 ;  /* 0x000040009a117fae */ /* 0x000fe4000e121850 */
[----:B--2---:R-:W-:-:S02]  /*6140*/  IMAD.WIDE R10, R3, 0x4, R152 ;  /* 0x00000004030a7825 */ /* 0x004fc400078e0298 */
[----:B------:R2:W-:Y:S01]  /*6150*/  LDGSTS.E [R17+0x4004], desc[UR16][R18.64], !P4 ;  /* 0x0400400012117fae */ /* 0x0005e2000e121850 */
[----:B------:R-:W-:Y:S01]  /*6160*/  ISETP.GE.U32.AND P4, PT, R0, 0x7fffffa8, PT ;  /* 0x7fffffa80000780c */ /* 0x000fe20003f86070 */
[----:B------:R-:W-:Y:S02]  /*6170*/  IMAD R0, R148, 0x17, RZ ;  /* 0x0000001794007824 */ /* 0x000fe400078e02ff */
[----:B---3--:R-:W-:Y:S01]  /*6180*/  IMAD.WIDE R4, R3, 0x4, R150 ;  /* 0x0000000403047825 */ /* 0x008fe200078e0296 */
[----:B------:R-:W-:Y:S03]  /*6190*/  STL.64 [R1+0x120], R154 ;  /* 0x0001209a01007387 */ /* 0x000fe60000100a00 */
[----:B------:R-:W-:Y:S01]  /*61a0*/  VIADD R3, R2, 0xffffffe6 ;  /* 0xffffffe602037836 */ /* 0x000fe20000000000 */
[----:B------:R2:W-:Y:S04]  /*61b0*/  STL.64 [R1+0x118], R18 ;  /* 0x0001181201007387 */ /* 0x0005e80000100a00 */
[----:B------:R3:W-:Y:S04]  /*61c0*/  STL.64 [R1+0x110], R10 ;  /* 0x0001100a01007387 */ /* 0x0007e80000100a00 */
[----:B------:R3:W-:Y:S04]  /*61d0*/  LDGSTS.E [R17+0x8], desc[UR16][R10.64], !P6 ;  /* 0x000080000a117fae */ /* 0x0007e8000f121850 */
[----:B------:R4:W-:Y:S01]  /*61e0*/  STL.64 [R1+0x108], R4 ;  /* 0x0001080401007387 */ /* 0x0009e20000100a00 */
[----:B--2---:R-:W-:-:S02]  /*61f0*/  LOP3.LUT R18, R7, 0x60, RZ, 0x3c, !PT ;  /* 0x0000006007127812 */ /* 0x004fc400078e3cff */
[----:B------:R-:W-:Y:S01]  /*6200*/  LOP3.LUT R19, R7, 0x70, RZ, 0x3c, !PT ;  /* 0x0000007007137812 */ /* 0x000fe200078e3cff */
[----:B------:R4:W-:Y:S01]  /*6210*/  LDGSTS.E [R17+0x4008], desc[UR16][R4.64], !P6 ;  /* 0x0400800004117fae */ /* 0x0009e2000f121850 */
[----:B------:R-:W-:Y:S01]  /*6220*/  ISETP.GE.U32.AND P6, PT, R3, 0x7fffffa7, PT ;  /* 0x7fffffa70300780c */ /* 0x000fe20003fc6070 */
[----:B------:R-:W-:Y:S01]  /*6230*/  VIADD R18, R18, UR12 ;  /* 0x0000000c12127c36 */ /* 0x000fe20008000000 */
[----:B------:R-:W-:Y:S01]  /*6240*/  IADD3 R3, R2, -0x3b, RZ ;  /* 0xffffffc502037810 */ /* 0x000fe20007ffe0ff */
[----:B---3--:R-:W-:-:S04]  /*6250*/  IMAD.WIDE R10, R0, 0x4, R152 ;  /* 0x00000004000a7825 */ /* 0x008fc800078e0298 */
[----:B------:R-:W-:Y:S01]  /*6260*/  VIADD R19, R19, UR12 ;  /* 0x0000000c13137c36 */ /* 0x000fe20008000000 */
[----:B------:R2:W-:Y:S01]  /*6270*/  LDGSTS.E [R17+0xc], desc[UR16][R10.64], !P0 ;  /* 0x0000c0000a117fae */ /* 0x0005e2000c121850 */
[----:B----4-:R-:W-:-:S03]  /*6280*/  IMAD.WIDE R4, R0, 0x4, R150 ;  /* 0x0000000400047825 */ /* 0x010fc600078e0296 */
        /* <DEDUP_REMOVED lines=8> */
[----:B------:R-:W-:Y:S02]  /*6310*/  VIADD R0, R2, 0xffffffc7 ;  /* 0xffffffc702007836 */ /* 0x000fe40000000000 */
[----:B------:R-:W-:Y:S04]  /*6320*/  LDGSTS.E [R17+0x8004], desc[UR16][R190.64], !P2 ;  /* 0x08004000be117fae */ /* 0x000fe8000d121850 */
[----:B------:R-:W-:Y:S01]  /*6330*/  LDGSTS.E [R17+0xc004], desc[UR16][R192.64], !P2 ;  /* 0x0c004000c0117fae */ /* 0x000fe2000d121850 */
[----:B------:R-:W-:Y:S01]  /*6340*/  ISETP.GE.U32.AND P2, PT, R0, 0x7fffff88, PT ;  /* 0x7fffff880000780c */ /* 0x000fe20003f46070 */
[----:B------:R-:W-:-:S02]  /*6350*/  VIADD R0, R2, 0xffffffc6 ;  /* 0xffffffc602007836 */ /* 0x000fc40000000000 */
[----:B------:R-:W-:Y:S04]  /*6360*/  LDGSTS.E [R17+0x8008], desc[UR16][R194.64], !P3 ;  /* 0x08008000c2117fae */ /* 0x000fe8000d921850 */
[----:B------:R-:W-:Y:S01]  /*6370*/  LDGSTS.E [R17+0xc008], desc[UR16][R196.64], !P3 ;  /* 0x0c008000c4117fae */ /* 0x000fe2000d921850 */
[----:B------:R-:W-:Y:S01]  /*6380*/  ISETP.GE.U32.AND P3, PT, R0, 0x7fffff87, PT ;  /* 0x7fffff870000780c */ /* 0x000fe20003f66070 */
[----:B------:R-:W-:Y:S02]  /*6390*/  IMAD R0, R148, 0x18, RZ ;  /* 0x0000001894007824 */ /* 0x000fe400078e02ff */
[----:B------:R-:W-:Y:S02]  /*63a0*/  LDGSTS.E [R17+0x800c], desc[UR16][R198.64], !P5 ;  /* 0x0800c000c6117fae */ /* 0x000fe4000e921850 */
[----:B------:R-:W-:-:S02]  /*63b0*/  IMAD.WIDE R156, R0, 0x4, R152 ;  /* 0x00000004009c7825 */ /* 0x000fc400078e0298 */
[----:B------:R-:W-:Y:S01]  /*63c0*/  LDGSTS.E [R17+0xc00c], desc[UR16][R200.64], !P5 ;  /* 0x0c00c000c8117fae */ /* 0x000fe2000e921850 */
[----:B------:R-:W-:Y:S01]  /*63d0*/  ISETP.GE.U32.AND P5, PT, R3, 0x7fffff86, PT ;  /* 0x7fffff860300780c */ /* 0x000fe20003fa6070 */
[----:B------:R-:W-:Y:S02]  /*63e0*/  IMAD.WIDE R154, R0, 0x4, R150 ;  /* 0x00000004009a7825 */ /* 0x000fe400078e0296 */
[----:B------:R4:W-:Y:S02]  /*63f0*/  LDGSTS.E [R18], desc[UR16][R156.64], !P4 ;  /* 0x000000009c127fae */ /* 0x0009e4000e121850 */
[----:B------:R-:W-:Y:S02]  /*6400*/  IMAD R3, R148, 0x19, RZ ;  /* 0x0000001994037824 */ /* 0x000fe400078e02ff */
[----:B------:R-:W-:Y:S01]  /*6410*/  VIADD R0, R2, 0xffffffc4 ;  /* 0xffffffc402007836 */ /* 0x000fe20000000000 */
[----:B------:R3:W-:Y:S01]  /*6420*/  STL.64 [R1+0xf8], R4 ;  /* 0x0000f80401007387 */ /* 0x0007e20000100a00 */
[----:B--2---:R-:W-:-:S03]  /*6430*/  IMAD.WIDE R10, R3, 0x4, R152 ;  /* 0x00000004030a7825 */ /* 0x004fc600078e0298 */
[----:B------:R2:W-:Y:S01]  /*6440*/  LDGSTS.E [R18+0x4000], desc[UR16][R154.64], !P4 ;  /* 0x040000009a127fae */ /* 0x0005e2000e121850 */
[----:B------:R-:W-:Y:S01]  /*6450*/  ISETP.GE.U32.AND P4, PT, R0, 0x7fffff85, PT ;  /* 0x7fffff850000780c */ /* 0x000fe20003f86070 */
[----:B------:R-:W-:Y:S02]  /*6460*/  IMAD R0, R148, 0x1a, RZ ;  /* 0x0000001a94007824 */ /* 0x000fe400078e02ff */
[----:B------:R4:W-:Y:S01]  /*6470*/  STL.64 [R1+0xf0], R156 ;  /* 0x0000f09c01007387 */ /* 0x0009e20000100a00 */
[----:B---3--:R-:W-:Y:S01]  /*6480*/  IMAD.WIDE R4, R3, 0x4, R150 ;  /* 0x0000000403047825 */ /* 0x008fe200078e0296 */
[----:B------:R-:W-:Y:S02]  /*6490*/  IADD3 R3, R2, -0x1d, RZ ;  /* 0xffffffe302037810 */ /* 0x000fe40007ffe0ff */
[----:B------:R3:W-:Y:S04]  /*64a0*/  LDGSTS.E [R18+0x4], desc[UR16][R10.64], !P6 ;  /* 0x000040000a127fae */ /* 0x0007e8000f121850 */
[----:B------:R2:W-:Y:S01]  /*64b0*/  STL.64 [R1+0xe8], R154 ;  /* 0x0000e89a01007387 */ /* 0x0005e20000100a00 */
[----:B----4-:R-:W-:-:S03]  /*64c0*/  IMAD.WIDE R156, R0, 0x4, R152 ;  /* 0x00000004009c7825 */ /* 0x010fc600078e0298 */
[----:B------:R4:W-:Y:S01]  /*64d0*/  LDGSTS.E [R18+0x4004], desc[UR16][R4.64], !P6 ;  /* 0x0400400004127fae */ /* 0x0009e2000f121850 */
[----:B------:R-:W-:Y:S01]  /*64e0*/  ISETP.GE.U32.AND P6, PT, R3, 0x7fffffa4, PT ;  /* 0x7fffffa40300780c */ /* 0x000fe20003fc6070 */
[----:B------:R-:W-:Y:S02]  /*64f0*/  IMAD R3, R148, 0x1b, RZ ;  /* 0x0000001b94037824 */ /* 0x000fe400078e02ff */
[----:B------:R3:W-:Y:S01]  /*6500*/  STL.64 [R1+0xe0], R10 ;  /* 0x0000e00a01007387 */ /* 0x0007e20000100a00 */
[----:B--2---:R-:W-:-:S03]  /*6510*/  IMAD.WIDE R154, R0, 0x4, R150 ;  /* 0x00000004009a7825 */ /* 0x004fc600078e0296 */
[----:B------:R2:W-:Y:S01]  /*6520*/  LDGSTS.E [R18+0x8], desc[UR16][R156.64], !P0 ;  /* 0x000080009c127fae */ /* 0x0005e2000c121850 */
[----:B------:R-:W-:-:S03]  /*6530*/  VIADD R0, R2, 0xffffffe2 ;  /* 0xffffffe202007836 */ /* 0x000fc60000000000 */
[----:B------:R4:W-:Y:S01]  /*6540*/  STL.64 [R1+0xd8], R4 ;  /* 0x0000d80401007387 */ /* 0x0009e20000100a00 */
[----:B---3--:R-:W-:-:S03]  /*6550*/  IMAD.WIDE R10, R3, 0x4, R152 ;  /* 0x00000004030a7825 */ /* 0x008fc600078e0298 */
[----:B------:R-:W-:Y:S01]  /*6560*/  LDGSTS.E [R18+0x4008], desc[UR16][R154.64], !P0 ;  /* 0x040080009a127fae */ /* 0x000fe2000c121850 */
[----:B------:R-:W-:Y:S01]  /*6570*/  ISETP.GE.U32.AND P0, PT, R0, 0x7fffffa3, PT ;  /* 0x7fffffa30000780c */ /* 0x000fe20003f06070 */
[C---:B------:R-:W-:Y:S02]  /*6580*/  VIADD R0, R2.reuse, 0xffffffe1 ;  /* 0xffffffe102007836 */ /* 0x040fe40000000000 */
[----:B------:R-:W-:Y:S01]  /*6590*/  LDGSTS.E [R18+0xc], desc[UR16][R10.64], !P1 ;  /* 0x0000c0000a127fae */ /* 0x000fe2000c921850 */
[----:B----4-:R-:W-:Y:S01]  /*65a0*/  IMAD.WIDE R4, R3, 0x4, R150 ;  /* 0x0000000403047825 */ /* 0x010fe200078e0296 */
[----:B------:R-:W-:Y:S02]  /*65b0*/  IADD3 R3, R2, -0x3e, RZ ;  /* 0xffffffc202037810 */ /* 0x000fe40007ffe0ff */
[----:B------:R2:W-:Y:S04]  /*65c0*/  STL.64 [R1+0xd0], R156 ;  /* 0x0000d09c01007387 */ /* 0x0005e80000100a00 */
[----:B------:R3:W-:Y:S01]  /*65d0*/  LDGSTS.E [R18+0x400c], desc[UR16][R4.64], !P1 ;  /* 0x0400c00004127fae */ /* 0x0007e2000c921850 */
[----:B------:R-:W-:Y:S01]  /*65e0*/  ISETP.GE.U32.AND P1, PT, R0, 0x7fffffa2, PT ;  /* 0x7fffffa20000780c */ /* 0x000fe20003f26070 */
[----:B------:R-:W-:-:S02]  /*65f0*/  VIADD R0, R2, 0xffffffe0 ;  /* 0xffffffe002007836 */ /* 0x000fc40000000000 */
[----:B------:R-:W-:Y:S04]  /*6600*/  LDGSTS.E [R18+0x8000], desc[UR16][R202.64], !P2 ;  /* 0x08000000ca127fae */ /* 0x000fe8000d121850 */
        /* <DEDUP_REMOVED lines=8> */
[----:B------:R-:W-:Y:S04]  /*6690*/  STL.64 [R1+0xc8], R154 ;  /* 0x0000c89a01007387 */ /* 0x000fe80000100a00 */
[----:B------:R-:W-:Y:S01]  /*66a0*/  LDGSTS.E [R18+0xc008], desc[UR16][R212.64], !P5 ;  /* 0x0c008000d4127fae */ /* 0x000fe2000e921850 */
[----:B------:R-:W-:Y:S01]  /*66b0*/  ISETP.GE.U32.AND P5, PT, R3, 0x7fffff83, PT ;  /* 0x7fffff830300780c */ /* 0x000fe20003fa6070 */
[----:B------:R-:W-:-:S02]  /*66c0*/  IMAD R3, R148, 0x1c, RZ ;  /* 0x0000001c94037824 */ /* 0x000fc400078e02ff */
[----:B------:R-:W-:Y:S02]  /*66d0*/  STL.64 [R1+0xc0], R10 ;  /* 0x0000c00a01007387 */ /* 0x000fe40000100a00 */
[C---:B------:R-:W-:Y:S02]  /*66e0*/  IMAD.WIDE R158, R3.reuse, 0x4, R152 ;  /* 0x00000004039e7825 */ /* 0x040fe400078e0298 */
[----:B------:R-:W-:Y:S02]  /*66f0*/  LDGSTS.E [R18+0x800c], desc[UR16][R214.64], !P4 ;  /* 0x0800c000d6127fae */ /* 0x000fe4000e121850 */
[----:B--2---:R-:W-:Y:S02]  /*6700*/  IMAD.WIDE R156, R3, 0x4, R150 ;  /* 0x00000004039c7825 */ /* 0x004fe400078e0296 */
[----:B------:R3:W-:Y:S04]  /*6710*/  STL.64 [R1+0xb8], R4 ;  /* 0x0000b80401007387 */ /* 0x0007e80000100a00 */
[----:B------:R-:W-:Y:S01]  /*6720*/  LDGSTS.E [R18+0xc00c], desc[UR16][R216.64], !P4 ;  /* 0x0c00c000d8127fae */ /* 0x000fe2000e121850 */
[----:B------:R-:W-:Y:S01]  /*6730*/  ISETP.GE.U32.AND P4, PT, R0, 0x7fffff82, PT ;  /* 0x7fffff820000780c */ /* 0x000fe20003f86070 */
[----:B------:R-:W-:-:S02]  /*6740*/  VIADD R0, R2, 0xffffffc0 ;  /* 0xffffffc002007836 */ /* 0x000fc40000000000 */
[----:B------:R2:W-:Y:S04]  /*6750*/  STL [R1+0x790], R7 ;  /* 0x0007900701007387 */ /* 0x0005e80000100800 */
[----:B------:R4:W-:Y:S01]  /*6760*/  LDGSTS.E [R19], desc[UR16][R158.64], !P6 ;  /* 0x000000009e137fae */ /* 0x0009e2000f121850 */
[----:B---3--:R-:W3:Y:S01]  /*6770*/  LDC R5, c[0x0][0x230] ;  /* 0x00008c00ff057b82 */ /* 0x008ee20000000800 */
[----:B------:R-:W-:Y:S02]  /*6780*/  IMAD R4, R148, 0x1f, RZ ;  /* 0x0000001f94047824 */ /* 0x000fe400078e02ff */
[----:B------:R1:W-:Y:S01]  /*6790*/  LDGSTS.E [R19+0x4000], desc[UR16][R156.64], !P6 ;  /* 0x040000009c137fae */ /* 0x0003e2000f121850 */
[----:B------:R-:W-:Y:S02]  /*67a0*/  ISETP.GE.AND P6, PT, R220, R0, PT ;  /* 0x00000000dc00720c */ /* 0x000fe40003fc6270 */
[----:B--2---:R-:W-:Y:S01]  /*67b0*/  IADD3 R7, R2, 0x3f, RZ ;  /* 0x0000003f02077810 */ /* 0x004fe20007ffe0ff */
[----:B------:R-:W-:Y:S01]  /*67c0*/  IMAD R2, R148, 0x1d, RZ ;  /* 0x0000001d94027824 */ /* 0x000fe200078e02ff */
[----:B------:R-:W-:-:S02]  /*67d0*/  SEL R3, RZ, 0x4, P6 ;  /* 0x00000004ff037807 */ /* 0x000fc40003000000 */
[----:B------:R-:W-:Y:S01]  /*67e0*/  ISETP.GE.AND P6, PT, R220, UR4, PT ;  /* 0x00000004dc007c0c */ /* 0x000fe2000bfc6270 */
[C---:B------:R-:W-:Y:S01]  /*67f0*/  IMAD.WIDE R154, R2.reuse, 0x4, R152 ;  /* 0x00000004029a7825 */ /* 0x040fe200078e0298 */
[----:B------:R-:W-:Y:S03]  /*6800*/  STL [R1+0x6f8], R7 ;  /* 0x0006f80701007387 */ /* 0x000fe60000100800 */
[----:B------:R-:W-:Y:S01]  /*6810*/  IMAD.WIDE R10, R2, 0x4, R150 ;  /* 0x00000004020a7825 */ /* 0x000fe200078e0296 */
[----:B------:R2:W-:Y:S03]  /*6820*/  LDGSTS.E [R19+0x4], desc[UR16][R154.64], !P0 ;  /* 0x000040009a137fae */ /* 0x0005e6000c121850 */
[----:B------:R-:W-:Y:S01]  /*6830*/  IMAD R220, R148, 0x3c, RZ ;  /* 0x0000003c94dc7824 */ /* 0x000fe200078e02ff */
[----:B------:R2:W-:Y:S01]  /*6840*/  LDGSTS.E [R19+0x4004], desc[UR16][R10.64], !P0 ;  /* 0x040040000a137fae */ /* 0x0005e2000c121850 */
[----:B------:R-:W-:-:S03]  /*6850*/  ISETP.GT.AND P0, PT, R7, 0x3f, PT ;  /* 0x0000003f0700780c */ /* 0x000fc60003f04270 */
[----:B------:R4:W-:Y:S01]  /*6860*/  STL.64 [R1+0x58], R158 ;  /* 0x0000589e01007387 */ /* 0x0009e20000100a00 */
[----:B------:R-:W-:Y:S02]  /*6870*/  SEL R2, RZ, 0x4, !P0 ;  /* 0x00000004ff027807 */ /* 0x000fe40004000000 */
[----:B------:R-:W-:Y:S01]  /*6880*/  ISETP.GE.U32.AND P0, PT, R0, 0x7fffff81, PT ;  /* 0x7fffff810000780c */ /* 0x000fe20003f06070 */
[----:B------:R-:W-:Y:S01]  /*6890*/  IMAD R0, R148, 0x1e, RZ ;  /* 0x0000001e94007824 */ /* 0x000fe200078e02ff */
[----:B------:R1:W-:Y:S01]  /*68a0*/  STL.64 [R1+0x50], R156 ;  /* 0x0000509c01007387 */ /* 0x0003e20000100a00 */
[----:B------:R-:W-:Y:S02]  /*68b0*/  SEL R2, R2, RZ, !P6 ;  /* 0x000000ff02027207 */ /* 0x000fe40007000000 */
[----:B------:R-:W-:Y:S01]  /*68c0*/  ISETP.GT.AND P6, PT, R7, 0x7f, PT ;  /* 0x0000007f0700780c */ /* 0x000fe20003fc4270 */
[----:B------:R2:W-:Y:S01]  /*68d0*/  STL.64 [R1+0x48], R154 ;  /* 0x0000489a01007387 */ /* 0x0005e20000100a00 */
[----:B----4-:R-:W-:-:S03]  /*68e0*/  MOV R159, R245 ;  /* 0x000000f5009f7202 */ /* 0x010fc60000000f00 */
[----:B------:R4:W-:Y:S01]  /*68f0*/  STL.64 [R1+0x40], R10 ;  /* 0x0000400a01007387 */ /* 0x0009e20000100a00 */
[----:B------:R-:W-:Y:S01]  /*6900*/  IMAD.MOV.U32 R158, RZ, RZ, R244 ;  /* 0x000000ffff9e7224 */ /* 0x000fe200078e00f4 */
[----:B-1----:R-:W1:Y:S01]  /*6910*/  LDC R157, c[0x0][0x230] ;  /* 0x00008c00ff9d7b82 */ /* 0x002e620000000800 */
[----:B--2---:R-:W-:-:S04]  /*6920*/  IMAD.WIDE R154, R0, 0x4, R152 ;  /* 0x00000004009a7825 */ /* 0x004fc800078e0298 */
[----:B----4-:R-:W-:Y:S01]  /*6930*/  IMAD.WIDE R10, R0, 0x4, R150 ;  /* 0x00000004000a7825 */ /* 0x010fe200078e0296 */
[----:B------:R2:W-:Y:S01]  /*6940*/  LDGSTS.E [R19+0x8], desc[UR16][R154.64], !P1 ;  /* 0x000080009a137fae */ /* 0x0005e2000c921850 */
[----:B------:R-:W-:Y:S01]  /*6950*/  SEL R0, R3, RZ, P6 ;  /* 0x000000ff03007207 */ /* 0x000fe20003000000 */
[----:B------:R-:W4:Y:S02]  /*6960*/  LDC R156, c[0x0][0x230] ;  /* 0x00008c00ff9c7b82 */ /* 0x000f240000000800 */
[----:B------:R2:W-:Y:S01]  /*6970*/  STL.64 [R1+0x38], R154 ;  /* 0x0000389a01007387 */ /* 0x0005e20000100a00 */
[----:B------:R-:W-:Y:S01]  /*6980*/  ISETP.NE.U32.AND P6, PT, R0, RZ, PT ;  /* 0x000000ff0000720c */ /* 0x000fe20003fc5070 */
[----:B---3--:R-:W-:Y:S02]  /*6990*/  VIADD R0, R5, 0xffffffbf ;  /* 0xffffffbf05007836 */ /* 0x008fe40000000000 */
[----:B------:R3:W-:Y:S01]  /*69a0*/  LDGSTS.E [R19+0x4008], desc[UR16][R10.64], !P1 ;  /* 0x040080000a137fae */ /* 0x0007e2000c921850 */
[----:B------:R-:W-:Y:S01]  /*69b0*/  ISETP.NE.U32.AND P1, PT, R2, RZ, PT ;  /* 0x000000ff0200720c */ /* 0x000fe20003f25070 */
[----:B------:R-:W1:Y:S02]  /*69c0*/  LDC R5, c[0x0][0x230] ;  /* 0x00008c00ff057b82 */ /* 0x000e640000000800 */
[----:B------:R3:W-:Y:S01]  /*69d0*/  STL.64 [R1+0x30], R10 ;  /* 0x0000300a01007387 */ /* 0x0007e20000100a00 */
[----:B--2---:R-:W-:-:S05]  /*69e0*/  IMAD.WIDE R154, R4, 0x4, R152 ;  /* 0x00000004049a7825 */ /* 0x004fca00078e0298 */
[----:B------:R-:W2:Y:S01]  /*69f0*/  LDC R2, c[0x0][0x230] ;  /* 0x00008c00ff027b82 */ /* 0x000ea20000000800 */
[----:B------:R3:W-:Y:S02]  /*6a00*/  STL.64 [R1+0x28], R154 ;  /* 0x0000289a01007387 */ /* 0x0007e40000100a00 */
[----:B---3--:R-:W-:Y:S02]  /*6a10*/  IMAD.WIDE R10, R4, 0x4, R150 ;  /* 0x00000004040a7825 */ /* 0x008fe400078e0296 */
[----:B------:R3:W-:Y:S03]  /*6a20*/  LDGSTS.E [R19+0xc], desc[UR16][R154.64], !P2 ;  /* 0x0000c0009a137fae */ /* 0x0007e6000d121850 */
[----:B------:R-:W4:Y:S01]  /*6a30*/  LDC R3, c[0x0][0x230] ;  /* 0x00008c00ff037b82 */ /* 0x000f220000000800 */
[----:B------:R-:W-:Y:S01]  /*6a40*/  LDGSTS.E [R19+0x400c], desc[UR16][R10.64], !P2 ;  /* 0x0400c0000a137fae */ /* 0x000fe2000d121850 */
[----:B------:R-:W-:-:S02]  /*6a50*/  ISETP.GE.U32.AND P2, PT, R0, 0x7fffff80, PT ;  /* 0x7fffff800000780c */ /* 0x000fc40003f46070 */
[----:B------:R-:W-:Y:S01]  /*6a60*/  IADD3 R0, R6, -0x42, RZ ;  /* 0xffffffbe06007810 */ /* 0x000fe20007ffe0ff */
[----:B------:R-:W-:-:S03]  /*6a70*/  VIADD R6, R13, UR12 ;  /* 0x0000000c0d067c36 */ /* 0x000fc60008000000 */
[----:B------:R-:W1:Y:S01]  /*6a80*/  LDC R4, c[0x0][0x230] ;  /* 0x00008c00ff047b82 */ /* 0x000e620000000800 */
[----:B------:R3:W-:Y:S02]  /*6a90*/  STL.64 [R1+0x708], R12 ;  /* 0x0007080c01007387 */ /* 0x0007e40000100a00 */
[----:B---3--:R-:W-:Y:S02]  /*6aa0*/  IMAD.MOV.U32 R154, RZ, RZ, R218 ;  /* 0x000000ffff9a7224 */ /* 0x008fe400078e00da */
[----:B------:R-:W-:Y:S02]  /*6ab0*/  IMAD.MOV.U32 R155, RZ, RZ, R219 ;  /* 0x000000ffff9b7224 */ /* 0x000fe400078e00db */
[----:B------:R-:W-:-:S04]  /*6ac0*/  IMAD.WIDE R218, R220, 0x4, R152 ;  /* 0x00000004dcda7825 */ /* 0x000fc800078e0298 */
[----:B------:R-:W-:Y:S01]  /*6ad0*/  IMAD.WIDE R220, R220, 0x4, R150 ;  /* 0x00000004dcdc7825 */ /* 0x000fe200078e0296 */
[----:B------:R-:W-:Y:S01]  /*6ae0*/  LDGSTS.E [R19+0x8000], desc[UR16][R218.64], !P3 ;  /* 0x08000000da137fae */ /* 0x000fe2000d921850 */
[----:B------:R-:W-:Y:S02]  /*6af0*/  MOV R12, R154 ;  /* 0x0000009a000c7202 */ /* 0x000fe40000000f00 */
[----:B--2---:R-:W-:Y:S01]  /*6b00*/  VIADD R2, R2, 0xffffffbc ;  /* 0xffffffbc02027836 */ /* 0x004fe20000000000 */
[----:B------:R-:W-:Y:S01]  /*6b10*/  LDGSTS.E [R19+0xc000], desc[UR16][R220.64], !P3 ;  /* 0x0c000000dc137fae */ /* 0x000fe2000d921850 */
[----:B------:R-:W-:Y:S01]  /*6b20*/  ISETP.GE.U32.AND P3, PT, R0, 0x7fffff7f, PT ;  /* 0x7fffff7f0000780c */ /* 0x000fe20003f66070 */
[----:B------:R-:W-:Y:S01]  /*6b30*/  VIADD R0, R226, 0xffffffbd ;  /* 0xffffffbde2007836 */ /* 0x000fe20000000000 */
[----:B------:R-:W2:Y:S01]  /*6b40*/  LDC R154, c[0x0][0x230] ;  /* 0x00008c00ff9a7b82 */ /* 0x000ea20000000800 */
[C---:B------:R-:W-:Y:S01]  /*6b50*/  IMAD.WIDE R226, R228.reuse, 0x4, R152 ;  /* 0x00000004e4e27825 */ /* 0x040fe200078e0298 */
[----:B------:R-:W-:Y:S03]  /*6b60*/  LDGSTS.E [R19+0x8004], desc[UR16][R222.64], !P5 ;  /* 0x08004000de137fae */ /* 0x000fe6000e921850 */
[----:B------:R-:W-:Y:S01]  /*6b70*/  IMAD.WIDE R228, R228, 0x4, R150 ;  /* 0x00000004e4e47825 */ /* 0x000fe200078e0296 */
[----:B------:R-:W-:Y:S01]  /*6b80*/  LDGSTS.E [R19+0xc004], desc[UR16][R224.64], !P5 ;  /* 0x0c004000e0137fae */ /* 0x000fe2000e921850 */
[----:B------:R-:W-:-:S02]  /*6b90*/  ISETP.GE.U32.AND P5, PT, R0, 0x7fffff7e, PT ;  /* 0x7fffff7e0000780c */ /* 0x000fc40003fa6070 */
[----:B----4-:R-:W-:Y:S01]  /*6ba0*/  IADD3 R0, R3, -0x61, RZ ;  /* 0xffffff9f03007810 */ /* 0x010fe20007ffe0ff */
[----:B------:R-:W-:Y:S01]  /*6bb0*/  LDGSTS.E [R19+0x8008], desc[UR16][R226.64], !P4 ;  /* 0x08008000e2137fae */ /* 0x000fe2000e121850 */
[----:B------:R-:W-:-:S03]  /*6bc0*/  LOP3.LUT R3, R13, 0x40, RZ, 0x3c, !PT ;  /* 0x000000400d037812 */ /* 0x000fc600078e3cff */
[----:B------:R-:W-:Y:S01]  /*6bd0*/  LDGSTS.E [R19+0xc008], desc[UR16][R228.64], !P4 ;  /* 0x0c008000e4137fae */ /* 0x000fe2000e121850 */
[----:B------:R-:W-:Y:S01]  /*6be0*/  ISETP.GE.U32.AND P4, PT, R2, 0x7fffff7d, PT ;  /* 0x7fffff7d0200780c */ /* 0x000fe20003f86070 */
[----:B-1----:R-:W-:Y:S01]  /*6bf0*/  VIADD R2, R5, 0xffffff9e ;  /* 0xffffff9e05027836 */ /* 0x002fe20000000000 */
[----:B------:R-:W-:Y:S01]  /*6c00*/  LOP3.LUT R5, R13, 0x20, RZ, 0x3c, !PT ;  /* 0x000000200d057812 */ /* 0x000fe200078e3cff */
[----:B------:R-:W-:Y:S01]  /*6c10*/  LDGSTS.E [R19+0x800c], desc[UR16][R230.64], !P0 ;  /* 0x0800c000e6137fae */ /* 0x000fe2000c121850 */
[----:B------:R-:W-:-:S03]  /*6c20*/  VIADD R3, R3, UR12 ;  /* 0x0000000c03037c36 */ /* 0x000fc60008000000 */
[----:B------:R-:W-:Y:S01]  /*6c30*/  LDGSTS.E [R19+0xc00c], desc[UR16][R232.64], !P0 ;  /* 0x0c00c000e8137fae */ /* 0x000fe2000c121850 */
[----:B------:R-:W-:Y:S01]  /*6c40*/  VIADD R5, R5, UR12 ;  /* 0x0000000c05057c36 */ /* 0x000fe20008000000 */
[----:B------:R-:W-:Y:S02]  /*6c50*/  ISETP.GE.U32.AND P0, PT, R0, 0x7fffff60, PT ;  /* 0x7fffff600000780c */ /* 0x000fe40003f06070 */
[----:B------:R-:W0:Y:S01]  /*6c60*/  LDGDEPBAR ;  /* 0x00000000000079af */ /* 0x000e220000000000 */
[----:B------:R-:W-:Y:S01]  /*6c70*/  LOP3.LUT R0, R13, 0x60, RZ, 0x3c, !PT ;  /* 0x000000600d007812 */ /* 0x000fe200078e3cff */
[----:B------:R-:W-:Y:S02]  /*6c80*/  IMAD.MOV.U32 R13, RZ, RZ, R155 ;  /* 0x000000ffff0d7224 */ /* 0x000fe400078e009b */
[----:B------:R-:W-:Y:S01]  /*6c90*/  LDGSTS.E [R6+0x60000], desc[UR16][R136.64], P1 ;  /* 0x6000000088067fae */ /* 0x000fe20008921850 */
[----:B------:R-:W-:Y:S01]  /*6ca0*/  IADD3 R0, R0, UR12, RZ ;  /* 0x0000000c00007c10 */ /* 0x000fe2000fffe0ff */
[----:B------:R-:W1:Y:S02]  /*6cb0*/  LDC R155, c[0x0][0x230] ;  /* 0x00008c00ff9b7b82 */ /* 0x000e640000000800 */
[----:B------:R-:W-:Y:S04]  /*6cc0*/  LDGSTS.E [R6+0x60400], desc[UR16][R138.64], P1 ;  /* 0x604000008a067fae */ /* 0x000fe80008921850 */
        /* <DEDUP_REMOVED lines=61> */
[----:B------:R-:W-:Y:S01]  /*70a0*/  LDGSTS.E [R0+0x63f00], desc[UR16][R128.64], P1 ;  /* 0x63f0000080007fae */ /* 0x000fe20008921850 */
[----:B------:R-:W-:Y:S01]  /*70b0*/  ISETP.GE.U32.AND P1, PT, R2, 0x7fffff5f, PT ;  /* 0x7fffff5f0200780c */ /* 0x000fe20003f26070 */
[----:B------:R-:W-:-:S02]  /*70c0*/  IMAD.SHL.U32 R2, R148, 0x40, RZ ;  /* 0x0000004094027824 */ /* 0x000fc400078e00ff */
[----:B------:R-:W0:Y:S01]  /*70d0*/  LDGDEPBAR ;  /* 0x00000000000079af */ /* 0x000e220000000000 */
[----:B------:R-:W-:Y:S01]  /*70e0*/  VIADD R148, R4, 0xffffff9d ;  /* 0xffffff9d04947836 */ /* 0x000fe20000000000 */
[----:B------:R-:W-:Y:S01]  /*70f0*/  IADD3 R4, R252, -0x64, RZ ;  /* 0xffffff9cfc047810 */ /* 0x000fe20007ffe0ff */
[C---:B------:R-:W-:Y:S01]  /*7100*/  IMAD.WIDE R244, R2.reuse, 0x4, R152 ;  /* 0x0000000402f47825 */ /* 0x040fe200078e0298 */
[----:B------:R-:W-:Y:S03]  /*7110*/  BAR.SYNC.DEFER_BLOCKING 0x0 ;  /* 0x0000000000007b1d */ /* 0x000fe60000010000 */
[----:B------:R-:W-:-:S05]  /*7120*/  IMAD.WIDE R150, R2, 0x4, R150 ;  /* 0x0000000402967825 */ /* 0x000fca00078e0296 */
[----:B------:R-:W3:Y:S01]  /*7130*/  LDC R153, c[0x0][0x230] ;  /* 0x00008c00ff997b82 */ /* 0x000ee20000000800 */
[C---:B------:R-:W-:Y:S01]  /*7140*/  IMAD.WIDE R158, R2.reuse, 0x4, R158 ;  /* 0x00000004029e7825 */ /* 0x040fe200078e029e */
[----:B------:R4:W-:Y:S03]  /*7150*/  STL.64 [R1+0x428], R244 ;  /* 0x000428f401007387 */ /* 0x0009e60000100a00 */
[C---:B------:R-:W-:Y:S01]  /*7160*/  IMAD.WIDE R12, R2.reuse, 0x4, R12 ;  /* 0x00000004020c7825 */ /* 0x040fe200078e020c */
[----:B------:R2:W-:Y:S02]  /*7170*/  STL.64 [R1+0x430], R158 ;  /* 0x0004309e01007387 */ /* 0x0005e40000100a00 */
[----:B------:R-:W3:Y:S01]  /*7180*/  LDC R152, c[0x0][0x230] ;  /* 0x00008c00ff987b82 */ /* 0x000ee20000000800 */
[C---:B------:R-:W-:Y:S01]  /*7190*/  IMAD.WIDE R248, R2.reuse, 0x4, R248 ;  /* 0x0000000402f87825 */ /* 0x040fe200078e02f8 */
[----:B------:R1:W-:Y:S03]  /*71a0*/  STL.64 [R1+0x420], R12 ;  /* 0x0004200c01007387 */ /* 0x0003e60000100a00 */
[----:B------:R-:W-:-:S03]  /*71b0*/  IMAD.WIDE R242, R2, 0x4, R242 ;  /* 0x0000000402f27825 */ /* 0x000fc600078e02f2 */
[----:B------:R-:W3:Y:S01]  /*71c0*/  LDC R252, c[0x0][0x230] ;  /* 0x00008c00fffc7b82 */ /* 0x000ee20000000800 */
[----:B------:R-:W-:Y:S01]  /*71d0*/  @!PT LDS RZ, [RZ] ;  /* 0x00000000fffff984 */ /* 0x000fe20000000800 */
[----:B------:R-:W-:Y:S01]  /*71e0*/  @!PT LDS RZ, [RZ] ;  /* 0x00000000fffff984 */ /* 0x000fe20000000800 */
[----:B------:R-:W-:Y:S01]  /*71f0*/  @!PT LDS RZ, [RZ] ;  /* 0x00000000fffff984 */ /* 0x000fe20000000800 */
[----:B------:R4:W-:Y:S04]  /*7200*/  LDGSTS.E [R8+0x10000], desc[UR16][R244.64], !P2 ;  /* 0x10000000f4087fae */ /* 0x0009e8000d121850 */
[----:B------:R-:W-:Y:S01]  /*7210*/  LDGSTS.E [R8+0x14000], desc[UR16][R150.64], !P2 ;  /* 0x1400000096087fae */ /* 0x000fe2000d121850 */
[----:B------:R-:W-:-:S03]  /*7220*/  ISETP.GE.U32.AND P2, PT, R148, 0x7fffff5e, PT ;  /* 0x7fffff5e9400780c */ /* 0x000fc60003f46070 */
[----:B------:R2:W-:Y:S01]  /*7230*/  LDGSTS.E [R8+0x10004], desc[UR16][R158.64], !P3 ;  /* 0x100040009e087fae */ /* 0x0005e2000d921850 */
[----:B------:R-:W-:Y:S01]  /*7240*/  IADD3 R148, R157, -0x45, RZ ;  /* 0xffffffbb9d947810 */ /* 0x000fe20007ffe0ff */
[----:B----4-:R-:W-:Y:S02]  /*7250*/  IMAD.MOV.U32 R244, RZ, RZ, R246 ;  /* 0x000000fffff47224 */ /* 0x010fe400078e00f6 */
[----:B------:R1:W-:Y:S01]  /*7260*/  LDGSTS.E [R8+0x14004], desc[UR16][R12.64], !P3 ;  /* 0x140040000c087fae */ /* 0x0003e2000d921850 */
[----:B------:R-:W-:Y:S01]  /*7270*/  IMAD.MOV.U32 R245, RZ, RZ, R247 ;  /* 0x000000fffff57224 */ /* 0x000fe200078e00f7 */
[----:B------:R-:W-:Y:S01]  /*7280*/  ISETP.GE.U32.AND P3, PT, R4, 0x7fffff5d, PT ;  /* 0x7fffff5d0400780c */ /* 0x000fe20003f66070 */
[----:B------:R-:W-:Y:S01]  /*7290*/  VIADD R4, R156, 0xffffffba ;  /* 0xffffffba9c047836 */ /* 0x000fe20000000000 */
[----:B------:R-:W4:Y:S01]  /*72a0*/  LDL.LU.64 R246, [R1+0x98] ;  /* 0x0000980001f67983 */ /* 0x000f220000300a00 */
[----:B------:R-:W-:-:S03]  /*72b0*/  IMAD.WIDE R156, R2, 0x4, R238 ;  /* 0x00000004029c7825 */ /* 0x000fc600078e02ee */
[----:B------:R3:W-:Y:S01]  /*72c0*/  STL.64 [R1+0x418], R248 ;  /* 0x000418f801007387 */ /* 0x0007e20000100a00 */
[----:B--2---:R-:W-:-:S03]  /*72d0*/  IMAD.WIDE R158, R2, 0x4, R236 ;  /* 0x00000004029e7825 */ /* 0x004fc600078e02ec */
[----:B------:R-:W-:Y:S01]  /*72e0*/  LDGSTS.E [R8+0x10008], desc[UR16][R248.64], !P5 ;  /* 0x10008000f8087fae */ /* 0x000fe2000e921850 */
[----:B-1----:R-:W-:-:S03]  /*72f0*/  IMAD.WIDE R12, R2, 0x4, R250 ;  /* 0x00000004020c7825 */ /* 0x002fc600078e02fa */
[----:B------:R1:W-:Y:S04]  /*7300*/  STL.64 [R1+0x410], R158 ;  /* 0x0004109e01007387 */ /* 0x0003e80000100a00 */
[----:B------:R-:W2:Y:S04]  /*7310*/  LDL.LU.64 R238, [R1+0x90] ;  /* 0x0000900001ee7983 */ /* 0x000ea80000300a00 */
[----:B------:R-:W2:Y:S04]  /*7320*/  LDL.LU.64 R236, [R1+0x88] ;  /* 0x0000880001ec7983 */ /* 0x000ea80000300a00 */
[----:B------:R1:W-:Y:S04]  /*7330*/  STL.64 [R1+0x408], R156 ;  /* 0x0004089c01007387 */ /* 0x0003e80000100a00 */
[----:B------:R1:W-:Y:S04]  /*7340*/  STL.64 [R1+0x400], R12 ;  /* 0x0004000c01007387 */ /* 0x0003e80000100a00 */
[----:B---3--:R-:W3:Y:S04]  /*7350*/  LDL.LU.64 R248, [R1+0x80] ;  /* 0x0000800001f87983 */ /* 0x008ee80000300a00 */
[----:B------:R-:W3:Y:S04]  /*7360*/  LDL.LU.64 R250, [R1+0x78] ;  /* 0x0000780001fa7983 */ /* 0x000ee80000300a00 */
[----:B------:R1:W-:Y:S01]  /*7370*/  LDGSTS.E [R8+0x14008], desc[UR16][R158.64], !P5 ;  /* 0x140080009e087fae */ /* 0x0003e2000e921850 */
[----:B------:R-:W-:-:S03]  /*7380*/  ISETP.GE.U32.AND P5, PT, R148, 0x7fffff7c, PT ;  /* 0x7fffff7c9400780c */ /* 0x000fc60003fa6070 */
[----:B------:R1:W-:Y:S01]  /*7390*/  LDGSTS.E [R8+0x1000c], desc[UR16][R156.64], !P4 ;  /* 0x1000c0009c087fae */ /* 0x0003e2000e121850 */
[----:B------:R-:W-:-:S03]  /*73a0*/  VIADD R148, R155, 0xffffffb9 ;  /* 0xffffffb99b947836 */ /* 0x000fc60000000000 */
[----:B------:R1:W-:Y:S01]  /*73b0*/  LDGSTS.E [R8+0x1400c], desc[UR16][R12.64], !P4 ;  /* 0x1400c0000c087fae */ /* 0x0003e2000e121850 */
[----:B------:R-:W-:Y:S01]  /*73c0*/  ISETP.GE.U32.AND P4, PT, R4, 0x7fffff7b, PT ;  /* 0x7fffff7b0400780c */ /* 0x000fe20003f86070 */
[----:B-1----:R-:W-:Y:S01]  /*73d0*/  IMAD.WIDE R158, R2, 0x4, R240 ;  /* 0x00000004029e7825 */ /* 0x002fe200078e02f0 */
[----:B------:R-:W-:Y:S01]  /*73e0*/  IADD3 R4, R154, -0x48, RZ ;  /* 0xffffffb89a047810 */ /* 0x000fe20007ffe0ff */
[----:B------:R1:W-:Y:S02]  /*73f0*/  STL.64 [R1+0x270], R242 ;  /* 0x000270f201007387 */ /* 0x0003e40000100a00 */
[C---:B------:R-:W-:Y:S02]  /*7400*/  IMAD.WIDE R156, R2.reuse, 0x4, R244 ;  /* 0x00000004029c7825 */ /* 0x040fe400078e02f4 */
[----:B------:R3:W-:Y:S01]  /*7410*/  STL.64 [R1+0x268], R158 ;  /* 0x0002689e01007387 */ /* 0x0007e20000100a00 */
[----:B------:R-:W3:Y:S03]  /*7420*/  LDC R13, c[0x0][0x230] ;  /* 0x00008c00ff0d7b82 */ /* 0x000ee60000000800 */
[----:B------:R-:W-:Y:S04]  /*7430*/  LDGSTS.E [R8+0x18000], desc[UR16][R242.64], !P0 ;  /* 0x18000000f2087fae */ /* 0x000fe8000c121850 */
[----:B------:R3:W-:Y:S01]  /*7440*/  LDGSTS.E [R8+0x1c000], desc[UR16][R158.64], !P0 ;  /* 0x1c0000009e087fae */ /* 0x0007e2000c121850 */
[----:B------:R-:W3:Y:S03]  /*7450*/  LDC R12, c[0x0][0x230] ;  /* 0x00008c00ff0c7b82 */ /* 0x000ee60000000800 */
[----:B------:R3:W-:Y:S01]  /*7460*/  LDGSTS.E [R8+0x18004], desc[UR16][R156.64], !P1 ;  /* 0x180040009c087fae */ /* 0x0007e2000c921850 */
[----:B----4-:R-:W-:-:S03]  /*7470*/  IMAD.WIDE R154, R2, 0x4, R246 ;  /* 0x00000004029a7825 */ /* 0x010fc600078e02f6 */
[----:B------:R-:W4:Y:S04]  /*7480*/  LDL.LU.64 R246, [R1+0x230] ;  /* 0x0002300001f67983 */ /* 0x000f280000300a00 */
[----:B------:R-:W4:Y:S04]  /*7490*/  LDL.LU.64 R240, [R1+0x228] ;  /* 0x0002280001f07983 */ /* 0x000f280000300a00 */
[----:B------:R3:W-:Y:S04]  /*74a0*/  STL.64 [R1+0x260], R156 ;  /* 0x0002609c01007387 */ /* 0x0007e80000100a00 */
[----:B------:R3:W-:Y:S01]  /*74b0*/  STL.64 [R1+0x258], R154 ;  /* 0x0002589a01007387 */ /* 0x0007e20000100a00 */
[----:B--2---:R-:W-:-:S03]  /*74c0*/  IMAD.WIDE R238, R2, 0x4, R238 ;  /* 0x0000000402ee7825 */ /* 0x004fc600078e02ee */
[----:B-1----:R-:W2:Y:S01]  /*74d0*/  LDL.LU.64 R242, [R1+0x220] ;  /* 0x0002200001f27983 */ /* 0x002ea20000300a00 */
[----:B------:R-:W-:-:S03]  /*74e0*/  IMAD.WIDE R236, R2, 0x4, R236 ;  /* 0x0000000402ec7825 */ /* 0x000fc600078e02ec */
[----:B------:R-:W2:Y:S04]  /*74f0*/  LDL.LU.64 R244, [R1+0x218] ;  /* 0x0002180001f47983 */ /* 0x000ea80000300a00 */
[----:B------:R-:W-:Y:S04]  /*7500*/  STL.64 [R1+0x250], R238 ;  /* 0x000250ee01007387 */ /* 0x000fe80000100a00 */
[----:B------:R-:W-:Y:S01]  /*7510*/  STL.64 [R1+0x248], R236 ;  /* 0x000248ec01007387 */ /* 0x000fe20000100a00 */
[----:B---3--:R-:W-:-:S03]  /*7520*/  IMAD.WIDE R158, R2, 0x4, R248 ;  /* 0x00000004029e7825 */ /* 0x008fc600078e02f8 */
[----:B------:R1:W-:Y:S01]  /*7530*/  LDGSTS.E [R8+0x1c004], desc[UR16][R154.64], !P1 ;  /* 0x1c0040009a087fae */ /* 0x0003e2000c921850 */
[----:B------:R-:W-:-:S03]  /*7540*/  IMAD.WIDE R156, R2, 0x4, R250 ;  /* 0x00000004029c7825 */ /* 0x000fc600078e02fa */
[----:B------:R-:W3:Y:S04]  /*7550*/  LDL.LU.64 R250, [R1+0x210] ;  /* 0x0002100001fa7983 */ /* 0x000ee80000300a00 */
[----:B------:R-:W3:Y:S04]  /*7560*/  LDL.LU.64 R248, [R1+0x208] ;  /* 0x0002080001f87983 */ /* 0x000ee80000300a00 */
[----:B------:R2:W-:Y:S01]  /*7570*/  LDGSTS.E [R8+0x18008], desc[UR16][R238.64], !P2 ;  /* 0x18008000ee087fae */ /* 0x0005e2000d121850 */
[----:B------:R-:W-:Y:S01]  /*7580*/  ISETP.GE.U32.AND P0, PT, R148, 0x7fffff7a, PT ;  /* 0x7fffff7a9400780c */ /* 0x000fe20003f06070 */
[----:B-1----:R-:W1:Y:S02]  /*7590*/  LDC R155, c[0x0][0x230] ;  /* 0x00008c00ff9b7b82 */ /* 0x002e640000000800 */
[----:B------:R1:W-:Y:S04]  /*75a0*/  STL.64 [R1+0x240], R158 ;  /* 0x0002409e01007387 */ /* 0x0003e80000100a00 */
[----:B------:R-:W-:Y:S02]  /*75b0*/  LDGSTS.E [R8+0x1c008], desc[UR16][R236.64], !P2 ;  /* 0x1c008000ec087fae */ /* 0x000fe4000d121850 */
[----:B------:R-:W3:Y:S02]  /*75c0*/  LDC R154, c[0x0][0x230] ;  /* 0x00008c00ff9a7b82 */ /* 0x000ee40000000800 */
[----:B------:R1:W-:Y:S04]  /*75d0*/  STL.64 [R1+0x238], R156 ;  /* 0x0002389c01007387 */ /* 0x0003e80000100a00 */
[----:B------:R-:W-:Y:S04]  /*75e0*/  LDGSTS.E [R8+0x1800c], desc[UR16][R158.64], !P3 ;  /* 0x1800c0009e087fae */ /* 0x000fe8000d921850 */
[----:B------:R-:W-:Y:S04]  /*75f0*/  LDGSTS.E [R8+0x1c00c], desc[UR16][R156.64], !P3 ;  /* 0x1c00c0009c087fae */ /* 0x000fe8000d921850 */
[----:B-1----:R-:W3:Y:S04]  /*7600*/  LDL.LU.64 R158, [R1+0x200] ;  /* 0x00020000019e7983 */ /* 0x002ee80000300a00 */
[----:B------:R-:W3:Y:S01]  /*7610*/  LDL.LU.64 R156, [R1+0x1f8] ;  /* 0x0001f800019c7983 */ /* 0x000ee20000300a00 */
[----:B------:R-:W-:-:S05]  /*7620*/  VIADD R148, R153, 0xffffff9b ;  /* 0xffffff9b99947836 */ /* 0x000fca0000000000 */
[----:B------:R-:W-:Y:S02]  /*7630*/  ISETP.GE.U32.AND P2, PT, R148, 0x7fffff5c, PT ;  /* 0x7fffff5c9400780c */ /* 0x000fe40003f46070 */
[----:B------:R-:W-:Y:S01]  /*7640*/  IADD3 R148, R152, -0x67, RZ ;  /* 0xffffff9998947810 */ /* 0x000fe20007ffe0ff */
[----:B----4-:R-:W-:-:S04]  /*7650*/  IMAD.WIDE R246, R2, 0x4, R246 ;  /* 0x0000000402f67825 */ /* 0x010fc800078e02f6 */
[C---:B------:R-:W-:Y:S01]  /*7660*/  IMAD.WIDE R240, R2.reuse, 0x4, R240 ;  /* 0x0000000402f07825 */ /* 0x040fe200078e02f0 */
[----:B------:R1:W-:Y:S04]  /*7670*/  STL.64 [R1+0x3f8], R246 ;  /* 0x0003f8f601007387 */ /* 0x0003e80000100a00 */
[----:B------:R-:W4:Y:S04]  /*7680*/  LDL.LU.64 R236, [R1+0x70] ;  /* 0x0000700001ec7983 */ /* 0x000f280000300a00 */
[----:B------:R3:W-:Y:S01]  /*7690*/  STL.64 [R1+0x3f0], R240 ;  /* 0x0003f0f001007387 */ /* 0x0007e20000100a00 */
[----:B--2---:R-:W-:-:S03]  /*76a0*/  IMAD.WIDE R238, R2, 0x4, R242 ;  /* 0x0000000402ee7825 */ /* 0x004fc600078e02f2 */
[----:B------:R-:W-:Y:S01]  /*76b0*/  LDGSTS.E [R9+0x10000], desc[UR16][R246.64], !P5 ;  /* 0x10000000f6097fae */ /* 0x000fe2000e921850 */
[----:B------:R-:W-:-:S03]  /*76c0*/  IMAD.WIDE R152, R2, 0x4, R244 ;  /* 0x0000000402987825 */ /* 0x000fc600078e02f4 */
[----:B------:R-:W2:Y:S04]  /*76d0*/  LDL.LU.64 R242, [R1+0x68] ;  /* 0x0000680001f27983 */ /* 0x000ea80000300a00 */
[----:B------:R3:W-:Y:S04]  /*76e0*/  STL.64 [R1+0x3e8], R238 ;  /* 0x0003e8ee01007387 */ /* 0x0007e80000100a00 */
[----:B------:R-:W2:Y:S04]  /*76f0*/  LDL.LU.64 R244, [R1+0x60] ;  /* 0x0000600001f47983 */ /* 0x000ea80000300a00 */
[----:B-1----:R-:W2:Y:S01]  /*7700*/  LDL.LU.64 R246, [R1+0x18] ;  /* 0x0000180001f67983 */ /* 0x002ea20000300a00 */
[----:B---3--:R-:W-:-:S03]  /*7710*/  IMAD.WIDE R250, R2, 0x4, R250 ;  /* 0x0000000402fa7825 */ /* 0x008fc600078e02fa */
[----:B------:R1:W-:Y:S04]  /*7720*/  LDGSTS.E [R9+0x14000], desc[UR16][R240.64], !P5 ;  /* 0x14000000f0097fae */ /* 0x0003e8000e921850 */
[----:B------:R3:W-:Y:S04]  /*7730*/  STL.64 [R1+0x3e0], R152 ;  /* 0x0003e09801007387 */ /* 0x0007e80000100a00 */
[----:B------:R-:W-:Y:S01]  /*7740*/  LDGSTS.E [R9+0x10004], desc[UR16][R238.64], !P4 ;  /* 0x10004000ee097fae */ /* 0x000fe2000e121850 */
[----:B-1----:R-:W-:-:S03]  /*7750*/  IMAD.WIDE R240, R2, 0x4, R248 ;  /* 0x0000000402f07825 */ /* 0x002fc600078e02f8 */
[----:B------:R3:W-:Y:S04]  /*7760*/  LDGSTS.E [R9+0x14004], desc[UR16][R152.64], !P4 ;  /* 0x1400400098097fae */ /* 0x0007e8000e121850 */
[----:B------:R-:W-:Y:S04]  /*7770*/  LDGSTS.E [R9+0x10008], desc[UR16][R250.64], !P0 ;  /* 0x10008000fa097fae */ /* 0x000fe8000c121850 */
[----:B------:R-:W2:Y:S04]  /*7780*/  LDL.LU.64 R238, [R1+0x10] ;  /* 0x0000100001ee7983 */ /* 0x000ea80000300a00 */
[----:B------:R1:W-:Y:S01]  /*7790*/  STL.64 [R1+0x3d8], R250 ;  /* 0x0003d8fa01007387 */ /* 0x0003e20000100a00 */
[----:B------:R-:W-:Y:S01]  /*77a0*/  ISETP.GE.U32.AND P1, PT, R4, 0x7fffff79, PT ;  /* 0x7fffff790400780c */ /* 0x000fe20003f26070 */
[----:B---3--:R-:W3:Y:S02]  /*77b0*/  LDC R153, c[0x0][0x230] ;  /* 0x00008c00ff997b82 */ /* 0x008ee40000000800 */
[----:B------:R-:W3:Y:S01]  /*77c0*/  LDL.LU.64 R248, [R1+0x8] ;  /* 0x0000080001f87983 */ /* 0x000ee20000300a00 */
[----:B------:R-:W-:-:S03]  /*77d0*/  IMAD.WIDE R158, R2, 0x4, R158 ;  /* 0x00000004029e7825 */ /* 0x000fc600078e029e */
[----:B------:R1:W-:Y:S02]  /*77e0*/  STL.64 [R1+0x3d0], R240 ;  /* 0x0003d0f001007387 */ /* 0x0003e40000100a00 */
[----:B------:R-:W3:Y:S01]  /*77f0*/  LDC R152, c[0x0][0x230] ;  /* 0x00008c00ff987b82 */ /* 0x000ee20000000800 */
[----:B------:R-:W-:Y:S01]  /*7800*/  IMAD.WIDE R156, R2, 0x4, R156 ;  /* 0x00000004029c7825 */ /* 0x000fe200078e029c */
[----:B-1----:R-:W3:Y:S04]  /*7810*/  LDL.LU.64 R250, [R1+0x950] ;  /* 0x0009500001fa7983 */ /* 0x002ee80000300a00 */
[----:B------:R2:W-:Y:S04]  /*7820*/  STL.64 [R1+0x3c8], R158 ;  /* 0x0003c89e01007387 */ /* 0x0005e80000100a00 */
[----:B------:R-:W-:Y:S04]  /*7830*/  LDGSTS.E [R9+0x14008], desc[UR16][R240.64], !P0 ;  /* 0x14008000f0097fae */ /* 0x000fe8000c121850 */
[----:B------:R1:W-:Y:S01]  /*7840*/  STL.64 [R1+0x3c0], R156 ;  /* 0x0003c09c01007387 */ /* 0x0003e20000100a00 */
[----:B------:R-:W-:-:S02]  /*7850*/  VIADD R4, R252, 0xffffff9a ;  /* 0xffffff9afc047836 */ /* 0x000fc40000000000 */
[----:B------:R-:W1:Y:S01]  /*7860*/  LDC R252, c[0x0][0x230] ;  /* 0x00008c00fffc7b82 */ /* 0x000e620000000800 */
[----:B------:R2:W-:Y:S04]  /*7870*/  LDGSTS.E [R9+0x1000c], desc[UR16][R158.64], !P1 ;  /* 0x1000c0009e097fae */ /* 0x0005e8000c921850 */
[----:B------:R-:W3:Y:S01]  /*7880*/  LDL.LU.64 R240, [R1] ;  /* 0x0000000001f07983 */ /* 0x000ee20000300a00 */
[----:B------:R-:W-:Y:S01]  /*7890*/  ISETP.GE.U32.AND P3, PT, R4, 0x7fffff5b, PT ;  /* 0x7fffff5b0400780c */ /* 0x000fe20003f66070 */
[----:B------:R-:W-:Y:S01]  /*78a0*/  VIADD R4, R13, 0xffffff98 ;  /* 0xffffff980d047836 */ /* 0x000fe20000000000 */
[----:B------:R-:W-:Y:S01]  /*78b0*/  ISETP.GE.U32.AND P5, PT, R148, 0x7fffff5a, PT ;  /* 0x7fffff5a9400780c */ /* 0x000fe20003fa6070 */
[----:B------:R2:W-:Y:S01]  /*78c0*/  LDGSTS.E [R9+0x1400c], desc[UR16][R156.64], !P1 ;  /* 0x1400c0009c097fae */ /* 0x0005e2000c921850 */
[----:B------:R-:W3:Y:S02]  /*78d0*/  LDC R13, c[0x0][0x230] ;  /* 0x00008c00ff0d7b82 */ /* 0x000ee40000000800 */
[----:B------:R-:W-:-:S02]  /*78e0*/  ISETP.GE.U32.AND P4, PT, R4, 0x7fffff59, PT ;  /* 0x7fffff590400780c */ /* 0x000fc40003f86070 */
[----:B------:R-:W-:Y:S01]  /*78f0*/  IADD3 R4, R12, -0x4a, RZ ;  /* 0xffffffb60c047810 */ /* 0x000fe20007ffe0ff */
[----:B------:R-:W-:-:S03]  /*7900*/  VIADD R148, R155, 0xffffffb7 ;  /* 0xffffffb79b947836 */ /* 0x000fc60000000000 */
[----:B------:R-:W-:Y:S01]  /*7910*/  ISETP.GE.U32.AND P1, PT, R4, 0x7fffff77, PT ;  /* 0x7fffff770400780c */ /* 0x000fe20003f26070 */
[----:B------:R-:W-:Y:S01]  /*7920*/  VIADD R4, R154, 0xffffffb4 ;  /* 0xffffffb49a047836 */ /* 0x000fe20000000000 */
[----:B------:R-:W-:Y:S01]  /*7930*/  ISETP.GE.U32.AND P0, PT, R148, 0x7fffff78, PT ;  /* 0x7fffff789400780c */ /* 0x000fe20003f06070 */
[----:B------:R-:W3:Y:S01]  /*7940*/  LDC R12, c[0x0][0x230] ;  /* 0x00008c00ff0c7b82 */ /* 0x000ee20000000800 */
[----:B-1----:R-:W-:-:S07]  /*7950*/  VIADD R148, R252, 0xffffffb5 ;  /* 0xffffffb5fc947836 */ /* 0x002fce0000000000 */
[----:B------:R-:W1:Y:S01]  /*7960*/  LDC R252, c[0x0][0x230] ;  /* 0x00008c00fffc7b82 */ /* 0x000e620000000800 */
[----:B----4-:R-:W-:-:S05]  /*7970*/  IMAD.WIDE R236, R2, 0x4, R236 ;  /* 0x0000000402ec7825 */ /* 0x010fca00078e02ec */
[----:B------:R4:W-:Y:S04]  /*7980*/  STL.64 [R1+0x230], R236 ;  /* 0x000230ec01007387 */ /* 0x0009e80000100a00 */
[----:B------:R4:W-:Y:S01]  /*7990*/  LDGSTS.E [R9+0x18000], desc[UR16][R236.64], !P2 ;  /* 0x18000000ec097fae */ /* 0x0009e2000d121850 */
[----:B--2---:R-:W-:-:S05]  /*79a0*/  IMAD.WIDE R158, R2, 0x4, R242 ;  /* 0x00000004029e7825 */ /* 0x004fca00078e02f2 */
[----:B------:R2:W-:Y:S01]  /*79b0*/  STL.64 [R1+0x228], R158 ;  /* 0x0002289e01007387 */ /* 0x0005e20000100a00 */
[----:B------:R-:W-:-:S03]  /*79c0*/  IMAD.WIDE R156, R2, 0x4, R244 ;  /* 0x00000004029c7825 */ /* 0x000fc600078e02f4 */
[----:B------:R-:W2:Y:S01]  /*79d0*/  LDL.LU.64 R242, [R1+0x1f0] ;  /* 0x0001f00001f27983 */ /* 0x000ea20000300a00 */
[----:B------:R-:W-:-:S03]  /*79e0*/  IMAD.WIDE R154, R2, 0x4, R246 ;  /* 0x00000004029a7825 */ /* 0x000fc600078e02f6 */
[----:B------:R-:W2:Y:S04]  /*79f0*/  LDL.LU.64 R244, [R1+0x1e8] ;  /* 0x0001e80001f47983 */ /* 0x000ea80000300a00 */
[----:B------:R1:W-:Y:S04]  /*7a00*/  STL.64 [R1+0x220], R156 ;  /* 0x0002209c01007387 */ /* 0x0003e80000100a00 */
[----:B------:R1:W-:Y:S04]  /*7a10*/  STL.64 [R1+0x218], R154 ;  /* 0x0002189a01007387 */ /* 0x0003e80000100a00 */
[----:B------:R-:W2:Y:S04]  /*7a20*/  LDL.LU.64 R246, [R1+0x1e0] ;  /* 0x0001e00001f67983 */ /* 0x000ea80000300a00 */
[----:B------:R-:W-:Y:S01]  /*7a30*/  LDGSTS.E [R9+0x1c000], desc[UR16][R158.64], !P2 ;  /* 0x1c0000009e097fae */ /* 0x000fe2000d121850 */
[----:B------:R-:W-:-:S03]  /*7a40*/  ISETP.GE.U32.AND P2, PT, R148, 0x7fffff76, PT ;  /* 0x7fffff769400780c */ /* 0x000fc60003f46070 */
[----:B------:R-:W-:Y:S01]  /*7a50*/  LDGSTS.E [R9+0x18004], desc[UR16][R156.64], !P3 ;  /* 0x180040009c097fae */ /* 0x000fe2000d921850 */
[----:B----4-:R-:W-:-:S03]  /*7a60*/  IMAD.WIDE R236, R2, 0x4, R238 ;  /* 0x0000000402ec7825 */ /* 0x010fc600078e02ee */
[----:B------:R-:W-:Y:S01]  /*7a70*/  LDGSTS.E [R9+0x1c004], desc[UR16][R154.64], !P3 ;  /* 0x1c0040009a097fae */ /* 0x000fe2000d921850 */
[----:B---3--:R-:W-:-:S03]  /*7a80*/  IADD3 R148, R153, -0x69, RZ ;  /* 0xffffff9799947810 */ /* 0x008fc60007ffe0ff */
[----:B------:R-:W-:Y:S01]  /*7a90*/  LDGSTS.E [R9+0x18008], desc[UR16][R236.64], !P5 ;  /* 0x18008000ec097fae */ /* 0x000fe2000e921850 */
[----:B------:R-:W-:-:S03]  /*7aa0*/  IMAD.WIDE R238, R2, 0x4, R248 ;  /* 0x0000000402ee7825 */ /* 0x000fc600078e02f8 */
[----:B------:R-:W3:Y:S04]  /*7ab0*/  LDL.LU.64 R248, [R1+0x1d0] ;  /* 0x0001d00001f87983 */ /* 0x000ee80000300a00 */
[----:B--2---:R-:W2:Y:S04]  /*7ac0*/  LDL.LU.64 R158, [R1+0x1c8] ;  /* 0x0001c800019e7983 */ /* 0x004ea80000300a00 */
[----:B------:R4:W-:Y:S01]  /*7ad0*/  STL.64 [R1+0x210], R236 ;  /* 0x000210ec01007387 */ /* 0x0009e20000100a00 */
[----:B------:R-:W-:-:S03]  /*7ae0*/  IMAD.WIDE R250, R2, 0x4, R250 ;  /* 0x0000000402fa7825 */ /* 0x000fc600078e02fa */
[----:B-1----:R-:W2:Y:S04]  /*7af0*/  LDL.LU.64 R156, [R1+0x1c0] ;  /* 0x0001c000019c7983 */ /* 0x002ea80000300a00 */
[----:B------:R1:W-:Y:S04]  /*7b00*/  STL.64 [R1+0x208], R238 ;  /* 0x000208ee01007387 */ /* 0x0003e80000100a00 */
[----:B------:R-:W2:Y:S04]  /*7b10*/  LDL.LU.64 R154, [R1+0x1b8] ;  /* 0x0001b800019a7983 */ /* 0x000ea80000300a00 */
[----:B----4-:R-:W4:Y:S04]  /*7b20*/  LDL.LU.64 R236, [R1+0x948] ;  /* 0x0009480001ec7983 */ /* 0x010f280000300a00 */
[----:B------:R-:W-:Y:S01]  /*7b30*/  LDGSTS.E [R9+0x1c008], desc[UR16][R238.64], !P5 ;  /* 0x1c008000ee097fae */ /* 0x000fe2000e921850 */
[----:B------:R-:W-:Y:S01]  /*7b40*/  IMAD.WIDE R240, R2, 0x4, R240 ;  /* 0x0000000402f07825 */ /* 0x000fe200078e02f0 */
[----:B------:R-:W-:-:S03]  /*7b50*/  ISETP.GE.U32.AND P5, PT, R148, 0x7fffff58, PT ;  /* 0x7fffff589400780c */ /* 0x000fc60003fa6070 */
[----:B------:R-:W-:Y:S01]  /*7b60*/  VIADD R148, R152, 0xffffff95 ;  /* 0xffffff9598947836 */ /* 0x000fe20000000000 */
[----:B------:R-:W-:Y:S04]  /*7b70*/  LDGSTS.E [R9+0x1800c], desc[UR16][R240.64], !P4 ;  /* 0x1800c000f0097fae */ /* 0x000fe8000e121850 */
[----:B------:R1:W-:Y:S04]  /*7b80*/  LDGSTS.E [R9+0x1c00c], desc[UR16][R250.64], !P4 ;  /* 0x1c00c000fa097fae */ /* 0x0003e8000e121850 */
[----:B-1----:R-:W4:Y:S04]  /*7b90*/  LDL.LU.64 R238, [R1+0x940] ;  /* 0x0009400001ee7983 */ /* 0x002f280000300a00 */
[----:B------:R1:W-:Y:S04]  /*7ba0*/  STL.64 [R1+0x200], R240 ;  /* 0x000200f001007387 */ /* 0x0003e80000100a00 */
[----:B------:R1:W-:Y:S04]  /*7bb0*/  STL.64 [R1+0x1f8], R250 ;  /* 0x0001f8fa01007387 */ /* 0x0003e80000100a00 */
[----:B-1----:R-:W4:Y:S04]  /*7bc0*/  LDL.LU.64 R240, [R1+0x938] ;  /* 0x0009380001f07983 */ /* 0x002f280000300a00 */
[----:B------:R-:W4:Y:S01]  /*7bd0*/  LDL.LU.64 R152, [R1+0x1d8] ;  /* 0x0001d80001987983 */ /* 0x000f220000300a00 */
[----:B------:R-:W-:Y:S01]  /*7be0*/  ISETP.GE.U32.AND P3, PT, R4, 0x7fffff75, PT ;  /* 0x7fffff750400780c */ /* 0x000fe20003f66070 */
[----:B------:R-:W1:Y:S01]  /*7bf0*/  LDC R251, c[0x0][0x230] ;  /* 0x00008c00fffb7b82 */ /* 0x000e620000000800 */
[----:B------:R-:W-:-:S07]  /*7c00*/  IMAD.WIDE R242, R2, 0x4, R242 ;  /* 0x0000000402f27825 */ /* 0x000fce00078e02f2 */
[----:B------:R-:W1:Y:S01]  /*7c10*/  LDC R250, c[0x0][0x230] ;  /* 0x00008c00fffa7b82 */ /* 0x000e620000000800 */
[C---:B------:R-:W-:Y:S01]  /*7c20*/  IMAD.WIDE R244, R2.reuse, 0x4, R244 ;  /* 0x0000000402f47825 */ /* 0x040fe200078e02f4 */
[----:B------:R3:W-:Y:S04]  /*7c30*/  STL.64 [R1+0x3b8], R242 ;  /* 0x0003b8f201007387 */ /* 0x0007e80000100a00 */
[----:B------:R3:W-:Y:S04]  /*7c40*/  STL.64 [R1+0x3b0], R244 ;  /* 0x0003b0f401007387 */ /* 0x0007e80000100a00 */
[----:B------:R-:W-:Y:S01]  /*7c50*/  LDGSTS.E [R14+0x10000], desc[UR16][R242.64], !P0 ;  /* 0x10000000f20e7fae */ /* 0x000fe2000c121850 */
[----:B------:R-:W-:-:S03]  /*7c60*/  IMAD.WIDE R246, R2, 0x4, R246 ;  /* 0x0000000402f67825 */ /* 0x000fc600078e02f6 */
[----:B------:R-:W-:Y:S04]  /*7c70*/  LDGSTS.E [R14+0x14000], desc[UR16][R244.64], !P0 ;  /* 0x14000000f40e7fae */ /* 0x000fe8000c121850 */
[----:B------:R-:W-:Y:S04]  /*7c80*/  LDGSTS.E [R14+0x10004], desc[UR16][R246.64], !P1 ;  /* 0x10004000f60e7fae */ /* 0x000fe8000c921850 */
[----:B---3--:R-:W3:Y:S04]  /*7c90*/  LDL.LU.64 R242, [R1+0x930] ;  /* 0x0009300001f27983 */ /* 0x008ee80000300a00 */
[----:B------:R-:W3:Y:S04]  /*7ca0*/  LDL.LU.64 R244, [R1+0x928] ;  /* 0x0009280001f47983 */ /* 0x000ee80000300a00 */
[----:B------:R1:W-:Y:S01]  /*7cb0*/  STL.64 [R1+0x3a8], R246 ;  /* 0x0003a8f601007387 */ /* 0x0003e20000100a00 */
[----:B------:R-:W-:-:S04]  /*7cc0*/  IMAD.WIDE R248, R2, 0x4, R248 ;  /* 0x0000000402f87825 */ /* 0x000fc800078e02f8 */
[----:B--2---:R-:W-:-:S04]  /*7cd0*/  IMAD.WIDE R158, R2, 0x4, R158 ;  /* 0x00000004029e7825 */ /* 0x004fc800078e029e */
[----:B------:R-:W-:-:S04]  /*7ce0*/  IMAD.WIDE R156, R2, 0x4, R156 ;  /* 0x00000004029c7825 */ /* 0x000fc800078e029c */
[----:B------:R-:W-:-:S04]  /*7cf0*/  IMAD.WIDE R154, R2, 0x4, R154 ;  /* 0x00000004029a7825 */ /* 0x000fc800078e029a */
[----:B----4-:R-:W-:-:S05]  /*7d00*/  IMAD.WIDE R152, R2, 0x4, R152 ;  /* 0x0000000402987825 */ /* 0x010fca00078e0298 */
[----:B------:R2:W-:Y:S04]  /*7d10*/  STL.64 [R1+0x3a0], R152 ;  /* 0x0003a09801007387 */ /* 0x0005e80000100a00 */
[----:B-1----:R-:W4:Y:S04]  /*7d20*/  LDL.LU.64 R246, [R1+0x920] ;  /* 0x0009200001f67983 */ /* 0x002f280000300a00 */
[----:B------:R2:W-:Y:S04]  /*7d30*/  LDGSTS.E [R14+0x14004], desc[UR16][R152.64], !P1 ;  /* 0x14004000980e7fae */ /* 0x0005e8000c921850 */
[----:B------:R1:W-:Y:S04]  /*7d40*/  STL.64 [R1+0x398], R248 ;  /* 0x000398f801007387 */ /* 0x0003e80000100a00 */
[----:B------:R-:W-:Y:S04]  /*7d50*/  STL.64 [R1+0x390], R158 ;  /* 0x0003909e01007387 */ /* 0x000fe80000100a00 */
[----:B------:R-:W-:Y:S01]  /*7d60*/  LDGSTS.E [R14+0x10008], desc[UR16][R248.64], !P2 ;  /* 0x10008000f80e7fae */ /* 0x000fe2000d121850 */
[----:B------:R-:W-:Y:S01]  /*7d70*/  VIADD R4, R13, 0xffffff96 ;  /* 0xffffff960d047836 */ /* 0x000fe20000000000 */
[----:B--2---:R-:W2:Y:S02]  /*7d80*/  LDC R153, c[0x0][0x230] ;  /* 0x00008c00ff997b82 */ /* 0x004ea40000000800 */
[----:B------:R-:W-:Y:S04]  /*7d90*/  LDGSTS.E [R14+0x14008], desc[UR16][R158.64], !P2 ;  /* 0x140080009e0e7fae */ /* 0x000fe8000d121850 */
[----:B------:R3:W-:Y:S02]  /*7da0*/  LDGSTS.E [R14+0x1000c], desc[UR16][R156.64], !P3 ;  /* 0x1000c0009c0e7fae */ /* 0x0007e4000d921850 */
[----:B------:R-:W2:Y:S02]  /*7db0*/  LDC R13, c[0x0][0x230] ;  /* 0x00008c00ff0d7b82 */ /* 0x000ea40000000800 */
[----:B-1----:R-:W4:Y:S04]  /*7dc0*/  LDL.LU.64 R248, [R1+0x918] ;  /* 0x0009180001f87983 */ /* 0x002f280000300a00 */
[----:B------:R-:W-:Y:S02]  /*7dd0*/  STL.64 [R1+0x388], R156 ;  /* 0x0003889c01007387 */ /* 0x000fe40000100a00 */
[----:B------:R-:W1:Y:S02]  /*7de0*/  LDC R152, c[0x0][0x230] ;  /* 0x00008c00ff987b82 */ /* 0x000e640000000800 */
[----:B------:R2:W-:Y:S04]  /*7df0*/  STL.64 [R1+0x380], R154 ;  /* 0x0003809a01007387 */ /* 0x0005e80000100a00 */
[----:B------:R-:W-:Y:S04]  /*7e00*/  LDGSTS.E [R14+0x1400c], desc[UR16][R154.64], !P3 ;  /* 0x1400c0009a0e7fae */ /* 0x000fe8000d921850 */
[----:B--2---:R-:W2:Y:S01]  /*7e10*/  LDL.LU.64 R154, [R1+0x1b0] ;  /* 0x0001b000019a7983 */ /* 0x004ea20000300a00 */
[----:B------:R-:W-:-:S02]  /*7e20*/  ISETP.GE.U32.AND P4, PT, R4, 0x7fffff57, PT ;  /* 0x7fffff570400780c */ /* 0x000fc40003f86070 */
[----:B------:R-:W-:Y:S02]  /*7e30*/  IADD3 R4, R12, -0x6c, RZ ;  /* 0xffffff940c047810 */ /* 0x000fe40007ffe0ff */
[----:B------:R-:W1:Y:S02]  /*7e40*/  LDC R12, c[0x0][0x230] ;  /* 0x00008c00ff0c7b82 */ /* 0x000e640000000800 */
[----:B------:R-:W-:Y:S01]  /*7e50*/  ISETP.GE.U32.AND P1, PT, R4, 0x7fffff55, PT ;  /* 0x7fffff550400780c */ /* 0x000fe20003f26070 */
[----:B------:R-:W-:Y:S01]  /*7e60*/  VIADD R4, R251, 0xffffffb2 ;  /* 0xffffffb2fb047836 */ /* 0x000fe20000000000 */
[----:B------:R-:W-:Y:S01]  /*7e70*/  ISETP.GE.U32.AND P0, PT, R148, 0x7fffff56, PT ;  /* 0x7fffff569400780c */ /* 0x000fe20003f06070 */
[----:B------:R-:W-:-:S03]  /*7e80*/  VIADD R148, R252, 0xffffffb3 ;  /* 0xffffffb3fc947836 */ /* 0x000fc60000000000 */
[----:B------:R-:W2:Y:S01]  /*7e90*/  LDC R251, c[0x0][0x230] ;  /* 0x00008c00fffb7b82 */ /* 0x000ea20000000800 */
[----:B------:R-:W-:Y:S01]  /*7ea0*/  ISETP.GE.U32.AND P3, PT, R4, 0x7fffff73, PT ;  /* 0x7fffff730400780c */ /* 0x000fe20003f66070 */
[----:B------:R-:W-:Y:S01]  /*7eb0*/  VIADD R4, R13, 0xffffffb0 ;  /* 0xffffffb00d047836 */ /* 0x000fe20000000000 */
[----:B------:R-:W-:Y:S02]  /*7ec0*/  ISETP.GE.U32.AND P2, PT, R148, 0x7fffff74, PT ;  /* 0x7fffff749400780c */ /* 0x000fe40003f46070 */
[----:B------:R-:W-:Y:S01]  /*7ed0*/  IADD3 R148, R250, -0x4f, RZ ;  /* 0xffffffb1fa947810 */ /* 0x000fe20007ffe0ff */
[----:B------:R-:W-:-:S04]  /*7ee0*/  IMAD.WIDE R236, R2, 0x4, R236 ;  /* 0x0000000402ec7825 */ /* 0x000fc800078e02ec */
[----:B------:R-:W-:-:S04]  /*7ef0*/  IMAD.WIDE R234, R2, 0x4, R234 ;  /* 0x0000000402ea7825 */ /* 0x000fc800078e02ea */
[C---:B---3--:R-:W-:Y:S02]  /*7f00*/  IMAD.WIDE R156, R2.reuse, 0x4, R242 ;  /* 0x00000004029c7825 */ /* 0x048fe400078e02f2 */
[----:B------:R-:W3:Y:S02]  /*7f10*/  LDC R242, c[0x0][0x230] ;  /* 0x00008c00fff27b82 */ /* 0x000ee40000000800 */
[----:B------:R-:W-:-:S06]  /*7f20*/  IMAD.WIDE R158, R2, 0x4, R244 ;  /* 0x00000004029e7825 */ /* 0x000fcc00078e02f4 */
[----:B------:R-:W3:Y:S01]  /*7f30*/  LDC R243, c[0x0][0x230] ;  /* 0x00008c00fff37b82 */ /* 0x000ee20000000800 */
[----:B----4-:R-:W-:-:S04]  /*7f40*/  IMAD.WIDE R246, R2, 0x4, R246 ;  /* 0x0000000402f67825 */ /* 0x010fc800078e02f6 */
[----:B------:R-:W-:-:S05]  /*7f50*/  IMAD.WIDE R248, R2, 0x4, R248 ;  /* 0x0000000402f87825 */ /* 0x000fca00078e02f8 */
[----:B------:R-:W-:Y:S04]  /*7f60*/  STL.64 [R1+0x1f0], R248 ;  /* 0x0001f0f801007387 */ /* 0x000fe80000100a00 */
[----:B------:R-:W-:Y:S04]  /*7f70*/  STL.64 [R1+0x1e8], R246 ;  /* 0x0001e8f601007387 */ /* 0x000fe80000100a00 */
[----:B------:R-:W-:Y:S04]  /*7f80*/  LDGSTS.E [R14+0x18000], desc[UR16][R248.64], !P5 ;  /* 0x18000000f80e7fae */ /* 0x000fe8000e921850 */
[----:B------:R-:W-:Y:S04]  /*7f90*/  LDGSTS.E [R14+0x1c000], desc[UR16][R246.64], !P5 ;  /* 0x1c000000f60e7fae */ /* 0x000fe8000e921850 */
[----:B------:R4:W-:Y:S04]  /*7fa0*/  STL.64 [R1+0x1e0], R158 ;  /* 0x0001e09e01007387 */ /* 0x0009e80000100a00 */
[----:B------:R1:W-:Y:S04]  /*7fb0*/  STL.64 [R1+0x1d8], R156 ;  /* 0x0001d89c01007387 */ /* 0x0003e80000100a00 */
[----:B------:R4:W-:Y:S04]  /*7fc0*/  LDGSTS.E [R14+0x18004], desc[UR16][R158.64], !P4 ;  /* 0x180040009e0e7fae */ /* 0x0009e8000e121850 */
[----:B------:R-:W3:Y:S01]  /*7fd0*/  LDL.LU.64 R244, [R1+0x190] ;  /* 0x0001900001f47983 */ /* 0x000ee20000300a00 */
[----:B------:R-:W-:-:S03]  /*7fe0*/  ISETP.GE.U32.AND P5, PT, R148, 0x7fffff72, PT ;  /* 0x7fffff729400780c */ /* 0x000fc60003fa6070 */
[----:B------:R1:W-:Y:S01]  /*7ff0*/  LDGSTS.E [R14+0x1c004], desc[UR16][R156.64], !P4 ;  /* 0x1c0040009c0e7fae */ /* 0x0003e2000e121850 */
[----:B----4-:R-:W-:-:S03]  /*8000*/  IMAD.WIDE R158, R2, 0x4, R240 ;  /* 0x00000004029e7825 */ /* 0x010fc600078e02f0 */
[----:B------:R-:W4:Y:S01]  /*8010*/  LDL.LU.64 R246, [R1+0x188] ;  /* 0x0001880001f67983 */ /* 0x000f220000300a00 */
[----:B------:R-:W-:-:S03]  /*8020*/  ISETP.GE.U32.AND P4, PT, R4, 0x7fffff71, PT ;  /* 0x7fffff710400780c */ /* 0x000fc60003f86070 */
[----:B------:R-:W4:Y:S01]  /*8030*/  LDL.LU.64 R248, [R1+0x180] ;  /* 0x0001800001f87983 */ /* 0x000f220000300a00 */
[----:B-1----:R-:W-:-:S03]  /*8040*/  IMAD.WIDE R156, R2, 0x4, R238 ;  /* 0x00000004029c7825 */ /* 0x002fc600078e02ee */
[----:B------:R-:W4:Y:S01]  /*8050*/  LDL.LU.64 R240, [R1+0x1a8] ;  /* 0x0001a80001f07983 */ /* 0x000f220000300a00 */
[----:B------:R-:W-:Y:S01]  /*8060*/  IADD3 R4, R12, -0x6e, RZ ;  /* 0xffffff920c047810 */ /* 0x000fe20007ffe0ff */
[----:B------:R-:W-:Y:S02]  /*8070*/  VIADD R148, R153, 0xffffff93 ;  /* 0xffffff9399947836 */ /* 0x000fe40000000000 */
[----:B------:R-:W4:Y:S04]  /*8080*/  LDL.LU.64 R238, [R1+0x1a0] ;  /* 0x0001a00001ee7983 */ /* 0x000f280000300a00 */
[----:B------:R1:W-:Y:S04]  /*8090*/  STL.64 [R1+0x1d0], R158 ;  /* 0x0001d09e01007387 */ /* 0x0003e80000100a00 */
[----:B------:R-:W4:Y:S04]  /*80a0*/  LDL.LU.64 R12, [R1+0x178] ;  /* 0x00017800010c7983 */ /* 0x000f280000300a00 */
[----:B------:R1:W-:Y:S04]  /*80b0*/  STL.64 [R1+0x1c8], R156 ;  /* 0x0001c89c01007387 */ /* 0x0003e80000100a00 */
[----:B------:R-:W-:Y:S04]  /*80c0*/  LDGSTS.E [R14+0x18008], desc[UR16][R158.64], !P0 ;  /* 0x180080009e0e7fae */ /* 0x000fe8000c121850 */
[----:B------:R-:W-:Y:S01]  /*80d0*/  LDGSTS.E [R14+0x1c008], desc[UR16][R156.64], !P0 ;  /* 0x1c0080009c0e7fae */ /* 0x000fe2000c121850 */
[----:B------:R-:W-:Y:S01]  /*80e0*/  ISETP.GE.U32.AND P0, PT, R148, 0x7fffff54, PT ;  /* 0x7fffff549400780c */ /* 0x000fe20003f06070 */
[----:B------:R-:W-:-:S02]  /*80f0*/  VIADD R148, R152, 0xffffff91 ;  /* 0xffffff9198947836 */ /* 0x000fc40000000000 */
[----:B--2---:R-:W-:Y:S01]  /*8100*/  IMAD.WIDE R154, R2, 0x4, R154 ;  /* 0x00000004029a7825 */ /* 0x004fe200078e029a */
[----:B------:R2:W-:Y:S04]  /*8110*/  LDGSTS.E [R14+0x1800c], desc[UR16][R236.64], !P1 ;  /* 0x1800c000ec0e7fae */ /* 0x0005e8000c921850 */
[----:B-1----:R-:W4:Y:S04]  /*8120*/  LDL.LU.64 R158, [R1+0x910] ;  /* 0x00091000019e7983 */ /* 0x002f280000300a00 */
[----:B------:R-:W4:Y:S04]  /*8130*/  LDL.LU.64 R156, [R1+0x908] ;  /* 0x00090800019c7983 */ /* 0x000f280000300a00 */
[----:B------:R2:W-:Y:S04]  /*8140*/  STL.64 [R1+0x1c0], R236 ;  /* 0x0001c0ec01007387 */ /* 0x0005e80000100a00 */
[----:B------:R-:W-:Y:S04]  /*8150*/  STL.64 [R1+0x1b8], R234 ;  /* 0x0001b8ea01007387 */ /* 0x000fe80000100a00 */
[----:B------:R-:W4:Y:S01]  /*8160*/  LDL.LU.64 R152, [R1+0x198] ;  /* 0x0001980001987983 */ /* 0x000f220000300a00 */
[----:B------:R-:W-:-:S03]  /*8170*/  MOV R250, R154 ;  /* 0x0000009a00fa7202 */ /* 0x000fc60000000f00 */
[----:B------:R1:W-:Y:S01]  /*8180*/  LDGSTS.E [R14+0x1c00c], desc[UR16][R234.64], !P1 ;  /* 0x1c00c000ea0e7fae */ /* 0x0003e2000c921850 */
[----:B------:R-:W-:Y:S01]  /*8190*/  ISETP.GE.U32.AND P1, PT, R4, 0x7fffff53, PT ;  /* 0x7fffff530400780c */ /* 0x000fe20003f26070 */
[----:B------:R-:W-:Y:S01]  /*81a0*/  VIADD R4, R251, 0xffffff90 ;  /* 0xffffff90fb047836 */ /* 0x000fe20000000000 */
[----:B--2---:R-:W2:Y:S01]  /*81b0*/  LDC R237, c[0x0][0x230] ;  /* 0x00008c00ffed7b82 */ /* 0x004ea20000000800 */
[----:B------:R1:W-:Y:S01]  /*81c0*/  STL.64 [R1+0x378], R154 ;  /* 0x0003789a01007387 */ /* 0x0003e20000100a00 */
[----:B------:R-:W-:-:S05]  /*81d0*/  IMAD.MOV.U32 R251, RZ, RZ, R155 ;  /* 0x000000fffffb7224 */ /* 0x000fca00078e009b */
[----:B------:R-:W-:Y:S01]  /*81e0*/  LDGSTS.E [R15+0x10000], desc[UR16][R250.64], !P2 ;  /* 0x10000000fa0f7fae */ /* 0x000fe2000d121850 */
[----:B------:R-:W2:Y:S03]  /*81f0*/  LDC R236, c[0x0][0x230] ;  /* 0x00008c00ffec7b82 */ /* 0x000ea60000000800 */
[----:B-1----:R-:W2:Y:S05]  /*8200*/  LDL.LU.64 R154, [R1+0x900] ;  /* 0x00090000019a7983 */ /* 0x002eaa0000300a00 */
[----:B------:R-:W1:Y:S01]  /*8210*/  LDC R234, c[0x0][0x230] ;  /* 0x00008c00ffea7b82 */ /* 0x000e620000000800 */
[----:B------:R-:W-:-:S07]  /*8220*/  IMAD.WIDE R162, R2, 0x4, R162 ;  /* 0x0000000402a27825 */ /* 0x000fce00078e02a2 */
[----:B------:R-:W1:Y:S01]  /*8230*/  LDC R235, c[0x0][0x230] ;  /* 0x00008c00ffeb7b82 */ /* 0x000e620000000800 */
[----:B---3--:R-:W-:-:S04]  /*8240*/  IMAD.WIDE R244, R2, 0x4, R244 ;  /* 0x0000000402f47825 */ /* 0x008fc800078e02f4 */
[----:B----4-:R-:W-:-:S04]  /*8250*/  IMAD.WIDE R240, R2, 0x4, R240 ;  /* 0x0000000402f07825 */ /* 0x010fc800078e02f0 */
[C---:B------:R-:W-:Y:S01]  /*8260*/  IMAD.WIDE R238, R2.reuse, 0x4, R238 ;  /* 0x0000000402ee7825 */ /* 0x040fe200078e02ee */
[----:B------:R3:W-:Y:S04]  /*8270*/  STL.64 [R1+0x370], R240 ;  /* 0x000370f001007387 */ /* 0x0007e80000100a00 */
[----:B------:R3:W-:Y:S04]  /*8280*/  LDGSTS.E [R15+0x14000], desc[UR16][R240.64], !P2 ;  /* 0x14000000f00f7fae */ /* 0x0007e8000d121850 */
[----:B------:R4:W-:Y:S01]  /*8290*/  STL.64 [R1+0x368], R238 ;  /* 0x000368ee01007387 */ /* 0x0009e20000100a00 */
[----:B------:R-:W-:-:S03]  /*82a0*/  IMAD.WIDE R12, R2, 0x4, R12 ;  /* 0x00000004020c7825 */ /* 0x000fc600078e020c */
[----:B------:R4:W-:Y:S01]  /*82b0*/  LDGSTS.E [R15+0x10004], desc[UR16][R238.64], !P3 ;  /* 0x10004000ee0f7fae */ /* 0x0009e2000d921850 */
[----:B---3--:R-:W-:Y:S01]  /*82c0*/  IMAD.WIDE R240, R2, 0x4, R246 ;  /* 0x0000000402f07825 */ /* 0x008fe200078e02f6 */
[----:B------:R-:W-:-:S03]  /*82d0*/  ISETP.GE.U32.AND P2, PT, R148, 0x7fffff52, PT ;  /* 0x7fffff529400780c */ /* 0x000fc60003f46070 */
[----:B----4-:R-:W-:-:S04]  /*82e0*/  IMAD.WIDE R238, R2, 0x4, R248 ;  /* 0x0000000402ee7825 */ /* 0x010fc800078e02f8 */
[----:B------:R-:W-:Y:S02]  /*82f0*/  VIADD R148, R242, 0xffffffaf ;  /* 0xffffffaff2947836 */ /* 0x000fe40000000000 */
[----:B------:R-:W-:-:S04]  /*8300*/  IMAD.WIDE R158, R2, 0x4, R158 ;  /* 0x00000004029e7825 */ /* 0x000fc800078e029e */
[----:B------:R-:W-:-:S04]  /*8310*/  IMAD.WIDE R156, R2, 0x4, R156 ;  /* 0x00000004029c7825 */ /* 0x000fc800078e029c */
[----:B------:R-:W-:-:S05]  /*8320*/  IMAD.WIDE R152, R2, 0x4, R152 ;  /* 0x0000000402987825 */ /* 0x000fca00078e0298 */
[----:B------:R3:W-:Y:S04]  /*8330*/  STL.64 [R1+0x360], R152 ;  /* 0x0003609801007387 */ /* 0x0007e80000100a00 */
[----:B------:R3:W-:Y:S01]  /*8340*/  LDGSTS.E [R15+0x14004], desc[UR16][R152.64], !P3 ;  /* 0x14004000980f7fae */ /* 0x0007e2000d921850 */
[----:B------:R-:W-:-:S03]  /*8350*/  ISETP.GE.U32.AND P3, PT, R4, 0x7fffff51, PT ;  /* 0x7fffff510400780c */ /* 0x000fc60003f66070 */
[----:B------:R-:W-:Y:S01]  /*8360*/  STL.64 [R1+0x358], R244 ;  /* 0x000358f401007387 */ /* 0x000fe20000100a00 */
[----:B------:R-:W-:-:S03]  /*8370*/  IADD3 R4, R243, -0x52, RZ ;  /* 0xffffffaef3047810 */ /* 0x000fc60007ffe0ff */
[----:B------:R-:W-:Y:S01]  /*8380*/  STL.64 [R1+0x350], R240 ;  /* 0x000350f001007387 */ /* 0x000fe20000100a00 */
[----:B--2---:R-:W-:-:S03]  /*8390*/  IMAD.WIDE R154, R2, 0x4, R154 ;  /* 0x00000004029a7825 */ /* 0x004fc600078e029a */
[----:B------:R-:W-:Y:S01]  /*83a0*/  LDGSTS.E [R15+0x10008], desc[UR16][R244.64], !P5 ;  /* 0x10008000f40f7fae */ /* 0x000fe2000e921850 */
[----:B---3--:R-:W2:Y:S03]  /*83b0*/  LDC R153, c[0x0][0x230] ;  /* 0x00008c00ff997b82 */ /* 0x008ea60000000800 */
[----:B------:R-:W-:Y:S04]  /*83c0*/  LDGSTS.E [R15+0x14008], desc[UR16][R240.64], !P5 ;  /* 0x14008000f00f7fae */ /* 0x000fe8000e921850 */
[----:B------:R-:W-:Y:S01]  /*83d0*/  STL.64 [R1+0x348], R238 ;  /* 0x000348ee01007387 */ /* 0x000fe20000100a00 */
[----:B------:R-:W3:Y:S03]  /*83e0*/  LDC R152, c[0x0][0x230] ;  /* 0x00008c00ff987b82 */ /* 0x000ee60000000800 */
[----:B------:R4:W-:Y:S04]  /*83f0*/  STL.64 [R1+0x340], R12 ;  /* 0x0003400c01007387 */ /* 0x0009e80000100a00 */
[----:B------:R-:W-:Y:S04]  /*8400*/  LDGSTS.E [R15+0x1000c], desc[UR16][R238.64], !P4 ;  /* 0x1000c000ee0f7fae */ /* 0x000fe8000e121850 */
[----:B------:R4:W-:Y:S04]  /*8410*/  LDGSTS.E [R15+0x1400c], desc[UR16][R12.64], !P4 ;  /* 0x1400c0000c0f7fae */ /* 0x0009e8000e121850 */
[----:B------:R-:W3:Y:S04]  /*8420*/  LDL.LU.64 R242, [R1+0x170] ;  /* 0x0001700001f27983 */ /* 0x000ee80000300a00 */
[----:B------:R-:W3:Y:S01]  /*8430*/  LDL.LU.64 R250, [R1+0x168] ;  /* 0x0001680001fa7983 */ /* 0x000ee20000300a00 */
[----:B----4-:R-:W-:-:S03]  /*8440*/  IMAD.WIDE R12, R2, 0x4, R160 ;  /* 0x00000004020c7825 */ /* 0x010fc600078e02a0 */
[----:B------:R4:W-:Y:S04]  /*8450*/  STL.64 [R1+0x1b0], R154 ;  /* 0x0001b09a01007387 */ /* 0x0009e80000100a00 */
[----:B------:R-:W-:Y:S04]  /*8460*/  STL.64 [R1+0x1a8], R156 ;  /* 0x0001a89c01007387 */ /* 0x000fe80000100a00 */
[----:B------:R-:W3:Y:S04]  /*8470*/  LDL.LU.64 R238, [R1+0x160] ;  /* 0x0001600001ee7983 */ /* 0x000ee80000300a00 */
[----:B------:R2:W-:Y:S04]  /*8480*/  STL.64 [R1+0x1a0], R158 ;  /* 0x0001a09e01007387 */ /* 0x0005e80000100a00 */
[----:B------:R2:W-:Y:S04]  /*8490*/  STL.64 [R1+0x198], R12 ;  /* 0x0001980c01007387 */ /* 0x0005e80000100a00 */
[----:B------:R-:W3:Y:S04]  /*84a0*/  LDL.LU.64 R240, [R1+0x158] ;  /* 0x0001580001f07983 */ /* 0x000ee80000300a00 */
[----:B------:R4:W-:Y:S04]  /*84b0*/  LDGSTS.E [R15+0x18000], desc[UR16][R154.64], !P0 ;  /* 0x180000009a0f7fae */ /* 0x0009e8000c121850 */
[----:B------:R-:W3:Y:S04]  /*84c0*/  LDL.LU.64 R244, [R1+0x150] ;  /* 0x0001500001f47983 */ /* 0x000ee80000300a00 */
[----:B------:R-:W-:Y:S04]  /*84d0*/  LDGSTS.E [R15+0x1c000], desc[UR16][R156.64], !P0 ;  /* 0x1c0000009c0f7fae */ /* 0x000fe8000c121850 */
[----:B------:R-:W3:Y:S01]  /*84e0*/  LDL.LU.64 R246, [R1+0x148] ;  /* 0x0001480001f67983 */ /* 0x000ee20000300a00 */
[----:B------:R-:W-:Y:S01]  /*84f0*/  ISETP.GE.U32.AND P5, PT, R148, 0x7fffff70, PT ;  /* 0x7fffff709400780c */ /* 0x000fe20003fa6070 */
[----:B------:R-:W-:Y:S01]  /*8500*/  IMAD.WIDE R164, R2, 0x4, R164 ;  /* 0x0000000402a47825 */ /* 0x000fe200078e02a4 */
[----:B------:R-:W-:Y:S01]  /*8510*/  ISETP.GE.U32.AND P4, PT, R4, 0x7fffff6f, PT ;  /* 0x7fffff6f0400780c */ /* 0x000fe20003f86070 */
[----:B------:R2:W-:Y:S01]  /*8520*/  LDGSTS.E [R15+0x18004], desc[UR16][R158.64], !P1 ;  /* 0x180040009e0f7fae */ /* 0x0005e2000c921850 */
[----:B----4-:R-:W4:Y:S03]  /*8530*/  LDC R155, c[0x0][0x230] ;  /* 0x00008c00ff9b7b82 */ /* 0x010f260000000800 */
[----:B------:R-:W4:Y:S04]  /*8540*/  LDL.LU.64 R248, [R1+0x140] ;  /* 0x0001400001f87983 */ /* 0x000f280000300a00 */
[----:B------:R-:W-:Y:S01]  /*8550*/  LDGSTS.E [R15+0x1c004], desc[UR16][R12.64], !P1 ;  /* 0x1c0040000c0f7fae */ /* 0x000fe2000c921850 */
[----:B-1----:R-:W-:Y:S01]  /*8560*/  VIADD R148, R234, 0xffffffad ;  /* 0xffffffadea947836 */ /* 0x002fe20000000000 */
[----:B------:R-:W1:Y:S01]  /*8570*/  LDC R154, c[0x0][0x230] ;  /* 0x00008c00ff9a7b82 */ /* 0x000e620000000800 */
[----:B------:R-:W-:Y:S01]  /*8580*/  VIADD R4, R237, 0xffffffac ;  /* 0xffffffaced047836 */ /* 0x000fe20000000000 */
[----:B------:R-:W-:Y:S01]  /*8590*/  LDGSTS.E [R15+0x18008], desc[UR16][R162.64], !P2 ;  /* 0x18008000a20f7fae */ /* 0x000fe2000d121850 */
[----:B------:R-:W-:-:S05]  /*85a0*/  IMAD.WIDE R160, R2, 0x4, R166 ;  /* 0x0000000402a07825 */ /* 0x000fca00078e02a6 */
[----:B--2---:R-:W2:Y:S01]  /*85b0*/  LDC R158, c[0x0][0x230] ;  /* 0x00008c00ff9e7b82 */ /* 0x004ea20000000800 */
[----:B------:R-:W2:Y:S01]  /*85c0*/  LDL.LU.64 R12, [R1+0x138] ;  /* 0x00013800010c7983 */ /* 0x000ea20000300a00 */
[----:B------:R-:W-:Y:S01]  /*85d0*/  ISETP.GE.U32.AND P0, PT, R148, 0x7fffff6e, PT ;  /* 0x7fffff6e9400780c */ /* 0x000fe20003f06070 */
[----:B------:R-:W-:Y:S01]  /*85e0*/  IMAD.WIDE R156, R2, 0x4, R168 ;  /* 0x00000004029c7825 */ /* 0x000fe200078e02a8 */
[----:B------:R-:W-:Y:S01]  /*85f0*/  IADD3 R148, R153, -0x71, RZ ;  /* 0xffffff8f99947810 */ /* 0x000fe20007ffe0ff */
[----:B------:R-:W-:Y:S01]  /*8600*/  STL.64 [R1+0x190], R162 ;  /* 0x000190a201007387 */ /* 0x000fe20000100a00 */
[----:B------:R-:W-:-:S03]  /*8610*/  ISETP.GE.U32.AND P1, PT, R4, 0x7fffff6d, PT ;  /* 0x7fffff6d0400780c */ /* 0x000fc60003f26070 */
[----:B------:R-:W-:Y:S01]  /*8620*/  LDGSTS.E [R15+0x1c008], desc[UR16][R164.64], !P2 ;  /* 0x1c008000a40f7fae */ /* 0x000fe2000d121850 */
[----:B------:R-:W-:Y:S01]  /*8630*/  IMAD.WIDE R166, R2, 0x4, R178 ;  /* 0x0000000402a67825 */ /* 0x000fe200078e02b2 */
[----:B------:R-:W1:Y:S02]  /*8640*/  LDC R168, c[0x0][0x230] ;  /* 0x00008c00ffa87b82 */ /* 0x000e640000000800 */
[----:B------:R-:W-:Y:S01]  /*8650*/  STL.64 [R1+0x188], R164 ;  /* 0x000188a401007387 */ /* 0x000fe20000100a00 */
[----:B------:R-:W-:-:S03]  /*8660*/  ISETP.GE.U32.AND P2, PT, R148, 0x7fffff50, PT ;  /* 0x7fffff509400780c */ /* 0x000fc60003f46070 */
[----:B------:R-:W-:Y:S01]  /*8670*/  STL.64 [R1+0x180], R160 ;  /* 0x000180a001007387 */ /* 0x000fe20000100a00 */
[----:B---3--:R-:W-:Y:S01]  /*8680*/  VIADD R148, R152, 0xffffff8d ;  /* 0xffffff8d98947836 */ /* 0x008fe20000000000 */
[----:B------:R-:W3:Y:S02]  /*8690*/  LDC R169, c[0x0][0x230] ;  /* 0x00008c00ffa97b82 */ /* 0x000ee40000000800 */
[----:B------:R-:W-:Y:S01]  /*86a0*/  LDGSTS.E [R15+0x1800c], desc[UR16][R160.64], !P3 ;  /* 0x1800c000a00f7fae */ /* 0x000fe2000d921850 */
[----:B------:R-:W-:-:S03]  /*86b0*/  VIADD R4, R236, 0xffffff8e ;  /* 0xffffff8eec047836 */ /* 0x000fc60000000000 */
[----:B------:R1:W-:Y:S04]  /*86c0*/  STL.64 [R1+0x178], R156 ;  /* 0x0001789c01007387 */ /* 0x0003e80000100a00 */
[----:B------:R1:W-:Y:S01]  /*86d0*/  LDGSTS.E [R15+0x1c00c], desc[UR16][R156.64], !P3 ;  /* 0x1c00c0009c0f7fae */ /* 0x0003e2000d921850 */
[----:B------:R-:W-:Y:S02]  /*86e0*/  ISETP.GE.U32.AND P3, PT, R4, 0x7fffff4f, PT ;  /* 0x7fffff4f0400780c */ /* 0x000fe40003f66070 */
[----:B------:R-:W-:Y:S01]  /*86f0*/  IADD3 R4, R235, -0x74, RZ ;  /* 0xffffff8ceb047810 */ /* 0x000fe20007ffe0ff */
[----:B-1----:R-:W1:Y:S08]  /*8700*/  LDC R157, c[0x0][0x230] ;  /* 0x00008c00ff9d7b82 */ /* 0x002e700000000800 */
[----:B------:R-:W1:Y:S01]  /*8710*/  LDC R156, c[0x0][0x230] ;  /* 0x00008c00ff9c7b82 */ /* 0x000e620000000800 */
[----:B------:R-:W-:-:S04]  /*8720*/  IMAD.WIDE R164, R2, 0x4, R242 ;  /* 0x0000000402a47825 */ /* 0x000fc800078e02f2 */
[C---:B------:R-:W-:Y:S01]  /*8730*/  IMAD.WIDE R162, R2.reuse, 0x4, R250 ;  /* 0x0000000402a27825 */ /* 0x040fe200078e02fa */
[----:B------:R1:W-:Y:S04]  /*8740*/  STL.64 [R1+0x338], R164 ;  /* 0x000338a401007387 */ /* 0x0003e80000100a00 */
[----:B------:R1:W-:Y:S04]  /*8750*/  LDGSTS.E [R16+0x10000], desc[UR16][R164.64], !P5 ;  /* 0x10000000a4107fae */ /* 0x0003e8000e921850 */
[----:B------:R1:W-:Y:S01]  /*8760*/  STL.64 [R1+0x330], R162 ;  /* 0x000330a201007387 */ /* 0x0003e20000100a00 */
[----:B------:R-:W-:-:S03]  /*8770*/  IMAD.WIDE R160, R2, 0x4, R238 ;  /* 0x0000000402a07825 */ /* 0x000fc600078e02ee */
[----:B------:R1:W-:Y:S04]  /*8780*/  LDGSTS.E [R16+0x14000], desc[UR16][R162.64], !P5 ;  /* 0x14000000a2107fae */ /* 0x0003e8000e921850 */
[----:B------:R4:W-:Y:S04]  /*8790*/  STL.64 [R1+0x328], R160 ;  /* 0x000328a001007387 */ /* 0x0009e80000100a00 */
[----:B------:R4:W-:Y:S01]  /*87a0*/  LDGSTS.E [R16+0x10004], desc[UR16][R160.64], !P4 ;  /* 0x10004000a0107fae */ /* 0x0009e2000e121850 */
[----:B------:R-:W-:-:S04]  /*87b0*/  IMAD.WIDE R152, R2, 0x4, R240 ;  /* 0x0000000402987825 */ /* 0x000fc800078e02f0 */
[C---:B-1----:R-:W-:Y:S01]  /*87c0*/  IMAD.WIDE R164, R2.reuse, 0x4, R244 ;  /* 0x0000000402a47825 */ /* 0x042fe200078e02f4 */
[----:B------:R1:W-:Y:S04]  /*87d0*/  STL.64 [R1+0x320], R152 ;  /* 0x0003209801007387 */ /* 0x0003e80000100a00 */
[----:B------:R1:W-:Y:S01]  /*87e0*/  LDGSTS.E [R16+0x14004], desc[UR16][R152.64], !P4 ;  /* 0x1400400098107fae */ /* 0x0003e2000e121850 */
[----:B------:R-:W-:-:S03]  /*87f0*/  IMAD.WIDE R162, R2, 0x4, R246 ;  /* 0x0000000402a27825 */ /* 0x000fc600078e02f6 */
[----:B------:R-:W-:Y:S04]  /*8800*/  STL.64 [R1+0x318], R164 ;  /* 0x000318a401007387 */ /* 0x000fe80000100a00 */
[----:B------:R-:W-:Y:S01]  /*8810*/  LDGSTS.E [R16+0x10008], desc[UR16][R164.64], !P0 ;  /* 0x10008000a4107fae */ /* 0x000fe2000c121850 */
[----:B----4-:R-:W-:-:S03]  /*8820*/  IMAD.WIDE R160, R2, 0x4, R248 ;  /* 0x0000000402a07825 */ /* 0x010fc600078e02f8 */
[----:B------:R4:W-:Y:S01]  /*8830*/  STL.64 [R1+0x310], R162 ;  /* 0x000310a201007387 */ /* 0x0009e20000100a00 */
[----:B------:R-:W-:Y:S01]  /*8840*/  ISETP.GE.U32.AND P4, PT, R4, 0x7fffff4d, PT ;  /* 0x7fffff4d0400780c */ /* 0x000fe20003f86070 */
[----:B-1----:R-:W1:Y:S02]  /*8850*/  LDC R153, c[0x0][0x230] ;  /* 0x00008c00ff997b82 */ /* 0x002e640000000800 */
[----:B------:R4:W-:Y:S01]  /*8860*/  LDGSTS.E [R16+0x14008], desc[UR16][R162.64], !P0 ;  /* 0x14008000a2107fae */ /* 0x0009e2000c121850 */
[----:B--2---:R-:W-:-:S03]  /*8870*/  VIADD R4, R158, 0xffffffaa ;  /* 0xffffffaa9e047836 */ /* 0x004fc60000000000 */
[----:B------:R2:W-:Y:S01]  /*8880*/  STL.64 [R1+0x308], R160 ;  /* 0x000308a001007387 */ /* 0x0005e20000100a00 */
[----:B------:R-:W-:-:S03]  /*8890*/  IMAD.WIDE R12, R2, 0x4, R12 ;  /* 0x00000004020c7825 */ /* 0x000fc600078e020c */
[----:B------:R2:W-:Y:S01]  /*88a0*/  LDGSTS.E [R16+0x1000c], desc[UR16][R160.64], !P1 ;  /* 0x1000c000a0107fae */ /* 0x0005e2000c921850 */
[----:B------:R-:W-:Y:S01]  /*88b0*/  ISETP.GE.U32.AND P5, PT, R148, 0x7fffff4e, PT ;  /* 0x7fffff4e9400780c */ /* 0x000fe20003fa6070 */
[----:B------:R-:W3:Y:S01]  /*88c0*/  LDC R152, c[0x0][0x230] ;  /* 0x00008c00ff987b82 */ /* 0x000ee20000000800 */
[C---:B----4-:R-:W-:Y:S01]  /*88d0*/  IMAD.WIDE R162, R2.reuse, 0x4, R170 ;  /* 0x0000000402a27825 */ /* 0x050fe200078e02aa */
[----:B------:R4:W-:Y:S03]  /*88e0*/  STL.64 [R1+0x300], R12 ;  /* 0x0003000c01007387 */ /* 0x0009e60000100a00 */
[C---:B------:R-:W-:Y:S01]  /*88f0*/  IMAD.WIDE R158, R2.reuse, 0x4, R174 ;  /* 0x00000004029e7825 */ /* 0x040fe200078e02ae */
[----:B------:R-:W3:Y:S03]  /*8900*/  LDL.LU.64 R242, [R1+0x130] ;  /* 0x0001300001f27983 */ /* 0x000ee60000300a00 */
[C---:B--2---:R-:W-:Y:S01]  /*8910*/  IMAD.WIDE R160, R2.reuse, 0x4, R172 ;  /* 0x0000000402a07825 */ /* 0x044fe200078e02ac */
[----:B------:R4:W-:Y:S04]  /*8920*/  LDGSTS.E [R16+0x1400c], desc[UR16][R12.64], !P1 ;  /* 0x1400c0000c107fae */ /* 0x0009e8000c921850 */
[----:B------:R-:W2:Y:S04]  /*8930*/  LDL.LU.64 R250, [R1+0x128] ;  /* 0x0001280001fa7983 */ /* 0x000ea80000300a00 */
[----:B------:R-:W-:Y:S01]  /*8940*/  STL.64 [R1+0x148], R162 ;  /* 0x000148a201007387 */ /* 0x000fe20000100a00 */
[----:B----4-:R-:W-:-:S03]  /*8950*/  IMAD.WIDE R12, R2, 0x4, R176 ;  /* 0x00000004020c7825 */ /* 0x010fc600078e02b0 */
[----:B------:R-:W-:Y:S04]  /*8960*/  STL.64 [R1+0x140], R160 ;  /* 0x000140a001007387 */ /* 0x000fe80000100a00 */
[----:B------:R-:W4:Y:S04]  /*8970*/  LDL.LU.64 R238, [R1+0x120] ;  /* 0x0001200001ee7983 */ /* 0x000f280000300a00 */
[----:B------:R-:W-:Y:S04]  /*8980*/  STL.64 [R1+0x138], R158 ;  /* 0x0001389e01007387 */ /* 0x000fe80000100a00 */
[----:B------:R1:W-:Y:S04]  /*8990*/  STL.64 [R1+0xa0], R12 ;  /* 0x0000a00c01007387 */ /* 0x0003e80000100a00 */
[----:B------:R1:W-:Y:S04]  /*89a0*/  LDGSTS.E [R16+0x18000], desc[UR16][R162.64], !P2 ;  /* 0x18000000a2107fae */ /* 0x0003e8000d121850 */
[----:B------:R-:W4:Y:S04]  /*89b0*/  LDL.LU.64 R240, [R1+0x118] ;  /* 0x0001180001f07983 */ /* 0x000f280000300a00 */
[----:B------:R1:W-:Y:S04]  /*89c0*/  LDGSTS.E [R16+0x1c000], desc[UR16][R160.64], !P2 ;  /* 0x1c000000a0107fae */ /* 0x0003e8000d121850 */
[----:B------:R-:W4:Y:S04]  /*89d0*/  LDL.LU.64 R244, [R1+0x110] ;  /* 0x0001100001f47983 */ /* 0x000f280000300a00 */
[----:B------:R1:W-:Y:S04]  /*89e0*/  LDGSTS.E [R16+0x18004], desc[UR16][R158.64], !P3 ;  /* 0x180040009e107fae */ /* 0x0003e8000d921850 */
[----:B------:R-:W4:Y:S04]  /*89f0*/  LDL.LU.64 R246, [R1+0x108] ;  /* 0x0001080001f67983 */ /* 0x000f280000300a00 */
[----:B------:R-:W-:Y:S04]  /*8a00*/  LDGSTS.E [R16+0x1c004], desc[UR16][R12.64], !P3 ;  /* 0x1c0040000c107fae */ /* 0x000fe8000d921850 */
[----:B------:R-:W4:Y:S01]  /*8a10*/  LDL.LU.64 R248, [R1+0x100] ;  /* 0x0001000001f87983 */ /* 0x000f220000300a00 */
[----:B------:R-:W-:Y:S01]  /*8a20*/  VIADD R148, R155, 0xffffffab ;  /* 0xffffffab9b947836 */ /* 0x000fe20000000000 */
[----:B------:R-:W-:Y:S01]  /*8a30*/  ISETP.GE.U32.AND P1, PT, R4, 0x7fffff6b, PT ;  /* 0x7fffff6b0400780c */ /* 0x000fe20003f26070 */
[----:B------:R-:W3:Y:S01]  /*8a40*/  LDC R155, c[0x0][0x230] ;  /* 0x00008c00ff9b7b82 */ /* 0x000ee20000000800 */
[----:B------:R-:W-:Y:S01]  /*8a50*/  IMAD.WIDE R164, R2, 0x4, R180 ;  /* 0x0000000402a47825 */ /* 0x000fe200078e02b4 */
[----:B------:R3:W-:Y:S04]  /*8a60*/  LDGSTS.E [R16+0x18008], desc[UR16][R166.64], !P5 ;  /* 0x18008000a6107fae */ /* 0x0007e8000e921850 */
[----:B-1----:R-:W4:Y:S01]  /*8a70*/  LDL.LU.64 R12, [R1+0xf8] ;  /* 0x0000f800010c7983 */ /* 0x002f220000300a00 */
[----:B------:R-:W-:Y:S01]  /*8a80*/  ISETP.GE.U32.AND P0, PT, R148, 0x7fffff6c, PT ;  /* 0x7fffff6c9400780c */ /* 0x000fe20003f06070 */
[----:B------:R-:W-:Y:S01]  /*8a90*/  IMAD.WIDE R162, R2, 0x4, R182 ;  /* 0x0000000402a27825 */ /* 0x000fe200078e02b6 */
[----:B------:R-:W-:Y:S01]  /*8aa0*/  IADD3 R148, R154, -0x57, RZ ;  /* 0xffffffa99a947810 */ /* 0x000fe20007ffe0ff */
[----:B------:R2:W-:Y:S01]  /*8ab0*/  LDGSTS.E [R16+0x1c008], desc[UR16][R164.64], !P5 ;  /* 0x1c008000a4107fae */ /* 0x0005e2000e921850 */
[----:B------:R-:W1:Y:S02]  /*8ac0*/  LDC R154, c[0x0][0x230] ;  /* 0x00008c00ff9a7b82 */ /* 0x000e640000000800 */
[----:B------:R-:W-:Y:S01]  /*8ad0*/  ISETP.GE.U32.AND P2, PT, R148, 0x7fffff6a, PT ;  /* 0x7fffff6a9400780c */ /* 0x000fe20003f46070 */
[----:B------:R-:W-:-:S02]  /*8ae0*/  VIADD R148, R153, 0xffffff8b ;  /* 0xffffff8b99947836 */ /* 0x000fc40000000000 */
[----:B------:R-:W-:Y:S01]  /*8af0*/  VIADD R4, R157, 0xffffffa8 ;  /* 0xffffffa89d047836 */ /* 0x000fe20000000000 */
[----:B------:R1:W-:Y:S01]  /*8b00*/  STL.64 [R1+0x90], R166 ;  /* 0x000090a601007387 */ /* 0x0003e20000100a00 */
[----:B------:R-:W-:Y:S01]  /*8b10*/  IMAD.WIDE R160, R2, 0x4, R184 ;  /* 0x0000000402a07825 */ /* 0x000fe200078e02b8 */
[----:B------:R-:W-:Y:S01]  /*8b20*/  ISETP.GE.U32.AND P5, PT, R148, 0x7fffff4c, PT ;  /* 0x7fffff4c9400780c */ /* 0x000fe20003fa6070 */
[----:B------:R-:W4:Y:S01]  /*8b30*/  LDC R158, c[0x0][0x230] ;  /* 0x00008c00ff9e7b82 */ /* 0x000f220000000800 */
[----:B------:R2:W-:Y:S01]  /*8b40*/  STL.64 [R1+0x80], R164 ;  /* 0x000080a401007387 */ /* 0x0005e20000100a00 */
[----:B------:R-:W-:Y:S01]  /*8b50*/  ISETP.GE.U32.AND P3, PT, R4, 0x7fffff69, PT ;  /* 0x7fffff690400780c */ /* 0x000fe20003f66070 */
[----:B---3--:R-:W-:Y:S02]  /*8b60*/  VIADD R148, R152, 0xffffff89 ;  /* 0xffffff8998947836 */ /* 0x008fe40000000000 */
[----:B------:R4:W-:Y:S01]  /*8b70*/  STL.64 [R1+0x70], R162 ;  /* 0x000070a201007387 */ /* 0x0009e20000100a00 */
[----:B------:R-:W-:-:S02]  /*8b80*/  IADD3 R4, R156, -0x76, RZ ;  /* 0xffffff8a9c047810 */ /* 0x000fc40007ffe0ff */
[----:B------:R-:W3:Y:S01]  /*8b90*/  LDC R153, c[0x0][0x230] ;  /* 0x00008c00ff997b82 */ /* 0x000ee20000000800 */
[----:B------:R4:W-:Y:S04]  /*8ba0*/  LDGSTS.E [R16+0x1800c], desc[UR16][R162.64], !P4 ;  /* 0x1800c000a2107fae */ /* 0x0009e8000e121850 */
[----:B------:R-:W-:Y:S03]  /*8bb0*/  STL.64 [R1+0x60], R160 ;  /* 0x000060a001007387 */ /* 0x000fe60000100a00 */
[----:B------:R-:W3:Y:S01]  /*8bc0*/  LDC R157, c[0x0][0x230] ;  /* 0x00008c00ff9d7b82 */ /* 0x000ee20000000800 */
[----:B------:R-:W-:Y:S01]  /*8bd0*/  LDGSTS.E [R16+0x1c00c], desc[UR16][R160.64], !P4 ;  /* 0x1c00c000a0107fae */ /* 0x000fe2000e121850 */
[----:B------:R-:W-:Y:S01]  /*8be0*/  ISETP.GE.U32.AND P4, PT, R4, 0x7fffff4b, PT ;  /* 0x7fffff4b0400780c */ /* 0x000fe20003f86070 */
[----:B------:R-:W-:-:S05]  /*8bf0*/  VIADD R4, R155, 0xffffff88 ;  /* 0xffffff889b047836 */ /* 0x000fca0000000000 */
[----:B------:R-:W3:Y:S01]  /*8c00*/  LDC R156, c[0x0][0x230] ;  /* 0x00008c00ff9c7b82 */ /* 0x000ee20000000800 */
[----:B-1----:R-:W-:-:S05]  /*8c10*/  IMAD.WIDE R166, R2, 0x4, R242 ;  /* 0x0000000402a67825 */ /* 0x002fca00078e02f2 */
[----:B------:R1:W-:Y:S01]  /*8c20*/  STL.64 [R1+0x2f8], R166 ;  /* 0x0002f8a601007387 */ /* 0x0003e20000100a00 */
[----:B--2---:R-:W-:-:S03]  /*8c30*/  IMAD.WIDE R164, R2, 0x4, R250 ;  /* 0x0000000402a47825 */ /* 0x004fc600078e02fa */
[----:B------:R1:W-:Y:S04]  /*8c40*/  LDGSTS.E [R17+0x10000], desc[UR16][R166.64], !P0 ;  /* 0x10000000a6117fae */ /* 0x0003e8000c121850 */
[----:B------:R2:W-:Y:S04]  /*8c50*/  STL.64 [R1+0x2f0], R164 ;  /* 0x0002f0a401007387 */ /* 0x0005e80000100a00 */
[----:B------:R2:W-:Y:S01]  /*8c60*/  LDGSTS.E [R17+0x14000], desc[UR16][R164.64], !P0 ;  /* 0x14000000a4117fae */ /* 0x0005e2000c121850 */
[----:B----4-:R-:W-:Y:S01]  /*8c70*/  IMAD.WIDE R162, R2, 0x4, R238 ;  /* 0x0000000402a27825 */ /* 0x010fe200078e02ee */
[----:B------:R-:W-:Y:S01]  /*8c80*/  ISETP.GE.U32.AND P0, PT, R148, 0x7fffff4a, PT ;  /* 0x7fffff4a9400780c */ /* 0x000fe20003f06070 */
[----:B-1----:R-:W1:Y:S01]  /*8c90*/  LDC R167, c[0x0][0x230] ;  /* 0x00008c00ffa77b82 */ /* 0x002e620000000800 */
[----:B------:R-:W-:-:S02]  /*8ca0*/  IADD3 R148, R154, -0x59, RZ ;  /* 0xffffffa79a947810 */ /* 0x000fc40007ffe0ff */
[----:B------:R4:W-:Y:S04]  /*8cb0*/  STL.64 [R1+0x2e8], R162 ;  /* 0x0002e8a201007387 */ /* 0x0009e80000100a00 */
[----:B------:R4:W-:Y:S01]  /*8cc0*/  LDGSTS.E [R17+0x10004], desc[UR16][R162.64], !P1 ;  /* 0x10004000a2117fae */ /* 0x0009e2000c921850 */
[C---:B------:R-:W-:Y:S01]  /*8cd0*/  IMAD.WIDE R160, R2.reuse, 0x4, R240 ;  /* 0x0000000402a07825 */ /* 0x040fe200078e02f0 */
[----:B------:R-:W1:Y:S03]  /*8ce0*/  LDC R166, c[0x0][0x230] ;  /* 0x00008c00ffa67b82 */ /* 0x000e660000000800 */
[C---:B--2---:R-:W-:Y:S01]  /*8cf0*/  IMAD.WIDE R164, R2.reuse, 0x4, R244 ;  /* 0x0000000402a47825 */ /* 0x044fe200078e02f4 */
[----:B------:R2:W-:Y:S03]  /*8d00*/  STL.64 [R1+0x2e0], R160 ;  /* 0x0002e0a001007387 */ /* 0x0005e60000100a00 */
[C---:B----4-:R-:W-:Y:S01]  /*8d10*/  IMAD.WIDE R162, R2.reuse, 0x4, R246 ;  /* 0x0000000402a27825 */ /* 0x050fe200078e02f6 */
[----:B------:R4:W-:Y:S03]  /*8d20*/  STL.64 [R1+0x2d8], R164 ;  /* 0x0002d8a401007387 */ /* 0x0009e60000100a00 */
[C---:B------:R-:W-:Y:S01]  /*8d30*/  IMAD.WIDE R154, R2.reuse, 0x4, R248 ;  /* 0x00000004029a7825 */ /* 0x040fe200078e02f8 */
[----:B------:R-:W-:Y:S04]  /*8d40*/  STL.64 [R1+0x2d0], R162 ;  /* 0x0002d0a201007387 */ /* 0x000fe80000100a00 */
[----:B------:R3:W-:Y:S01]  /*8d50*/  STL.64 [R1+0x2c8], R154 ;  /* 0x0002c89a01007387 */ /* 0x0007e20000100a00 */
[----:B------:R-:W-:-:S03]  /*8d60*/  IMAD.WIDE R12, R2, 0x4, R12 ;  /* 0x00000004020c7825 */ /* 0x000fc600078e020c */
[----:B------:R2:W-:Y:S04]  /*8d70*/  LDGSTS.E [R17+0x14004], desc[UR16][R160.64], !P1 ;  /* 0x14004000a0117fae */ /* 0x0005e8000c921850 */
[----:B------:R1:W-:Y:S04]  /*8d80*/  STL.64 [R1+0x2c0], R12 ;  /* 0x0002c00c01007387 */ /* 0x0003e80000100a00 */
[----:B------:R-:W3:Y:S04]  /*8d90*/  LDL.LU.64 R234, [R1+0xf0] ;  /* 0x0000f00001ea7983 */ /* 0x000ee80000300a00 */
[----:B------:R-:W3:Y:S01]  /*8da0*/  LDL.LU.64 R236, [R1+0xe8] ;  /* 0x0000e80001ec7983 */ /* 0x000ee20000300a00 */
[----:B--2---:R-:W2:Y:S03]  /*8db0*/  LDC R160, c[0x0][0x230] ;  /* 0x00008c00ffa07b82 */ /* 0x004ea60000000800 */
[----:B------:R-:W2:Y:S04]  /*8dc0*/  LDL.LU.64 R242, [R1+0xe0] ;  /* 0x0000e00001f27983 */ /* 0x000ea80000300a00 */
[----:B------:R-:W2:Y:S04]  /*8dd0*/  LDL.LU.64 R238, [R1+0xd8] ;  /* 0x0000d80001ee7983 */ /* 0x000ea80000300a00 */
[----:B------:R4:W-:Y:S04]  /*8de0*/  LDGSTS.E [R17+0x10008], desc[UR16][R164.64], !P2 ;  /* 0x10008000a4117fae */ /* 0x0009e8000d121850 */
[----:B------:R-:W-:Y:S04]  /*8df0*/  LDGSTS.E [R17+0x14008], desc[UR16][R162.64], !P2 ;  /* 0x14008000a2117fae */ /* 0x000fe8000d121850 */
[----:B------:R-:W2:Y:S04]  /*8e00*/  LDL.LU.64 R240, [R1+0xd0] ;  /* 0x0000d00001f07983 */ /* 0x000ea80000300a00 */
[----:B------:R3:W-:Y:S01]  /*8e10*/  LDGSTS.E [R17+0x1000c], desc[UR16][R154.64], !P3 ;  /* 0x1000c0009a117fae */ /* 0x0007e2000d921850 */
[----:B------:R-:W-:Y:S01]  /*8e20*/  ISETP.GE.U32.AND P1, PT, R4, 0x7fffff49, PT ;  /* 0x7fffff490400780c */ /* 0x000fe20003f26070 */
[C---:B------:R-:W-:Y:S01]  /*8e30*/  IMAD.WIDE R250, R2.reuse, 0x4, R186 ;  /* 0x0000000402fa7825 */ /* 0x040fe200078e02ba */
[----:B----4-:R-:W4:Y:S01]  /*8e40*/  LDC R164, c[0x0][0x230] ;  /* 0x00008c00ffa47b82 */ /* 0x010f220000000800 */
[----:B------:R-:W4:Y:S04]  /*8e50*/  LDL.LU.64 R244, [R1+0xc8] ;  /* 0x0000c80001f47983 */ /* 0x000f280000300a00 */
[----:B------:R-:W-:Y:S01]  /*8e60*/  LDGSTS.E [R17+0x1400c], desc[UR16][R12.64], !P3 ;  /* 0x1400c0000c117fae */ /* 0x000fe2000d921850 */
[----:B------:R-:W-:-:S02]  /*8e70*/  IMAD.WIDE R246, R2, 0x4, R188 ;  /* 0x0000000402f67825 */ /* 0x000fc400078e02bc */
[----:B------:R-:W4:Y:S01]  /*8e80*/  LDC R165, c[0x0][0x230] ;  /* 0x00008c00ffa57b82 */ /* 0x000f220000000800 */
[----:B------:R-:W4:Y:S01]  /*8e90*/  LDL.LU.64 R248, [R1+0xc0] ;  /* 0x0000c00001f87983 */ /* 0x000f220000300a00 */
[----:B------:R-:W-:Y:S01]  /*8ea0*/  VIADD R4, R158, 0xffffffa6 ;  /* 0xffffffa69e047836 */ /* 0x000fe20000000000 */
[----:B------:R-:W-:Y:S01]  /*8eb0*/  ISETP.GE.U32.AND P2, PT, R148, 0x7fffff68, PT ;  /* 0x7fffff689400780c */ /* 0x000fe20003f46070 */
[----:B---3--:R-:W-:Y:S01]  /*8ec0*/  IMAD.WIDE R154, R2, 0x4, R192 ;  /* 0x00000004029a7825 */ /* 0x008fe200078e02c0 */
[----:B------:R-:W-:Y:S04]  /*8ed0*/  LDGSTS.E [R17+0x18000], desc[UR16][R250.64], !P5 ;  /* 0x18000000fa117fae */ /* 0x000fe8000e921850 */
[----:B-1----:R-:W3:Y:S01]  /*8ee0*/  LDL.LU.64 R12, [R1+0xb8] ;  /* 0x0000b800010c7983 */ /* 0x002ee20000300a00 */
[----:B------:R-:W-:-:S02]  /*8ef0*/  VIADD R148, R153, 0xffffffa5 ;  /* 0xffffffa599947836 */ /* 0x000fc40000000000 */
[----:B------:R-:W-:Y:S01]  /*8f00*/  IMAD.WIDE R152, R2, 0x4, R190 ;  /* 0x0000000402987825 */ /* 0x000fe200078e02be */
[----:B------:R-:W-:Y:S01]  /*8f10*/  ISETP.GE.U32.AND P3, PT, R4, 0x7fffff67, PT ;  /* 0x7fffff670400780c */ /* 0x000fe20003f66070 */
[----:B------:R-:W-:Y:S01]  /*8f20*/  LDGSTS.E [R17+0x1c000], desc[UR16][R246.64], !P5 ;  /* 0x1c000000f6117fae */ /* 0x000fe2000e921850 */
[----:B------:R-:W-:Y:S02]  /*8f30*/  IADD3 R4, R157, -0x5c, RZ ;  /* 0xffffffa49d047810 */ /* 0x000fe40007ffe0ff */
[----:B------:R-:W-:Y:S01]  /*8f40*/  ISETP.GE.U32.AND P5, PT, R148, 0x7fffff66, PT ;  /* 0x7fffff669400780c */ /* 0x000fe20003fa6070 */
[----:B------:R-:W-:Y:S01]  /*8f50*/  LDGSTS.E [R17+0x18004], desc[UR16][R152.64], !P4 ;  /* 0x1800400098117fae */ /* 0x000fe2000e121850 */
[----:B------:R-:W-:Y:S02]  /*8f60*/  VIADD R148, R156, 0xffffff87 ;  /* 0xffffff879c947836 */ /* 0x000fe40000000000 */
[----:B------:R-:W-:Y:S01]  /*8f70*/  IMAD.WIDE R156, R2, 0x4, R194 ;  /* 0x00000004029c7825 */ /* 0x000fe200078e02c2 */
[----:B------:R-:W-:Y:S01]  /*8f80*/  LDGSTS.E [R17+0x1c004], desc[UR16][R154.64], !P4 ;  /* 0x1c0040009a117fae */ /* 0x000fe2000e121850 */
[----:B------:R-:W-:-:S02]  /*8f90*/  ISETP.GE.U32.AND P4, PT, R4, 0x7fffff65, PT ;  /* 0x7fffff650400780c */ /* 0x000fc40003f86070 */
[----:B------:R-:W-:Y:S01]  /*8fa0*/  IMAD.WIDE R158, R2, 0x4, R196 ;  /* 0x00000004029e7825 */ /* 0x000fe200078e02c4 */
[----:B------:R-:W-:Y:S03]  /*8fb0*/  LDGSTS.E [R17+0x18008], desc[UR16][R156.64], !P0 ;  /* 0x180080009c117fae */ /* 0x000fe6000c121850 */
[----:B--2---:R-:W-:Y:S01]  /*8fc0*/  VIADD R4, R160, 0xffffff86 ;  /* 0xffffff86a0047836 */ /* 0x004fe20000000000 */
[----:B------:R-:W-:Y:S01]  /*8fd0*/  LDGSTS.E [R17+0x1c008], desc[UR16][R158.64], !P0 ;  /* 0x1c0080009e117fae */ /* 0x000fe2000c121850 */
[----:B------:R-:W-:-:S04]  /*8fe0*/  IMAD.WIDE R160, R2, 0x4, R198 ;  /* 0x0000000402a07825 */ /* 0x000fc800078e02c6 */
[----:B------:R-:W-:Y:S01]  /*8ff0*/  IMAD.WIDE R162, R2, 0x4, R200 ;  /* 0x0000000402a27825 */ /* 0x000fe200078e02c8 */
[----:B------:R-:W-:Y:S01]  /*9000*/  LDGSTS.E [R17+0x1800c], desc[UR16][R160.64], !P1 ;  /* 0x1800c000a0117fae */ /* 0x000fe2000c921850 */
[----:B------:R-:W-:Y:S01]  /*9010*/  ISETP.GE.U32.AND P0, PT, R148, 0x7fffff48, PT ;  /* 0x7fffff489400780c */ /* 0x000fe20003f06070 */
[----:B------:R-:W1:Y:S02]  /*9020*/  LDC R200, c[0x0][0x230] ;  /* 0x00008c00ffc87b82 */ /* 0x000e640000000800 */
[----:B------:R-:W-:Y:S01]  /*9030*/  LDGSTS.E [R17+0x1c00c], desc[UR16][R162.64], !P1 ;  /* 0x1c00c000a2117fae */ /* 0x000fe2000c921850 */
[----:B------:R-:W-:Y:S01]  /*9040*/  ISETP.GE.U32.AND P1, PT, R4, 0x7fffff47, PT ;  /* 0x7fffff470400780c */ /* 0x000fe20003f26070 */
[----:B------:R-:W-:-:S04]  /*9050*/  IMAD.WIDE R176, R2, 0x4, R234 ;  /* 0x0000000402b07825 */ /* 0x000fc800078e02ea */
[C---:B------:R-:W-:Y:S01]  /*9060*/  IMAD.WIDE R174, R2.reuse, 0x4, R236 ;  /* 0x0000000402ae7825 */ /* 0x040fe200078e02ec */
[----:B------:R-:W-:Y:S03]  /*9070*/  STL.64 [R1+0x2b8], R176 ;  /* 0x0002b8b001007387 */ /* 0x000fe60000100a00 */
[C---:B------:R-:W-:Y:S01]  /*9080*/  IMAD.WIDE R172, R2.reuse, 0x4, R242 ;  /* 0x0000000402ac7825 */ /* 0x040fe200078e02f2 */
[----:B------:R-:W-:Y:S03]  /*9090*/  LDGSTS.E [R18+0x10000], desc[UR16][R176.64], !P2 ;  /* 0x10000000b0127fae */ /* 0x000fe6000d121850 */
[C---:B------:R-:W-:Y:S01]  /*90a0*/  IMAD.WIDE R170, R2.reuse, 0x4, R238 ;  /* 0x0000000402aa7825 */ /* 0x040fe200078e02ee */
[----:B------:R2:W-:Y:S04]  /*90b0*/  STL.64 [R1+0x2b0], R174 ;  /* 0x0002b0ae01007387 */ /* 0x0005e80000100a00 */
[----:B------:R2:W-:Y:S04]  /*90c0*/  LDGSTS.E [R18+0x14000], desc[UR16][R174.64], !P2 ;  /* 0x14000000ae127fae */ /* 0x0005e8000d121850 */
[----:B------:R4:W-:Y:S04]  /*90d0*/  STL.64 [R1+0x2a8], R172 ;  /* 0x0002a8ac01007387 */ /* 0x0009e80000100a00 */
[----:B------:R4:W-:Y:S01]  /*90e0*/  LDGSTS.E [R18+0x10004], desc[UR16][R172.64], !P3 ;  /* 0x10004000ac127fae */ /* 0x0009e2000d921850 */
[----:B--2---:R-:W-:-:S03]  /*90f0*/  IMAD.WIDE R174, R2, 0x4, R240 ;  /* 0x0000000402ae7825 */ /* 0x004fc600078e02f0 */
[----:B------:R2:W-:Y:S04]  /*9100*/  STL.64 [R1+0x2a0], R170 ;  /* 0x0002a0aa01007387 */ /* 0x0005e80000100a00 */
[----:B------:R2:W-:Y:S01]  /*9110*/  LDGSTS.E [R18+0x14004], desc[UR16][R170.64], !P3 ;  /* 0x14004000aa127fae */ /* 0x0005e2000d921850 */
[----:B----4-:R-:W-:-:S03]  /*9120*/  IMAD.WIDE R172, R2, 0x4, R244 ;  /* 0x0000000402ac7825 */ /* 0x010fc600078e02f4 */
[----:B------:R4:W-:Y:S04]  /*9130*/  STL.64 [R1+0x298], R174 ;  /* 0x000298ae01007387 */ /* 0x0009e80000100a00 */
[----:B------:R1:W-:Y:S01]  /*9140*/  STL.64 [R1+0x290], R172 ;  /* 0x000290ac01007387 */ /* 0x0003e20000100a00 */
[----:B--2---:R-:W-:-:S03]  /*9150*/  IMAD.WIDE R170, R2, 0x4, R248 ;  /* 0x0000000402aa7825 */ /* 0x004fc600078e02f8 */
[----:B------:R4:W-:Y:S01]  /*9160*/  LDGSTS.E [R18+0x10008], desc[UR16][R174.64], !P5 ;  /* 0x10008000ae127fae */ /* 0x0009e2000e921850 */
[----:B---3--:R-:W-:-:S03]  /*9170*/  IMAD.WIDE R12, R2, 0x4, R12 ;  /* 0x00000004020c7825 */ /* 0x008fc600078e020c */
[----:B------:R1:W-:Y:S04]  /*9180*/  LDGSTS.E [R18+0x14008], desc[UR16][R172.64], !P5 ;  /* 0x14008000ac127fae */ /* 0x0003e8000e921850 */
[----:B------:R2:W-:Y:S01]  /*9190*/  STL.64 [R1+0x130], R170 ;  /* 0x000130aa01007387 */ /* 0x0005e20000100a00 */
[----:B----4-:R-:W-:-:S03]  /*91a0*/  IMAD.WIDE R174, R2, 0x4, R202 ;  /* 0x0000000402ae7825 */ /* 0x010fc600078e02ca */
[----:B------:R3:W-:Y:S01]  /*91b0*/  STL.64 [R1+0xe0], R12 ;  /* 0x0000e00c01007387 */ /* 0x0007e20000100a00 */
[----:B-1----:R-:W-:-:S03]  /*91c0*/  IMAD.WIDE R172, R2, 0x4, R204 ;  /* 0x0000000402ac7825 */ /* 0x002fc600078e02cc */
[----:B------:R-:W4:Y:S04]  /*91d0*/  LDL.LU.64 R236, [R1+0x58] ;  /* 0x0000580001ec7983 */ /* 0x000f280000300a00 */
[----:B------:R-:W4:Y:S04]  /*91e0*/  LDL.LU.64 R242, [R1+0x50] ;  /* 0x0000500001f27983 */ /* 0x000f280000300a00 */
[----:B------:R-:W4:Y:S04]  /*91f0*/  LDL.LU.64 R238, [R1+0x48] ;  /* 0x0000480001ee7983 */ /* 0x000f280000300a00 */
[----:B------:R2:W-:Y:S04]  /*9200*/  LDGSTS.E [R18+0x1000c], desc[UR16][R170.64], !P4 ;  /* 0x1000c000aa127fae */ /* 0x0005e8000e121850 */
[----:B------:R-:W-:Y:S04]  /*9210*/  STL.64 [R1+0xf0], R174 ;  /* 0x0000f0ae01007387 */ /* 0x000fe80000100a00 */
[----:B------:R3:W-:Y:S01]  /*9220*/  LDGSTS.E [R18+0x1400c], desc[UR16][R12.64], !P4 ;  /* 0x1400c0000c127fae */ /* 0x0007e2000e121850 */
[----:B--2---:R-:W-:-:S03]  /*9230*/  IMAD.WIDE R170, R2, 0x4, R206 ;  /* 0x0000000402aa7825 */ /* 0x004fc600078e02ce */
[----:B------:R-:W-:Y:S04]  /*9240*/  STL.64 [R1+0x100], R172 ;  /* 0x000100ac01007387 */ /* 0x000fe80000100a00 */
[----:B------:R-:W2:Y:S01]  /*9250*/  LDL.LU.64 R240, [R1+0x40] ;  /* 0x0000400001f07983 */ /* 0x000ea20000300a00 */
[----:B---3--:R-:W-:-:S03]  /*9260*/  IMAD.WIDE R12, R2, 0x4, R208 ;  /* 0x00000004020c7825 */ /* 0x008fc600078e02d0 */
[----:B------:R-:W-:Y:S01]  /*9270*/  STL.64 [R1+0x110], R170 ;  /* 0x000110aa01007387 */ /* 0x000fe20000100a00 */
[----:B------:R-:W-:Y:S01]  /*9280*/  IADD3 R148, R164, -0x7b, RZ ;  /* 0xffffff85a4947810 */ /* 0x000fe20007ffe0ff */
[----:B------:R-:W1:Y:S02]  /*9290*/  LDC R208, c[0x0][0x230] ;  /* 0x00008c00ffd07b82 */ /* 0x000e640000000800 */
[----:B------:R3:W-:Y:S04]  /*92a0*/  LDGSTS.E [R18+0x18000], desc[UR16][R174.64], !P0 ;  /* 0x18000000ae127fae */ /* 0x0007e8000c121850 */
[----:B------:R3:W-:Y:S01]  /*92b0*/  STL.64 [R1+0x118], R12 ;  /* 0x0001180c01007387 */ /* 0x0007e20000100a00 */
[----:B------:R-:W-:Y:S01]  /*92c0*/  VIADD R4, R167, 0xffffff84 ;  /* 0xffffff84a7047836 */ /* 0x000fe20000000000 */
[----:B------:R-:W1:Y:S02]  /*92d0*/  LDC R164, c[0x0][0x230] ;  /* 0x00008c00ffa47b82 */ /* 0x000e640000000800 */
[----:B------:R1:W-:Y:S04]  /*92e0*/  LDGSTS.E [R18+0x1c000], desc[UR16][R172.64], !P0 ;  /* 0x1c000000ac127fae */ /* 0x0003e8000c121850 */
[----:B------:R-:W2:Y:S02]  /*92f0*/  LDL.LU.64 R244, [R1+0x38] ;  /* 0x0000380001f47983 */ /* 0x000ea40000300a00 */
[----:B------:R-:W1:Y:S02]  /*9300*/  LDC R167, c[0x0][0x230] ;  /* 0x00008c00ffa77b82 */ /* 0x000e640000000800 */
[----:B------:R1:W-:Y:S04]  /*9310*/  LDGSTS.E [R18+0x18004], desc[UR16][R170.64], !P1 ;  /* 0x18004000aa127fae */ /* 0x0003e8000c921850 */
[----:B------:R-:W2:Y:S04]  /*9320*/  LDL.LU.64 R248, [R1+0x30] ;  /* 0x0000300001f87983 */ /* 0x000ea80000300a00 */
[----:B------:R-:W-:Y:S04]  /*9330*/  LDGSTS.E [R18+0x1c004], desc[UR16][R12.64], !P1 ;  /* 0x1c0040000c127fae */ /* 0x000fe8000c921850 */
[----:B---3--:R-:W3:Y:S01]  /*9340*/  LDL.LU.64 R12, [R1+0x28] ;  /* 0x00002800010c7983 */ /* 0x008ee20000300a00 */
[----:B------:R-:W1:Y:S01]  /*9350*/  S2R R252, SR_TID.X ;  /* 0x0000000000fc7919 */ /* 0x000e620000002100 */
[----:B------:R-:W-:-:S02]  /*9360*/  ISETP.GE.U32.AND P3, PT, R4, 0x7fffff45, PT ;  /* 0x7fffff450400780c */ /* 0x000fc40003f66070 */
[----:B------:R-:W-:Y:S02]  /*9370*/  IADD3 R4, R168, -0x5e, RZ ;  /* 0xffffffa2a8047810 */ /* 0x000fe40007ffe0ff */
[----:B------:R-:W-:Y:S01]  /*9380*/  ISETP.GE.U32.AND P2, PT, R148, 0x7fffff46, PT ;  /* 0x7fffff469400780c */ /* 0x000fe20003f46070 */
[----:B------:R-:W1:Y:S01]  /*9390*/  LDC R168, c[0x0][0x230] ;  /* 0x00008c00ffa87b82 */ /* 0x000e620000000800 */
[----:B------:R-:W-:-:S07]  /*93a0*/  VIADD R148, R165, 0xffffffa3 ;  /* 0xffffffa3a5947836 */ /* 0x000fce0000000000 */
[----:B------:R-:W1:Y:S01]  /*93b0*/  LDC R165, c[0x0][0x230] ;  /* 0x00008c00ffa57b82 */ /* 0x000e620000000800 */
[----:B------:R-:W-:Y:S01]  /*93c0*/  ISETP.GE.U32.AND P5, PT, R148, 0x7fffff64, PT ;  /* 0x7fffff649400780c */ /* 0x000fe20003fa6070 */
[----:B------:R-:W-:Y:S01]  /*93d0*/  VIADD R148, R166, 0xffffffa1 ;  /* 0xffffffa1a6947836 */ /* 0x000fe20000000000 */
[----:B------:R-:W-:Y:S01]  /*93e0*/  ISETP.GE.U32.AND P4, PT, R4, 0x7fffff63, PT ;  /* 0x7fffff630400780c */ /* 0x000fe20003f86070 */
[----:B------:R-:W-:Y:S02]  /*93f0*/  VIADD R4, R169, 0xffffffa0 ;  /* 0xffffffa0a9047836 */ /* 0x000fe40000000000 */
[----:B------:R-:W-:Y:S01]  /*9400*/  IMAD.WIDE R176, R2, 0x4, R210 ;  /* 0x0000000402b07825 */ /* 0x000fe200078e02d2 */
[----:B------:R-:W-:Y:S01]  /*9410*/  ISETP.GE.U32.AND P0, PT, R148, 0x7fffff62, PT ;  /* 0x7fffff629400780c */ /* 0x000fe20003f06070 */
[----:B------:R-:W3:Y:S02]  /*9420*/  LDC R169, c[0x0][0x230] ;  /* 0x00008c00ffa97b82 */ /* 0x000ee40000000800 */
[----:B------:R-:W-:Y:S01]  /*9430*/  IMAD.WIDE R174, R2, 0x4, R212 ;  /* 0x0000000402ae7825 */ /* 0x000fe200078e02d4 */
[----:B------:R-:W-:Y:S01]  /*9440*/  ISETP.GE.U32.AND P1, PT, R4, 0x7fffff61, PT ;  /* 0x7fffff610400780c */ /* 0x000fe20003f26070 */
[----:B------:R4:W-:Y:S01]  /*9450*/  STL.64 [R1+0x120], R176 ;  /* 0x000120b001007387 */ /* 0x0009e20000100a00 */
[----:B-1----:R-:W-:Y:S01]  /*9460*/  IADD3 R148, R164, -0x7d, RZ ;  /* 0xffffff83a4947810 */ /* 0x002fe20007ffe0ff */
[----:B------:R-:W-:-:S02]  /*9470*/  IMAD.WIDE R172, R2, 0x4, R214 ;  /* 0x0000000402ac7825 */ /* 0x000fc400078e02d6 */
[----:B------:R4:W-:Y:S01]  /*9480*/  LDGSTS.E [R18+0x18008], desc[UR16][R176.64], !P2 ;  /* 0x18008000b0127fae */ /* 0x0009e2000d121850 */
[----:B------:R-:W1:Y:S01]  /*9490*/  LDC R164, c[0x0][0x230] ;  /* 0x00008c00ffa47b82 */ /* 0x000e620000000800 */
[----:B------:R-:W-:Y:S02]  /*94a0*/  IMAD.WIDE R170, R2, 0x4, R216 ;  /* 0x0000000402aa7825 */ /* 0x000fe400078e02d8 */
[----:B------:R4:W-:Y:S02]  /*94b0*/  STL.64 [R1+0x128], R174 ;  /* 0x000128ae01007387 */ /* 0x0009e40000100a00 */
[----:B------:R-:W-:Y:S02]  /*94c0*/  VIADD R4, R167, 0xffffff82 ;  /* 0xffffff82a7047836 */ /* 0x000fe40000000000 */
[----:B------:R4:W-:Y:S01]  /*94d0*/  LDGSTS.E [R18+0x1c008], desc[UR16][R174.64], !P2 ;  /* 0x1c008000ae127fae */ /* 0x0009e2000d121850 */
[----:B------:R-:W-:Y:S01]  /*94e0*/  ISETP.GE.U32.AND P2, PT, R148, 0x7fffff44, PT ;  /* 0x7fffff449400780c */ /* 0x000fe20003f46070 */
[----:B------:R-:W1:Y:S01]  /*94f0*/  LDC R167, c[0x0][0x230] ;  /* 0x00008c00ffa77b82 */ /* 0x000e620000000800 */
[----:B------:R-:W-:Y:S01]  /*9500*/  IADD3 R148, R168, -0x80, RZ ;  /* 0xffffff80a8947810 */ /* 0x000fe20007ffe0ff */
[----:B------:R4:W-:Y:S01]  /*9510*/  STL.64 [R1+0x108], R172 ;  /* 0x000108ac01007387 */ /* 0x0009e20000100a00 */
[----:B------:R-:W-:-:S03]  /*9520*/  LOP3.LUT R252, R252, 0x3f, RZ, 0xc0, !PT ;  /* 0x0000003ffcfc7812 */ /* 0x000fc600078ec0ff */
[----:B------:R4:W-:Y:S01]  /*9530*/  LDGSTS.E [R18+0x1800c], desc[UR16][R172.64], !P3 ;  /* 0x1800c000ac127fae */ /* 0x0009e2000d921850 */
[----:B------:R-:W-:Y:S01]  /*9540*/  IMAD.WIDE R10, R2, 0x4, R10 ;  /* 0x00000004020a7825 */ /* 0x000fe200078e020a */
[----:B------:R-:W1:Y:S02]  /*9550*/  LDC R166, c[0x0][0x230] ;  /* 0x00008c00ffa67b82 */ /* 0x000e640000000800 */
[----:B------:R2:W-:Y:S04]  /*9560*/  STL.64 [R1+0xf8], R170 ;  /* 0x0000f8aa01007387 */ /* 0x0005e80000100a00 */
[----:B------:R2:W-:Y:S01]  /*9570*/  LDGSTS.E [R18+0x1c00c], desc[UR16][R170.64], !P3 ;  /* 0x1c00c000aa127fae */ /* 0x0005e2000d921850 */
[----:B------:R-:W-:Y:S01]  /*9580*/  ISETP.GE.U32.AND P3, PT, R4, 0x7fffff43, PT ;  /* 0x7fffff430400780c */ /* 0x000fe20003f66070 */
[----:B------:R-:W-:-:S02]  /*9590*/  VIADD R4, R165, 0xffffff81 ;  /* 0xffffff81a5047836 */ /* 0x000fc40000000000 */
[----:B------:R-:W1:Y:S01]  /*95a0*/  LDC R165, c[0x0][0x230] ;  /* 0x00008c00ffa57b82 */ /* 0x000e620000000800 */
[----:B----4-:R-:W-:-:S04]  /*95b0*/  IMAD.WIDE R176, R2, 0x4, R236 ;  /* 0x0000000402b07825 */ /* 0x010fc800078e02ec */
[C---:B------:R-:W-:Y:S01]  /*95c0*/  IMAD.WIDE R174, R2.reuse, 0x4, R242 ;  /* 0x0000000402ae7825 */ /* 0x040fe200078e02f2 */
[----:B------:R-:W-:Y:S03]  /*95d0*/  LDGSTS.E [R19+0x10000], desc[UR16][R176.64], !P5 ;  /* 0x10000000b0137fae */ /* 0x000fe6000e921850 */
[----:B------:R-:W-:Y:S01]  /*95e0*/  IMAD.WIDE R172, R2, 0x4, R238 ;  /* 0x0000000402ac7825 */ /* 0x000fe200078e02ee */
[----:B------:R-:W-:Y:S01]  /*95f0*/  LDGSTS.E [R19+0x14000], desc[UR16][R174.64], !P5 ;  /* 0x14000000ae137fae */ /* 0x000fe2000e921850 */
[----:B------:R-:W-:Y:S02]  /*9600*/  ISETP.GE.AND P5, PT, R252, R148, PT ;  /* 0x00000094fc00720c */ /* 0x000fe40003fa6270 */
[C---:B------:R-:W-:Y:S01]  /*9610*/  IMAD.WIDE R152, R2.reuse, 0x4, R152 ;  /* 0x0000000402987825 */ /* 0x040fe200078e0298 */
[----:B------:R-:W-:Y:S01]  /*9620*/  STL.64 [R1+0x288], R176 ;  /* 0x000288b001007387 */ /* 0x000fe20000100a00 */
[----:B------:R-:W4:Y:S03]  /*9630*/  LDC R252, c[0x0][0x230] ;  /* 0x00008c00fffc7b82 */ /* 0x000f260000000800 */
[----:B------:R-:W-:Y:S04]  /*9640*/  STL.64 [R1+0x280], R174 ;  /* 0x000280ae01007387 */ /* 0x000fe80000100a00 */
[----:B------:R1:W-:Y:S01]  /*9650*/  LDGSTS.E [R19+0x10004], desc[UR16][R172.64], !P4 ;  /* 0x10004000ac137fae */ /* 0x0003e2000e121850 */
[----:B--2---:R-:W-:-:S03]  /*9660*/  IMAD.WIDE R170, R2, 0x4, R240 ;  /* 0x0000000402aa7825 */ /* 0x004fc600078e02f0 */
[----:B------:R1:W-:Y:S04]  /*9670*/  STL.64 [R1+0x150], R172 ;  /* 0x000150ac01007387 */ /* 0x0003e80000100a00 */
[----:B------:R2:W-:Y:S01]  /*9680*/  LDGSTS.E [R19+0x14004], desc[UR16][R170.64], !P4 ;  /* 0x14004000aa137fae */ /* 0x0005e2000e121850 */
[----:B------:R-:W-:Y:S02]  /*9690*/  ISETP.GE.U32.AND P4, PT, R4, 0x7fffff42, PT ;  /* 0x7fffff420400780c */ /* 0x000fe40003f86070 */
[----:B------:R-:W-:Y:S01]  /*96a0*/  SEL R4, RZ, 0x4, P5 ;  /* 0x00000004ff047807 */ /* 0x000fe20002800000 */
[----:B------:R2:W-:Y:S01]  /*96b0*/  STL.64 [R1+0x158], R170 ;  /* 0x000158aa01007387 */ /* 0x0005e20000100a00 */
[----:B------:R-:W-:-:S04]  /*96c0*/  ISETP.GT.AND P5, PT, R7, 0xbf, PT ;  /* 0x000000bf0700780c */ /* 0x000fc80003fa4270 */
[----:B------:R-:W-:Y:S01]  /*96d0*/  SEL R4, R4, RZ, P5 ;  /* 0x000000ff04047207 */ /* 0x000fe20002800000 */
[----:B-1----:R-:W-:Y:S01]  /*96e0*/  IMAD.WIDE R172, R2, 0x4, R244 ;  /* 0x0000000402ac7825 */ /* 0x002fe200078e02f4 */
[----:B------:R-:W-:-:S03]  /*96f0*/  ISETP.GE.U32.AND P5, PT, R148, 0x7fffff41, PT ;  /* 0x7fffff419400780c */ /* 0x000fc60003fa6070 */
[C---:B--2---:R-:W-:Y:S01]  /*9700*/  IMAD.WIDE R170, R2.reuse, 0x4, R248 ;  /* 0x0000000402aa7825 */ /* 0x044fe200078e02f8 */
[----:B------:R1:W-:Y:S04]  /*9710*/  STL.64 [R1+0x160], R172 ;  /* 0x000160ac01007387 */ /* 0x0003e80000100a00 */
[----:B------:R1:W-:Y:S04]  /*9720*/  LDGSTS.E [R19+0x10008], desc[UR16][R172.64], !P0 ;  /* 0x10008000ac137fae */ /* 0x0003e8000c121850 */
[----:B------:R2:W-:Y:S04]  /*9730*/  STL.64 [R1+0x168], R170 ;  /* 0x000168aa01007387 */ /* 0x0005e80000100a00 */
[----:B------:R2:W-:Y:S01]  /*9740*/  LDGSTS.E [R19+0x14008], desc[UR16][R170.64], !P0 ;  /* 0x14008000aa137fae */ /* 0x0005e2000c121850 */
[----:B---3--:R-:W-:-:S04]  /*9750*/  IMAD.WIDE R12, R2, 0x4, R12 ;  /* 0x00000004020c7825 */ /* 0x008fc800078e020c */
[C---:B-1----:R-:W-:Y:S01]  /*9760*/  IMAD.WIDE R172, R2.reuse, 0x4, R218 ;  /* 0x0000000402ac7825 */ /* 0x042fe200078e02da */
[----:B------:R1:W-:Y:S03]  /*9770*/  STL.64 [R1+0x170], R12 ;  /* 0x0001700c01007387 */ /* 0x0003e60000100a00 */
[----:B--2---:R-:W-:Y:S01]  /*9780*/  IMAD.WIDE R170, R2, 0x4, R220 ;  /* 0x0000000402aa7825 */ /* 0x004fe200078e02dc */
[----:B------:R1:W-:Y:S01]  /*9790*/  LDGSTS.E [R19+0x1000c], desc[UR16][R12.64], !P1 ;  /* 0x1000c0000c137fae */ /* 0x0003e2000c921850 */
[----:B------:R-:W-:-:S03]  /*97a0*/  ISETP.NE.U32.AND P0, PT, R4, RZ, PT ;  /* 0x000000ff0400720c */ /* 0x000fc60003f05070 */
[----:B------:R2:W-:Y:S01]  /*97b0*/  STL.64 [R1+0x278], R10 ;  /* 0x0002780a01007387 */ /* 0x0005e20000100a00 */
[----:B------:R-:W-:-:S03]  /*97c0*/  IADD3 R4, R169, -0x83, RZ ;  /* 0xffffff7da9047810 */ /* 0x000fc60007ffe0ff */
[----:B------:R2:W-:Y:S01]  /*97d0*/  LDGSTS.E [R19+0x1400c], desc[UR16][R10.64], !P1 ;  /* 0x1400c0000a137fae */ /* 0x0005e2000c921850 */
[----:B-1----:R-:W-:-:S03]  /*97e0*/  IMAD.WIDE R12, R2, 0x4, R222 ;  /* 0x00000004020c7825 */ /* 0x002fc600078e02de */
[----:B------:R-:W-:Y:S04]  /*97f0*/  STL.64 [R1+0xe8], R172 ;  /* 0x0000e8ac01007387 */ /* 0x000fe80000100a00 */
[----:B------:R-:W-:Y:S01]  /*9800*/  LDGSTS.E [R19+0x18000], desc[UR16][R172.64], !P2 ;  /* 0x18000000ac137fae */ /* 0x000fe2000d121850 */
[----:B--2---:R-:W-:-:S03]  /*9810*/  IMAD.WIDE R10, R2, 0x4, R224 ;  /* 0x00000004020a7825 */ /* 0x004fc600078e02e0 */
[----:B------:R1:W-:Y:S04]  /*9820*/  STL.64 [R1+0xd8], R170 ;  /* 0x0000d8aa01007387 */ /* 0x0003e80000100a00 */
[----:B------:R1:W-:Y:S01]  /*9830*/  LDGSTS.E [R19+0x1c000], desc[UR16][R170.64], !P2 ;  /* 0x1c000000aa137fae */ /* 0x0003e2000d121850 */
[----:B------:R-:W-:-:S03]  /*9840*/  IMAD.WIDE R168, R2, 0x4, R228 ;  /* 0x0000000402a87825 */ /* 0x000fc600078e02e4 */
[----:B------:R2:W-:Y:S04]  /*9850*/  STL.64 [R1+0xd0], R12 ;  /* 0x0000d00c01007387 */ /* 0x0005e80000100a00 */
[----:B------:R2:W-:Y:S01]  /*9860*/  LDGSTS.E [R19+0x18004], desc[UR16][R12.64], !P3 ;  /* 0x180040000c137fae */ /* 0x0005e2000d921850 */
[----:B-1----:R-:W-:-:S03]  /*9870*/  IMAD.WIDE R170, R2, 0x4, R226 ;  /* 0x0000000402aa7825 */ /* 0x002fc600078e02e2 */
[----:B------:R1:W-:Y:S04]  /*9880*/  STL.64 [R1+0xc8], R10 ;  /* 0x0000c80a01007387 */ /* 0x0003e80000100a00 */
[----:B------:R1:W-:Y:S01]  /*9890*/  LDGSTS.E [R19+0x1c004], desc[UR16][R10.64], !P3 ;  /* 0x1c0040000a137fae */ /* 0x0003e2000d921850 */
[----:B------:R-:W-:Y:S01]  /*98a0*/  ISETP.GE.U32.AND P3, PT, R4, 0x7fffff3e, PT ;  /* 0x7fffff3e0400780c */ /* 0x000fe20003f66070 */
[----:B--2---:R-:W-:Y:S02]  /*98b0*/  IMAD.WIDE R12, R2, 0x4, R230 ;  /* 0x00000004020c7825 */ /* 0x004fe400078e02e6 */
[----:B------:R-:W-:Y:S02]  /*98c0*/  LDGSTS.E [R19+0x18008], desc[UR16][R170.64], !P4 ;  /* 0x18008000aa137fae */ /* 0x000fe4000e121850 */
[----:B------:R-:W-:-:S02]  /*98d0*/  VIADD R4, R167, 0xffffff5f ;  /* 0xffffff5fa7047836 */ /* 0x000fc40000000000 */
[----:B------:R-:W-:Y:S01]  /*98e0*/  LDGSTS.E [R19+0x1c008], desc[UR16][R168.64], !P4 ;  /* 0x1c008000a8137fae */ /* 0x000fe2000e121850 */
[----:B------:R-:W-:Y:S01]  /*98f0*/  VIADD R148, R164, 0xffffff7f ;  /* 0xffffff7fa4947836 */ /* 0x000fe20000000000 */
[----:B------:R-:W2:Y:S01]  /*9900*/  LDC R167, c[0x0][0x230] ;  /* 0x00008c00ffa77b82 */ /* 0x000ea20000000800 */
[----:B-1----:R-:W-:Y:S01]  /*9910*/  IMAD.WIDE R10, R2, 0x4, R232 ;  /* 0x00000004020a7825 */ /* 0x002fe200078e02e8 */
[----:B------:R-:W-:Y:S04]  /*9920*/  LDGSTS.E [R19+0x1800c], desc[UR16][R12.64], !P5 ;  /* 0x1800c0000c137fae */ /* 0x000fe8000e921850 */
[----:B------:R-:W-:Y:S01]  /*9930*/  LDGSTS.E [R19+0x1c00c], desc[UR16][R10.64], !P5 ;  /* 0x1c00c0000a137fae */ /* 0x000fe2000e921850 */
[----:B------:R-:W-:Y:S01]  /*9940*/  ISETP.GE.U32.AND P5, PT, R4, 0x7fffff20, PT ;  /* 0x7fffff200400780c */ /* 0x000fe20003fa6070 */
[----:B------:R-:W1:Y:S01]  /*9950*/  LDC R164, c[0x0][0x230] ;  /* 0x00008c00ffa47b82 */ /* 0x000e620000000800 */
[----:B------:R-:W-:Y:S01]  /*9960*/  SHF.L.U32 R4, R149, 0x6, RZ ;  /* 0x0000000695047819 */ /* 0x000fe200000006ff */
[----:B------:R-:W-:Y:S04]  /*9970*/  STL.64 [R1+0xc0], R170 ;  /* 0x0000c0aa01007387 */ /* 0x000fe80000100a00 */
[----:B------:R-:W-:Y:S01]  /*9980*/  IMAD.WIDE R136, R4, 0x4, R136 ;  /* 0x0000000404887825 */ /* 0x000fe200078e0288 */
[----:B------:R-:W-:Y:S01]  /*9990*/  STL.64 [R1+0xb8], R168 ;  /* 0x0000b8a801007387 */ /* 0x000fe20000100a00 */
[----:B------:R-:W-:Y:S01]  /*99a0*/  ISETP.GE.U32.AND P1, PT, R148, 0x7fffff40, PT ;  /* 0x7fffff409400780c */ /* 0x000fe20003f26070 */
[----:B------:R-:W3:Y:S01]  /*99b0*/  LDC R149, c[0x0][0x230] ;  /* 0x00008c00ff957b82 */ /* 0x000ee20000000800 */
[C---:B------:R-:W-:Y:S01]  /*99c0*/  IMAD.WIDE R138, R4.reuse, 0x4, R138 ;  /* 0x00000004048a7825 */ /* 0x040fe200078e028a */
[----:B------:R-:W-:Y:S03]  /*99d0*/  STL.64 [R1+0xb0], R12 ;  /* 0x0000b00c01007387 */ /* 0x000fe60000100a00 */
[C---:B------:R-:W-:Y:S01]  /*99e0*/  IMAD.WIDE R22, R4.reuse, 0x4, R22 ;  /* 0x0000000404167825 */ /* 0x040fe200078e0216 */
[----:B------:R4:W-:Y:S03]  /*99f0*/  STL.64 [R1+0x98], R136 ;  /* 0x0000988801007387 */ /* 0x0009e60000100a00 */
[C---:B------:R-:W-:Y:S01]  /*9a00*/  IMAD.WIDE R28, R4.reuse, 0x4, R28 ;  /* 0x00000004041c7825 */ /* 0x040fe200078e021c */
[----:B------:R-:W-:Y:S03]  /*9a10*/  STL.64 [R1+0x448], R138 ;  /* 0x0004488a01007387 */ /* 0x000fe60000100a00 */
        /* <DEDUP_REMOVED lines=77> */
[----:B------:R-:W-:Y:S03]  /*9ef0*/  STL.64 [R1], R70 ;  /* 0x0000004601007387 */ /* 0x000fe60000100a00 */
[C---:B------:R-:W-:Y:S01]  /*9f00*/  IMAD.WIDE R110, R4.reuse, 0x4, R110 ;  /* 0x00000004046e7825 */ /* 0x040fe200078e026e */
[----:B------:R3:W-:Y:S03]  /*9f10*/  STL.64 [R1+0x438], R94 ;  /* 0x0004385e01007387 */ /* 0x0007e60000100a00 */
[C---:B------:R-:W-:Y:S01]  /*9f20*/  IMAD.WIDE R118, R4.reuse, 0x4, R118 ;  /* 0x0000000404767825 */ /* 0x040fe200078e0276 */
[----:B------:R-:W-:Y:S04]  /*9f30*/  STL.64 [R1+0x450], R102 ;  /* 0x0004506601007387 */ /* 0x000fe80000100a00 */
[----:B------:R-:W-:Y:S04]  /*9f40*/  STL.64 [R1+0x470], R110 ;  /* 0x0004706e01007387 */ /* 0x000fe80000100a00 */
[----:B------:R-:W-:Y:S04]  /*9f50*/  STL.64 [R1+0x488], R118 ;  /* 0x0004887601007387 */ /* 0x000fe80000100a00 */
[----:B------:R-:W3:Y:S04]  /*9f60*/  LDL.LU.64 R176, [R1+0x428] ;  /* 0x0004280001b07983 */ /* 0x000ee80000300a00 */
[----:B------:R-:W3:Y:S04]  /*9f70*/  LDL.LU.64 R174, [R1+0x430] ;  /* 0x0004300001ae7983 */ /* 0x000ee80000300a00 */
[----:B------:R-:W3:Y:S04]  /*9f80*/  LDL.LU.64 R172, [R1+0x420] ;  /* 0x0004200001ac7983 */ /* 0x000ee80000300a00 */
[----:B------:R-:W3:Y:S04]  /*9f90*/  LDL.LU.64 R184, [R1+0x418] ;  /* 0x0004180001b87983 */ /* 0x000ee80000300a00 */
[----:B------:R-:W3:Y:S04]  /*9fa0*/  LDL.LU.64 R182, [R1+0x410] ;  /* 0x0004100001b67983 */ /* 0x000ee80000300a00 */
[----:B------:R-:W3:Y:S04]  /*9fb0*/  LDL.LU.64 R180, [R1+0x408] ;  /* 0x0004080001b47983 */ /* 0x000ee80000300a00 */
[----:B------:R-:W0:Y:S04]  /*9fc0*/  LDGDEPBAR ;  /* 0x00000000000079af */ /* 0x000e280000000000 */
[----:B------:R4:W-:Y:S04]  /*9fd0*/  LDGSTS.E [R6+0x68000], desc[UR16][R136.64], P6 ;  /* 0x6800000088067fae */ /* 0x0009e8000b121850 */
[----:B------:R-:W-:Y:S04]  /*9fe0*/  LDGSTS.E [R6+0x68400], desc[UR16][R138.64], P6 ;  /* 0x684000008a067fae */ /* 0x000fe8000b121850 */
[----:B------:R-:W-:Y:S04]  /*9ff0*/  LDGSTS.E [R6+0x68800], desc[UR16][R22.64], P6 ;  /* 0x6880000016067fae */ /* 0x000fe8000b121850 */
[----:B------:R-:W-:Y:S01]  /*a000*/  LDGSTS.E [R6+0x68c00], desc[UR16][R28.64], P6 ;  /* 0x68c000001c067fae */ /* 0x000fe2000b121850 */
[C---:B------:R-:W-:Y:S01]  /*a010*/  IMAD.WIDE R248, R4.reuse, 0x4, R78 ;  /* 0x0000000404f87825 */ /* 0x040fe200078e024e */
[----:B----4-:R-:W4:Y:S02]  /*a020*/  LDC R136, c[0x0][0x230] ;  /* 0x00008c00ff887b82 */ /* 0x010f240000000800 */
[----:B------:R-:W-:Y:S04]  /*a030*/  LDGSTS.E [R6+0x69000], desc[UR16][R34.64], P6 ;  /* 0x6900000022067fae */ /* 0x000fe8000b121850 */
[----:B------:R-:W-:Y:S01]  /*a040*/  LDGSTS.E [R6+0x69400], desc[UR16][R42.64], P6 ;  /* 0x694000002a067fae */ /* 0x000fe2000b121850 */
[C---:B------:R-:W-:Y:S01]  /*a050*/  IMAD.WIDE R244, R4.reuse, 0x4, R86 ;  /* 0x0000000404f47825 */ /* 0x040fe200078e0256 */
[----:B------:R-:W4:Y:S02]  /*a060*/  LDC R137, c[0x0][0x230] ;  /* 0x00008c00ff897b82 */ /* 0x000f240000000800 */
[----:B------:R-:W-:Y:S04]  /*a070*/  LDGSTS.E [R6+0x69800], desc[UR16][R50.64], P6 ;  /* 0x6980000032067fae */ /* 0x000fe8000b121850 */
[----:B------:R-:W-:Y:S04]  /*a080*/  LDGSTS.E [R6+0x69c00], desc[UR16][R58.64], P6 ;  /* 0x69c000003a067fae */ /* 0x000fe8000b121850 */
[----:B------:R-:W-:Y:S04]  /*a090*/  LDGSTS.E [R6+0x6a000], desc[UR16][R66.64], P6 ;  /* 0x6a00000042067fae */ /* 0x000fe8000b121850 */
[----:B------:R2:W-:Y:S04]  /*a0a0*/  LDGSTS.E [R6+0x6a400], desc[UR16][R74.64], P6 ;  /* 0x6a4000004a067fae */ /* 0x0005e8000b121850 */
[----:B------:R-:W-:Y:S04]  /*a0b0*/  LDGSTS.E [R6+0x6a800], desc[UR16][R82.64], P6 ;  /* 0x6a80000052067fae */ /* 0x000fe8000b121850 */
[----:B------:R-:W-:Y:S04]  /*a0c0*/  LDGSTS.E [R6+0x6ac00], desc[UR16][R90.64], P6 ;  /* 0x6ac000005a067fae */ /* 0x000fe8000b121850 */
[----:B------:R-:W-:Y:S01]  /*a0d0*/  LDGSTS.E [R6+0x6b000], desc[UR16][R98.64], P6 ;  /* 0x6b00000062067fae */ /* 0x000fe2000b121850 */
[C---:B------:R-:W-:Y:S01]  /*a0e0*/  IMAD.WIDE R12, R4.reuse, 0x4, R126 ;  /* 0x00000004040c7825 */ /* 0x040fe200078e027e */
[----:B--2---:R-:W2:Y:S02]  /*a0f0*/  LDC R74, c[0x0][0x230] ;  /* 0x00008c00ff4a7b82 */ /* 0x004ea40000000800 */
[----:B------:R1:W-:Y:S04]  /*a100*/  LDGSTS.E [R6+0x6b400], desc[UR16][R106.64], P6 ;  /* 0x6b4000006a067fae */ /* 0x0003e8000b121850 */
[----:B------:R-:W-:Y:S01]  /*a110*/  LDGSTS.E [R6+0x6b800], desc[UR16][R114.64], P6 ;  /* 0x6b80000072067fae */ /* 0x000fe2000b121850 */
[C---:B------:R-:W-:Y:S01]  /*a120*/  IMAD.WIDE R242, R4.reuse, 0x4, R134 ;  /* 0x0000000404f27825 */ /* 0x040fe200078e0286 */
[----:B------:R-:W4:Y:S02]  /*a130*/  LDC R75, c[0x0][0x230] ;  /* 0x00008c00ff4b7b82 */ /* 0x000f240000000800 */
[----:B------:R-:W-:Y:S04]  /*a140*/  LDGSTS.E [R6+0x6bc00], desc[UR16][R122.64], P6 ;  /* 0x6bc000007a067fae */ /* 0x000fe8000b121850 */
[----:B------:R-:W-:Y:S01]  /*a150*/  LDGSTS.E [R5+0x68100], desc[UR16][R130.64], P6 ;  /* 0x6810000082057fae */ /* 0x000fe2000b121850 */
[C---:B------:R-:W-:Y:S01]  /*a160*/  IMAD.WIDE R240, R4.reuse, 0x4, R20 ;  /* 0x0000000404f07825 */ /* 0x040fe200078e0214 */
[----:B-1----:R-:W1:Y:S02]  /*a170*/  LDC R106, c[0x0][0x230] ;  /* 0x00008c00ff6a7b82 */ /* 0x002e640000000800 */
[----:B------:R-:W-:Y:S04]  /*a180*/  LDGSTS.E [R5+0x68500], desc[UR16][R140.64], P6 ;  /* 0x685000008c057fae */ /* 0x000fe8000b121850 */
[----:B------:R-:W-:Y:S01]  /*a190*/  LDGSTS.E [R5+0x68900], desc[UR16][R24.64], P6 ;  /* 0x6890000018057fae */ /* 0x000fe2000b121850 */
[C---:B------:R-:W-:Y:S01]  /*a1a0*/  IMAD.WIDE R238, R4.reuse, 0x4, R26 ;  /* 0x0000000404ee7825 */ /* 0x040fe200078e021a */
[----:B------:R-:W1:Y:S02]  /*a1b0*/  LDC R107, c[0x0][0x230] ;  /* 0x00008c00ff6b7b82 */ /* 0x000e640000000800 */
[----:B------:R-:W-:Y:S04]  /*a1c0*/  LDGSTS.E [R5+0x68d00], desc[UR16][R30.64], P6 ;  /* 0x68d000001e057fae */ /* 0x000fe8000b121850 */
[----:B------:R-:W-:Y:S01]  /*a1d0*/  LDGSTS.E [R5+0x69100], desc[UR16][R36.64], P6 ;  /* 0x6910000024057fae */ /* 0x000fe2000b121850 */
[C---:B------:R-:W-:Y:S01]  /*a1e0*/  IMAD.WIDE R236, R4.reuse, 0x4, R32 ;  /* 0x0000000404ec7825 */ /* 0x040fe200078e0220 */
[----:B------:R-:W1:Y:S02]  /*a1f0*/  LDC R127, c[0x0][0x230] ;  /* 0x00008c00ff7f7b82 */ /* 0x000e640000000800 */
[----:B------:R3:W-:Y:S04]  /*a200*/  LDGSTS.E [R5+0x69500], desc[UR16][R44.64], P6 ;  /* 0x695000002c057fae */ /* 0x0007e8000b121850 */
[----:B------:R2:W-:Y:S01]  /*a210*/  LDGSTS.E [R5+0x69900], desc[UR16][R52.64], P6 ;  /* 0x6990000034057fae */ /* 0x0005e2000b121850 */
[C---:B------:R-:W-:Y:S01]  /*a220*/  IMAD.WIDE R234, R4.reuse, 0x4, R40 ;  /* 0x0000000404ea7825 */ /* 0x040fe200078e0228 */
[----:B------:R-:W1:Y:S02]  /*a230*/  LDC R126, c[0x0][0x230] ;  /* 0x00008c00ff7e7b82 */ /* 0x000e640000000800 */
[----:B------:R-:W-:Y:S04]  /*a240*/  LDGSTS.E [R5+0x69d00], desc[UR16][R60.64], P6 ;  /* 0x69d000003c057fae */ /* 0x000fe8000b121850 */
[----:B------:R-:W-:Y:S01]  /*a250*/  LDGSTS.E [R5+0x6a100], desc[UR16][R68.64], P6 ;  /* 0x6a10000044057fae */ /* 0x000fe2000b121850 */
[C---:B------:R-:W-:Y:S01]  /*a260*/  IMAD.WIDE R232, R4.reuse, 0x4, R48 ;  /* 0x0000000404e87825 */ /* 0x040fe200078e0230 */
[----:B---3--:R-:W3:Y:S02]  /*a270*/  LDC R44, c[0x0][0x230] ;  /* 0x00008c00ff2c7b82 */ /* 0x008ee40000000800 */
[----:B------:R-:W-:Y:S04]  /*a280*/  LDGSTS.E [R5+0x6a500], desc[UR16][R76.64], P6 ;  /* 0x6a5000004c057fae */ /* 0x000fe8000b121850 */
[----:B------:R4:W-:Y:S01]  /*a290*/  LDGSTS.E [R5+0x6a900], desc[UR16][R84.64], P6 ;  /* 0x6a90000054057fae */ /* 0x0009e2000b121850 */
[C---:B------:R-:W-:Y:S01]  /*a2a0*/  IMAD.WIDE R56, R4.reuse, 0x4, R56 ;  /* 0x0000000404387825 */ /* 0x040fe200078e0238 */
[----:B------:R-:W1:Y:S02]  /*a2b0*/  LDC R45, c[0x0][0x230] ;  /* 0x00008c00ff2d7b82 */ /* 0x000e640000000800 */
[----:B------:R-:W-:Y:S04]  /*a2c0*/  LDGSTS.E [R5+0x6ad00], desc[UR16][R92.64], P6 ;  /* 0x6ad000005c057fae */ /* 0x000fe8000b121850 */
[----:B------:R-:W-:Y:S01]  /*a2d0*/  LDGSTS.E [R5+0x6b100], desc[UR16][R100.64], P6 ;  /* 0x6b10000064057fae */ /* 0x000fe2000b121850 */
[C---:B------:R-:W-:Y:S01]  /*a2e0*/  IMAD.WIDE R64, R4.reuse, 0x4, R64 ;  /* 0x0000000404407825 */ /* 0x040fe200078e0240 */
[----:B--2---:R-:W2:Y:S02]  /*a2f0*/  LDC R53, c[0x0][0x230] ;  /* 0x00008c00ff357b82 */ /* 0x004ea40000000800 */
[----:B------:R-:W-:Y:S04]  /*a300*/  LDGSTS.E [R5+0x6b500], desc[UR16][R108.64], P6 ;  /* 0x6b5000006c057fae */ /* 0x000fe8000b121850 */
[----:B------:R2:W-:Y:S01]  /*a310*/  LDGSTS.E [R5+0x6b900], desc[UR16][R116.64], P6 ;  /* 0x6b90000074057fae */ /* 0x0005e2000b121850 */
[C---:B------:R-:W-:Y:S01]  /*a320*/  IMAD.WIDE R72, R4.reuse, 0x4, R72 ;  /* 0x0000000404487825 */ /* 0x040fe200078e0248 */
[----:B------:R-:W2:Y:S02]  /*a330*/  LDC R52, c[0x0][0x230] ;  /* 0x00008c00ff347b82 */ /* 0x000ea40000000800 */
[----:B------:R-:W-:Y:S04]  /*a340*/  LDGSTS.E [R5+0x6bd00], desc[UR16][R124.64], P6 ;  /* 0x6bd000007c057fae */ /* 0x000fe8000b121850 */
[----:B------:R-:W-:Y:S01]  /*a350*/  LDGSTS.E [R3+0x68200], desc[UR16][R132.64], P6 ;  /* 0x6820000084037fae */ /* 0x000fe2000b121850 */
[C---:B------:R-:W-:Y:S01]  /*a360*/  IMAD.WIDE R80, R4.reuse, 0x4, R80 ;  /* 0x0000000404507825 */ /* 0x040fe200078e0250 */
[----:B----4-:R-:W4:Y:S02]  /*a370*/  LDC R85, c[0x0][0x230] ;  /* 0x00008c00ff557b82 */ /* 0x010f240000000800 */
[----:B------:R4:W-:Y:S04]  /*a380*/  LDGSTS.E [R3+0x68600], desc[UR16][R144.64], P6 ;  /* 0x6860000090037fae */ /* 0x0009e8000b121850 */
[----:B------:R4:W-:Y:S01]  /*a390*/  LDGSTS.E [R3+0x68a00], desc[UR16][R146.64], P6 ;  /* 0x68a0000092037fae */ /* 0x0009e2000b121850 */
[----:B------:R-:W-:-:S03]  /*a3a0*/  IMAD.WIDE R88, R4, 0x4, R88 ;  /* 0x0000000404587825 */ /* 0x000fc600078e0258 */
[----:B------:R-:W4:Y:S01]  /*a3b0*/  LDL.LU.64 R170, [R1+0x400] ;  /* 0x0004000001aa7983 */ /* 0x000f220000300a00 */
[----:B------:R-:W-:-:S04]  /*a3c0*/  IMAD.WIDE R96, R4, 0x4, R96 ;  /* 0x0000000404607825 */ /* 0x000fc800078e0260 */
[C---:B------:R-:W-:Y:S01]  /*a3d0*/  IMAD.WIDE R104, R4.reuse, 0x4, R104 ;  /* 0x0000000404687825 */ /* 0x040fe200078e0268 */
[----:B------:R-:W-:Y:S03]  /*a3e0*/  LDGSTS.E [R3+0x68e00], desc[UR16][R142.64], P6 ;  /* 0x68e000008e037fae */ /* 0x000fe6000b121850 */
[C---:B------:R-:W-:Y:S01]  /*a3f0*/  IMAD.WIDE R112, R4.reuse, 0x4, R112 ;  /* 0x0000000404707825 */ /* 0x040fe200078e0270 */
[----:B------:R-:W-:Y:S03]  /*a400*/  LDGSTS.E [R3+0x69200], desc[UR16][R38.64], P6 ;  /* 0x6920000026037fae */ /* 0x000fe6000b121850 */
[----:B------:R-:W-:Y:S01]  /*a410*/  IMAD.WIDE R120, R4, 0x4, R120 ;  /* 0x0000000404787825 */ /* 0x000fe200078e0278 */
[----:B------:R-:W-:Y:S03]  /*a420*/  LDGSTS.E [R3+0x69600], desc[UR16][R46.64], P6 ;  /* 0x696000002e037fae */ /* 0x000fe6000b121850 */
[----:B------:R-:W-:Y:S01]  /*a430*/  VIADD R148, R166, 0xffffff7e ;  /* 0xffffff7ea6947836 */ /* 0x000fe20000000000 */
[----:B------:R-:W-:Y:S01]  /*a440*/  LDGSTS.E [R3+0x69a00], desc[UR16][R54.64], P6 ;  /* 0x69a0000036037fae */ /* 0x000fe2000b121850 */
[----:B------:R-:W-:Y:S01]  /*a450*/  IMAD.WIDE R128, R4, 0x4, R128 ;  /* 0x0000000404807825 */ /* 0x000fe200078e0280 */
[----:B------:R-:W4:Y:S02]  /*a460*/  LDC R166, c[0x0][0x230] ;  /* 0x00008c00ffa67b82 */ /* 0x000f240000000800 */
[----:B------:R4:W-:Y:S04]  /*a470*/  LDGSTS.E [R3+0x69e00], desc[UR16][R62.64], P6 ;  /* 0x69e000003e037fae */ /* 0x0009e8000b121850 */
[----:B------:R-:W-:Y:S01]  /*a480*/  LDGSTS.E [R3+0x6a200], desc[UR16][R70.64], P6 ;  /* 0x6a20000046037fae */ /* 0x000fe2000b121850 */
[----:B------:R-:W-:Y:S01]  /*a490*/  IMAD.WIDE R22, R2, 0x4, R150 ;  /* 0x0000000402167825 */ /* 0x000fe200078e0296 */
[----:B------:R-:W-:Y:S01]  /*a4a0*/  ISETP.GE.U32.AND P2, PT, R148, 0x7fffff3f, PT ;  /* 0x7fffff3f9400780c */ /* 0x000fe20003f46070 */
[----:B------:R-:W4:Y:S01]  /*a4b0*/  LDC R84, c[0x0][0x230] ;  /* 0x00008c00ff547b82 */ /* 0x000f220000000800 */
[----:B------:R-:W-:Y:S04]  /*a4c0*/  LDGSTS.E [R3+0x6a600], desc[UR16][R248.64], P6 ;  /* 0x6a600000f8037fae */ /* 0x000fe8000b121850 */
[----:B------:R-:W-:Y:S01]  /*a4d0*/  LDGSTS.E [R3+0x6aa00], desc[UR16][R244.64], P6 ;  /* 0x6aa00000f4037fae */ /* 0x000fe2000b121850 */
[----:B------:R-:W-:-:S02]  /*a4e0*/  VIADD R29, R149, 0xffffff5d ;  /* 0xffffff5d951d7836 */ /* 0x000fc40000000000 */
[----:B------:R-:W-:Y:S01]  /*a4f0*/  VIADD R148, R165, 0xffffff7c ;  /* 0xffffff7ca5947836 */ /* 0x000fe20000000000 */
[----:B------:R4:W-:Y:S01]  /*a500*/  LDGSTS.E [R3+0x6ae00], desc[UR16][R94.64], P6 ;  /* 0x6ae000005e037fae */ /* 0x0009e2000b121850 */
[----:B------:R-:W4:Y:S03]  /*a510*/  LDC R165, c[0x0][0x230] ;  /* 0x00008c00ffa57b82 */ /* 0x000f260000000800 */
[----:B------:R-:W-:Y:S04]  /*a520*/  LDGSTS.E [R3+0x6b200], desc[UR16][R102.64], P6 ;  /* 0x6b20000066037fae */ /* 0x000fe8000b121850 */
[----:B------:R-:W-:Y:S01]  /*a530*/  LDGSTS.E [R3+0x6b600], desc[UR16][R110.64], P6 ;  /* 0x6b6000006e037fae */ /* 0x000fe2000b121850 */
[----:B------:R-:W-:-:S03]  /*a540*/  IMAD.WIDE R20, R2, 0x4, R176 ;  /* 0x0000000402147825 */ /* 0x000fc600078e02b0 */
        /* <DEDUP_REMOVED lines=9> */
[----:B------:R-:W-:-:S03]  /*a5e0*/  VIADD R36, R167, 0xffffff7a ;  /* 0xffffff7aa7247836 */ /* 0x000fc60000000000 */
[----:B------:R-:W-:Y:S01]  /*a5f0*/  LDGSTS.E [R0+0x68f00], desc[UR16][R236.64], P6 ;  /* 0x68f00000ec007fae */ /* 0x000fe2000b121850 */
[----:B---3--:R-:W-:Y:S01]  /*a600*/  VIADD R44, R44, 0xffffff78 ;  /* 0xffffff782c2c7836 */ /* 0x008fe20000000000 */
[----:B-1----:R-:W-:Y:S01]  /*a610*/  IADD3 R45, R45, -0x87, RZ ;  /* 0xffffff792d2d7810 */ /* 0x002fe20007ffe0ff */
[----:B--2---:R-:W-:Y:S01]  /*a620*/  VIADD R53, R53, 0xffffff5b ;  /* 0xffffff5b35357836 */ /* 0x004fe20000000000 */
[----:B------:R-:W-:Y:S01]  /*a630*/  LDGSTS.E [R0+0x69300], desc[UR16][R234.64], P6 ;  /* 0x69300000ea007fae */ /* 0x000fe2000b121850 */
[----:B------:R-:W-:Y:S01]  /*a640*/  IADD3 R52, R52, -0xa6, RZ ;  /* 0xffffff5a34347810 */ /* 0x000fe20007ffe0ff */
[----:B------:R-:W-:Y:S01]  /*a650*/  VIADD R74, R74, 0xffffff76 ;  /* 0xffffff764a4a7836 */ /* 0x000fe20000000000 */
[----:B------:R-:W-:Y:S01]  /*a660*/  IADD3 R75, R75, -0x89, RZ ;  /* 0xffffff774b4b7810 */ /* 0x000fe20007ffe0ff */
[----:B------:R-:W-:Y:S01]  /*a670*/  LDGSTS.E [R0+0x69700], desc[UR16][R232.64], P6 ;  /* 0x69700000e8007fae */ /* 0x000fe2000b121850 */
[----:B----4-:R-:W-:Y:S01]  /*a680*/  VIADD R85, R85, 0xffffff75 ;  /* 0xffffff7555557836 */ /* 0x010fe20000000000 */
[----:B------:R-:W-:Y:S01]  /*a690*/  IADD3 R107, R107, -0xab, RZ ;  /* 0xffffff556b6b7810 */ /* 0x000fe20007ffe0ff */
[----:B------:R-:W-:Y:S01]  /*a6a0*/  VIADD R106, R106, 0xffffff54 ;  /* 0xffffff546a6a7836 */ /* 0x000fe20000000000 */
[----:B------:R-:W-:Y:S01]  /*a6b0*/  LDGSTS.E [R0+0x69b00], desc[UR16][R56.64], P6 ;  /* 0x69b0000038007fae */ /* 0x000fe2000b121850 */
[----:B------:R-:W1:Y:S03]  /*a6c0*/  LDC R117, c[0x0][0x230] ;  /* 0x00008c00ff757b82 */ /* 0x000e660000000800 */
[----:B------:R-:W-:Y:S04]  /*a6d0*/  LDGSTS.E [R0+0x69f00], desc[UR16][R64.64], P6 ;  /* 0x69f0000040007fae */ /* 0x000fe8000b121850 */
[----:B------:R-:W-:Y:S01]  /*a6e0*/  LDGSTS.E [R0+0x6a300], desc[UR16][R72.64], P6 ;  /* 0x6a30000048007fae */ /* 0x000fe2000b121850 */
[----:B------:R-:W2:Y:S03]  /*a6f0*/  LDC R116, c[0x0][0x230] ;  /* 0x00008c00ff747b82 */ /* 0x000ea60000000800 */
[----:B------:R-:W-:Y:S04]  /*a700*/  LDGSTS.E [R0+0x6a700], desc[UR16][R80.64], P6 ;  /* 0x6a70000050007fae */ /* 0x000fe8000b121850 */
[----:B------:R-:W-:Y:S01]  /*a710*/  LDGSTS.E [R0+0x6ab00], desc[UR16][R88.64], P6 ;  /* 0x6ab0000058007fae */ /* 0x000fe2000b121850 */
[----:B------:R-:W-:Y:S01]  /*a720*/  VIADD R127, R127, 0xffffff71 ;  /* 0xffffff717f7f7836 */ /* 0x000fe20000000000 */
[----:B------:R-:W-:Y:S01]  /*a730*/  IADD3 R137, R137, -0xad, RZ ;  /* 0xffffff5389897810 */ /* 0x000fe20007ffe0ff */
[----:B------:R-:W-:Y:S01]  /*a740*/  VIADD R126, R126, 0xffffff70 ;  /* 0xffffff707e7e7836 */ /* 0x000fe20000000000 */
[----:B------:R-:W-:Y:S01]  /*a750*/  LDGSTS.E [R0+0x6af00], desc[UR16][R96.64], P6 ;  /* 0x6af0000060007fae */ /* 0x000fe2000b121850 */
[----:B------:R-:W-:Y:S01]  /*a760*/  VIADD R136, R136, 0xffffff52 ;  /* 0xffffff5288887836 */ /* 0x000fe20000000000 */
[----:B------:R-:W3:Y:S02]  /*a770*/  LDC R144, c[0x0][0x230] ;  /* 0x00008c00ff907b82 */ /* 0x000ee40000000800 */
[----:B------:R-:W-:Y:S04]  /*a780*/  LDGSTS.E [R0+0x6b300], desc[UR16][R104.64], P6 ;  /* 0x6b30000068007fae */ /* 0x000fe8000b121850 */
[----:B------:R-:W-:Y:S02]  /*a790*/  LDGSTS.E [R0+0x6b700], desc[UR16][R112.64], P6 ;  /* 0x6b70000070007fae */ /* 0x000fe4000b121850 */
[----:B------:R-:W4:Y:S02]  /*a7a0*/  LDC R145, c[0x0][0x230] ;  /* 0x00008c00ff917b82 */ /* 0x000f240000000800 */
[----:B------:R-:W-:Y:S04]  /*a7b0*/  LDGSTS.E [R0+0x6bb00], desc[UR16][R120.64], P6 ;  /* 0x6bb0000078007fae */ /* 0x000fe8000b121850 */
[----:B------:R-:W-:Y:S02]  /*a7c0*/  LDGSTS.E [R0+0x6bf00], desc[UR16][R128.64], P6 ;  /* 0x6bf0000080007fae */ /* 0x000fe4000b121850 */
[----:B------:R-:W4:Y:S02]  /*a7d0*/  LDC R146, c[0x0][0x230] ;  /* 0x00008c00ff927b82 */ /* 0x000f240000000800 */
[----:B------:R-:W0:Y:S06]  /*a7e0*/  LDGDEPBAR ;  /* 0x00000000000079af */ /* 0x000e2c0000000000 */
[----:B------:R-:W-:Y:S01]  /*a7f0*/  BAR.SYNC.DEFER_BLOCKING 0x0 ;  /* 0x0000000000007b1d */ /* 0x000fe20000010000 */
[----:B------:R-:W-:-:S07]  /*a800*/  IADD3 R28, R165, -0xa4, RZ ;  /* 0xffffff5ca51c7810 */ /* 0x000fce0007ffe0ff */
[----:B------:R-:W4:Y:S01]  /*a810*/  LDC R147, c[0x0][0x230] ;  /* 0x00008c00ff937b82 */ /* 0x000f220000000800 */
[----:B------:R-:W4:Y:S04]  /*a820*/  LDL.LU.64 R178, [R1+0x270] ;  /* 0x0002700001b27983 */ /* 0x000f280000300a00 */
[----:B------:R-:W3:Y:S01]  /*a830*/  LDL.LU.64 R176, [R1+0x268] ;  /* 0x0002680001b07983 */ /* 0x000ee20000300a00 */
[----:B------:R-:W-:Y:S01]  /*a840*/  ISETP.GE.U32.AND P4, PT, R148, 0x7fffff3d, PT ;  /* 0x7fffff3d9400780c */ /* 0x000fe20003f86070 */
[----:B------:R-:W-:Y:S01]  /*a850*/  VIADD R37, R166, 0xffffff7b ;  /* 0xffffff7ba6257836 */ /* 0x000fe20000000000 */
[----:B------:R-:W4:Y:S01]  /*a860*/  LDC R63, c[0x0][0x230] ;  /* 0x00008c00ff3f7b82 */ /* 0x000f220000000800 */
[----:B------:R-:W4:Y:S04]  /*a870*/  LDL.LU.64 R174, [R1+0x260] ;  /* 0x0002600001ae7983 */ /* 0x000f280000300a00 */
[----:B------:R-:W4:Y:S03]  /*a880*/  LDL.LU.64 R172, [R1+0x258] ;  /* 0x0002580001ac7983 */ /* 0x000f260000300a00 */
[----:B------:R-:W1:Y:S01]  /*a890*/  LDC R62, c[0x0][0x230] ;  /* 0x00008c00ff3e7b82 */ /* 0x000e620000000800 */
[----:B------:R-:W-:Y:S01]  /*a8a0*/  @!PT LDS RZ, [RZ] ;  /* 0x00000000fffff984 */ /* 0x000fe20000000800 */
[----:B------:R-:W-:Y:S01]  /*a8b0*/  @!PT LDS RZ, [RZ] ;  /* 0x00000000fffff984 */ /* 0x000fe20000000800 */
[----:B------:R-:W-:Y:S01]  /*a8c0*/  @!PT LDS RZ, [RZ] ;  /* 0x00000000fffff984 */ /* 0x000fe20000000800 */
[----:B------:R-:W-:Y:S04]  /*a8d0*/  LDGSTS.E [R8+0x20000], desc[UR16][R20.64], !P1 ;  /* 0x2000000014087fae */ /* 0x000fe8000c921850 */
[----:B------:R-:W-:Y:S01]  /*a8e0*/  LDGSTS.E [R8+0x24000], desc[UR16][R22.64], !P1 ;  /* 0x2400000016087fae */ /* 0x000fe2000c921850 */
[----:B------:R-:W-:Y:S01]  /*a8f0*/  ISETP.GE.U32.AND P1, PT, R29, 0x7fffff1e, PT ;  /* 0x7fffff1e1d00780c */ /* 0x000fe20003f26070 */
[----:B------:R-:W-:-:S02]  /*a900*/  IMAD.WIDE R34, R2, 0x4, R170 ;  /* 0x0000000402227825 */ /* 0x000fc400078e02aa */
[----:B------:R-:W-:Y:S01]  /*a910*/  STL.64 [R1+0x798], R20 ;  /* 0x0007981401007387 */ /* 0x000fe20000100a00 */
[----:B------:R-:W-:Y:S01]  /*a920*/  IADD3 R84, R84, -0x8c, RZ ;  /* 0xffffff7454547810 */ /* 0x000fe20007ffe0ff */
[----:B------:R-:W1:Y:S02]  /*a930*/  LDC R95, c[0x0][0x230] ;  /* 0x00008c00ff5f7b82 */ /* 0x000e640000000800 */
[----:B------:R1:W-:Y:S04]  /*a940*/  LDGSTS.E [R8+0x20004], desc[UR16][R24.64], !P2 ;  /* 0x2000400018087fae */ /* 0x0003e8000d121850 */
[----:B------:R-:W-:Y:S02]  /*a950*/  STL.64 [R1+0x7a0], R22 ;  /* 0x0007a01601007387 */ /* 0x000fe40000100a00 */
[----:B------:R-:W1:Y:S02]  /*a960*/  LDC R94, c[0x0][0x230] ;  /* 0x00008c00ff5e7b82 */ /* 0x000e640000000800 */
[----:B------:R1:W-:Y:S01]  /*a970*/  LDGSTS.E [R8+0x24004], desc[UR16][R26.64], !P2 ;  /* 0x240040001a087fae */ /* 0x0003e2000d121850 */
[----:B------:R-:W-:Y:S01]  /*a980*/  ISETP.GE.U32.AND P2, PT, R28, 0x7fffff1d, PT ;  /* 0x7fffff1d1c00780c */ /* 0x000fe20003f46070 */
[----:B------:R-:W-:-:S02]  /*a990*/  IMAD.WIDE R28, R2, 0x4, R184 ;  /* 0x00000004021c7825 */ /* 0x000fc400078e02b8 */
[----:B------:R1:W-:Y:S02]  /*a9a0*/  STL.64 [R1+0x7a8], R24 ;  /* 0x0007a81801007387 */ /* 0x0003e40000100a00 */
[----:B------:R-:W1:Y:S02]  /*a9b0*/  LDC R150, c[0x0][0x230] ;  /* 0x00008c00ff967b82 */ /* 0x000e640000000800 */
[----:B------:R1:W-:Y:S04]  /*a9c0*/  STL.64 [R1+0x7b0], R26 ;  /* 0x0007b01a01007387 */ /* 0x0003e80000100a00 */
[----:B------:R-:W4:Y:S02]  /*a9d0*/  LDL.LU.64 R184, [R1+0x250] ;  /* 0x0002500001b87983 */ /* 0x000f240000300a00 */
[----:B------:R-:W1:Y:S02]  /*a9e0*/  LDC R149, c[0x0][0x230] ;  /* 0x00008c00ff957b82 */ /* 0x000e640000000800 */
[----:B------:R-:W4:Y:S04]  /*a9f0*/  LDL.LU.64 R182, [R1+0x248] ;  /* 0x0002480001b67983 */ /* 0x000f280000300a00 */
[----:B------:R-:W4:Y:S01]  /*aa00*/  LDL.LU.64 R180, [R1+0x240] ;  /* 0x0002400001b47983 */ /* 0x000f220000300a00 */
[----:B------:R-:W-:Y:S01]  /*aa10*/  VIADD R148, R164, 0xffffff5e ;  /* 0xffffff5ea4947836 */ /* 0x000fe20000000000 */
[----:B--2---:R-:W-:Y:S01]  /*aa20*/  IADD3 R116, R116, -0x8e, RZ ;  /* 0xffffff7274747810 */ /* 0x004fe20007ffe0ff */
[----:B------:R-:W2:Y:S01]  /*aa30*/  LDC R151, c[0x0][0x230] ;  /* 0x00008c00ff977b82 */ /* 0x000ea20000000800 */
[----:B------:R-:W2:Y:S02]  /*aa40*/  LDL.LU.64 R170, [R1+0x238] ;  /* 0x0002380001aa7983 */ /* 0x000ea40000300a00 */
[----:B------:R-:W-:-:S02]  /*aa50*/  ISETP.GE.U32.AND P6, PT, R148, 0x7fffff1f, PT ;  /* 0x7fffff1f9400780c */ /* 0x000fc40003fc6070 */
[----:B------:R-:W-:Y:S01]  /*aa60*/  LDGSTS.E [R8+0x20008], desc[UR16][R28.64], !P3 ;  /* 0x200080001c087fae */ /* 0x000fe2000d921850 */
[----:B---3--:R-:W-:-:S03]  /*aa70*/  IMAD.WIDE R38, R2, 0x4, R176 ;  /* 0x0000000402267825 */ /* 0x008fc600078e02b0 */
[----:B------:R-:W-:Y:S01]  /*aa80*/  LDGSTS.E [R8+0x24008], desc[UR16][R30.64], !P3 ;  /* 0x240080001e087fae */ /* 0x000fe2000d921850 */
[----:B------:R-:W-:Y:S01]  /*aa90*/  ISETP.GE.U32.AND P3, PT, R37, 0x7fffff3c, PT ;  /* 0x7fffff3c2500780c */ /* 0x000fe20003f66070 */
[----:B------:R-:W3:Y:S02]  /*aaa0*/  LDC R148, c[0x0][0x230] ;  /* 0x00008c00ff947b82 */ /* 0x000ee40000000800 */
[----:B------:R-:W-:Y:S04]  /*aab0*/  STL.64 [R1+0x7b8], R28 ;  /* 0x0007b81c01007387 */ /* 0x000fe80000100a00 */
[----:B------:R-:W-:Y:S01]  /*aac0*/  LDGSTS.E [R8+0x2000c], desc[UR16][R32.64], !P4 ;  /* 0x2000c00020087fae */ /* 0x000fe2000e121850 */
[----:B----4-:R-:W-:-:S04]  /*aad0*/  IMAD.WIDE R40, R2, 0x4, R174 ;  /* 0x0000000402287825 */ /* 0x010fc800078e02ae */
[----:B-1----:R-:W-:Y:S01]  /*aae0*/  VIADD R117, R117, 0xffffff73 ;  /* 0xffffff7375757836 */ /* 0x002fe20000000000 */
[----:B------:R-:W-:Y:S01]  /*aaf0*/  STL.64 [R1+0x7c0], R30 ;  /* 0x0007c01e01007387 */ /* 0x000fe20000100a00 */
[----:B------:R-:W-:Y:S01]  /*ab00*/  IMAD.WIDE R42, R2, 0x4, R172 ;  /* 0x00000004022a7825 */ /* 0x000fe200078e02ac */
[----:B------:R-:W-:Y:S01]  /*ab10*/  IADD3 R144, R144, -0xb0, RZ ;  /* 0xffffff5090907810 */ /* 0x000fe20007ffe0ff */
[----:B------:R-:W1:Y:S01]  /*ab20*/  LDC R25, c[0x0][0x230] ;  /* 0x00008c00ff197b82 */ /* 0x000e620000000800 */
[----:B------:R4:W-:Y:S01]  /*ab30*/  LDGSTS.E [R8+0x2400c], desc[UR16][R34.64], !P4 ;  /* 0x2400c00022087fae */ /* 0x0009e2000e121850 */
[----:B------:R-:W-:Y:S01]  /*ab40*/  ISETP.GE.U32.AND P4, PT, R36, 0x7fffff3b, PT ;  /* 0x7fffff3b2400780c */ /* 0x000fe20003f86070 */
[----:B------:R-:W-:Y:S02]  /*ab50*/  IMAD.WIDE R36, R2, 0x4, R178 ;  /* 0x0000000402247825 */ /* 0x000fe400078e02b2 */
[----:B------:R-:W-:Y:S02]  /*ab60*/  STL.64 [R1+0x7c8], R32 ;  /* 0x0007c82001007387 */ /* 0x000fe40000100a00 */
[----:B------:R-:W-:Y:S01]  /*ab70*/  VIADD R63, R63, 0xffffff59 ;  /* 0xffffff593f3f7836 */ /* 0x000fe20000000000 */
[----:B------:R-:W1:Y:S01]  /*ab80*/  LDC R24, c[0x0][0x230] ;  /* 0x00008c00ff187b82 */ /* 0x000e620000000800 */
[----:B------:R4:W-:Y:S04]  /*ab90*/  STL.64 [R1+0x7d0], R34 ;  /* 0x0007d02201007387 */ /* 0x0009e80000100a00 */
[----:B------:R-:W3:Y:S01]  /*aba0*/  LDL.LU.64 R178, [R1+0x3f8] ;  /* 0x0003f80001b27983 */ /* 0x000ee20000300a00 */
[----:B------:R-:W-:-:S02]  /*abb0*/  VIADD R62, R62, 0xffffff58 ;  /* 0xffffff583e3e7836 */ /* 0x000fc40000000000 */
[----:B------:R-:W-:Y:S01]  /*abc0*/  VIADD R95, R95, 0xffffff57 ;  /* 0xffffff575f5f7836 */ /* 0x000fe20000000000 */
[----:B------:R-:W3:Y:S01]  /*abd0*/  LDL.LU.64 R176, [R1+0x3f0] ;  /* 0x0003f00001b07983 */ /* 0x000ee20000300a00 */
[----:B------:R-:W-:Y:S01]  /*abe0*/  VIADD R94, R94, 0xffffff56 ;  /* 0xffffff565e5e7836 */ /* 0x000fe20000000000 */
[----:B------:R-:W1:Y:S02]  /*abf0*/  LDC R27, c[0x0][0x230] ;  /* 0x00008c00ff1b7b82 */ /* 0x000e640000000800 */
[----:B------:R-:W3:Y:S04]  /*ac00*/  LDL.LU.64 R174, [R1+0x3e8] ;  /* 0x0003e80001ae7983 */ /* 0x000ee80000300a00 */
[----:B------:R-:W3:Y:S01]  /*ac10*/  LDL.LU.64 R172, [R1+0x3e0] ;  /* 0x0003e00001ac7983 */ /* 0x000ee20000300a00 */
[----:B------:R-:W-:Y:S01]  /*ac20*/  VIADD R145, R145, 0xffffff51 ;  /* 0xffffff5191917836 */ /* 0x000fe20000000000 */
[----:B------:R-:W1:Y:S02]  /*ac30*/  LDC R26, c[0x0][0x230] ;  /* 0x00008c00ff1a7b82 */ /* 0x000e640000000800 */
[----:B------:R-:W-:Y:S04]  /*ac40*/  LDGSTS.E [R8+0x28000], desc[UR16][R36.64], !P5 ;  /* 0x2800000024087fae */ /* 0x000fe8000e921850 */
[----:B------:R-:W-:Y:S01]  /*ac50*/  LDGSTS.E [R8+0x2c000], desc[UR16][R38.64], !P5 ;  /* 0x2c00000026087fae */ /* 0x000fe2000e921850 */
[----:B------:R-:W-:Y:S01]  /*ac60*/  ISETP.GE.U32.AND P5, PT, R45, 0x7fffff3a, PT ;  /* 0x7fffff3a2d00780c */ /* 0x000fe20003fa6070 */
[C---:B------:R-:W-:Y:S01]  /*ac70*/  IMAD.WIDE R154, R2.reuse, 0x4, R154 ;  /* 0x00000004029a7825 */ /* 0x040fe200078e029a */
[----:B----4-:R-:W4:Y:S01]  /*ac80*/  LDC R35, c[0x0][0x230] ;  /* 0x00008c00ff237b82 */ /* 0x010f220000000800 */
[----:B------:R-:W-:Y:S04]  /*ac90*/  STL.64 [R1+0x7d8], R36 ;  /* 0x0007d82401007387 */ /* 0x000fe80000100a00 */
[----:B------:R-:W-:Y:S01]  /*aca0*/  LDGSTS.E [R8+0x28004], desc[UR16][R40.64], !P6 ;  /* 0x2800400028087fae */ /* 0x000fe2000f121850 */
[----:B------:R-:W-:-:S02]  /*acb0*/  IMAD.WIDE R156, R2, 0x4, R156 ;  /* 0x00000004029c7825 */ /* 0x000fc400078e029c */
[----:B------:R-:W4:Y:S01]  /*acc0*/  LDC R34, c[0x0][0x230] ;  /* 0x00008c00ff227b82 */ /* 0x000f220000000800 */
[----:B------:R-:W-:Y:S04]  /*acd0*/  STL.64 [R1+0x7e0], R38 ;  /* 0x0007e02601007387 */ /* 0x000fe80000100a00 */
[----:B------:R-:W-:Y:S01]  /*ace0*/  LDGSTS.E [R8+0x2c004], desc[UR16][R42.64], !P6 ;  /* 0x2c0040002a087fae */ /* 0x000fe2000f121850 */
[----:B------:R-:W-:-:S03]  /*acf0*/  ISETP.GE.U32.AND P6, PT, R44, 0x7fffff39, PT ;  /* 0x7fffff392c00780c */ /* 0x000fc60003fc6070 */
[----:B------:R-:W-:Y:S04]  /*ad00*/  STL.64 [R1+0x7e8], R40 ;  /* 0x0007e82801007387 */ /* 0x000fe80000100a00 */
[----:B------:R-:W-:Y:S01]  /*ad10*/  STL.64 [R1+0x7f0], R42 ;  /* 0x0007f02a01007387 */ /* 0x000fe20000100a00 */
[----:B------:R-:W-:-:S03]  /*ad20*/  IMAD.WIDE R44, R2, 0x4, R184 ;  /* 0x00000004022c7825 */ /* 0x000fc600078e02b8 */
[----:B------:R-:W4:Y:S01]  /*ad30*/  LDL.LU.64 R184, [R1+0x3d8] ;  /* 0x0003d80001b87983 */ /* 0x000f220000300a00 */
[----:B------:R-:W-:-:S03]  /*ad40*/  IMAD.WIDE R46, R2, 0x4, R182 ;  /* 0x00000004022e7825 */ /* 0x000fc600078e02b6 */
[----:B------:R-:W4:Y:S01]  /*ad50*/  LDL.LU.64 R182, [R1+0x3d0] ;  /* 0x0003d00001b67983 */ /* 0x000f220000300a00 */
[----:B------:R-:W-:-:S03]  /*ad60*/  IMAD.WIDE R48, R2, 0x4, R180 ;  /* 0x0000000402307825 */ /* 0x000fc600078e02b4 */
[----:B------:R-:W4:Y:S01]  /*ad70*/  LDL.LU.64 R180, [R1+0x3c8] ;  /* 0x0003c80001b47983 */ /* 0x000f220000300a00 */
[----:B--2---:R-:W-:-:S03]  /*ad80*/  IMAD.WIDE R50, R2, 0x4, R170 ;  /* 0x0000000402327825 */ /* 0x004fc600078e02aa */
[----:B------:R-:W2:Y:S04]  /*ad90*/  LDL.LU.64 R170, [R1+0x3c0] ;  /* 0x0003c00001aa7983 */ /* 0x000ea80000300a00 */
[----:B------:R-:W-:Y:S04]  /*ada0*/  LDGSTS.E [R8+0x28008], desc[UR16][R44.64], !P1 ;  /* 0x280080002c087fae */ /* 0x000fe8000c921850 */
[----:B------:R-:W-:Y:S01]  /*adb0*/  LDGSTS.E [R8+0x2c008], desc[UR16][R46.64], !P1 ;  /* 0x2c0080002e087fae */ /* 0x000fe2000c921850 */
[----:B------:R-:W-:-:S03]  /*adc0*/  ISETP.GE.U32.AND P1, PT, R53, 0x7fffff1c, PT ;  /* 0x7fffff1c3500780c */ /* 0x000fc60003f26070 */
[----:B------:R-:W-:Y:S04]  /*add0*/  STL.64 [R1+0x7f8], R44 ;  /* 0x0007f82c01007387 */ /* 0x000fe80000100a00 */
[----:B------:R-:W-:Y:S04]  /*ade0*/  LDGSTS.E [R8+0x2800c], desc[UR16][R48.64], !P2 ;  /* 0x2800c00030087fae */ /* 0x000fe8000d121850 */
[----:B------:R-:W-:Y:S04]  /*adf0*/  STL.64 [R1+0x800], R46 ;  /* 0x0008002e01007387 */ /* 0x000fe80000100a00 */
[----:B------:R-:W-:Y:S01]  /*ae00*/  LDGSTS.E [R8+0x2c00c], desc[UR16][R50.64], !P2 ;  /* 0x2c00c00032087fae */ /* 0x000fe2000d121850 */
[----:B------:R-:W-:-:S03]  /*ae10*/  ISETP.GE.U32.AND P2, PT, R52, 0x7fffff1b, PT ;  /* 0x7fffff1b3400780c */ /* 0x000fc60003f46070 */
[----:B------:R-:W-:Y:S04]  /*ae20*/  STL.64 [R1+0x808], R48 ;  /* 0x0008083001007387 */ /* 0x000fe80000100a00 */
[----:B------:R-:W-:Y:S01]  /*ae30*/  STL.64 [R1+0x810], R50 ;  /* 0x0008103201007387 */ /* 0x000fe20000100a00 */
[----:B---3--:R-:W-:-:S03]  /*ae40*/  IMAD.WIDE R52, R2, 0x4, R178 ;  /* 0x0000000402347825 */ /* 0x008fc600078e02b2 */
[----:B------:R-:W3:Y:S01]  /*ae50*/  LDL.LU.64 R178, [R1+0x230] ;  /* 0x0002300001b27983 */ /* 0x000ee20000300a00 */
[----:B------:R-:W-:-:S03]  /*ae60*/  IMAD.WIDE R54, R2, 0x4, R176 ;  /* 0x0000000402367825 */ /* 0x000fc600078e02b0 */
[----:B------:R-:W3:Y:S01]  /*ae70*/  LDL.LU.64 R176, [R1+0x228] ;  /* 0x0002280001b07983 */ /* 0x000ee20000300a00 */
[----:B------:R-:W-:-:S03]  /*ae80*/  IMAD.WIDE R58, R2, 0x4, R174 ;  /* 0x00000004023a7825 */ /* 0x000fc600078e02ae */
[----:B------:R-:W3:Y:S01]  /*ae90*/  LDL.LU.64 R174, [R1+0x220] ;  /* 0x0002200001ae7983 */ /* 0x000ee20000300a00 */
[----:B------:R-:W-:-:S03]  /*aea0*/  IMAD.WIDE R60, R2, 0x4, R172 ;  /* 0x00000004023c7825 */ /* 0x000fc600078e02ac */
[----:B------:R-:W3:Y:S04]  /*aeb0*/  LDL.LU.64 R172, [R1+0x218] ;  /* 0x0002180001ac7983 */ /* 0x000ee80000300a00 */
        /* <DEDUP_REMOVED lines=10> */
[----:B----4-:R-:W-:-:S03]  /*af60*/  IMAD.WIDE R62, R2, 0x4, R184 ;  /* 0x00000004023e7825 */ /* 0x010fc600078e02b8 */
        /* <DEDUP_REMOVED lines=44> */
[----:B------:R-:W-:Y:S04]  /*b230*/  STL.64 [R1+0x878], R84 ;  /* 0x0008785401007387 */ /* 0x000fe80000100a00 */
[----:B------:R-:W-:Y:S01]  /*b240*/  LDGSTS.E [R9+0x2c008], desc[UR16][R86.64], !P3 ;  /* 0x2c00800056097fae */ /* 0x000fe2000d921850 */
[----:B------:R-:W-:-:S03]  /*b250*/  ISETP.GE.U32.AND P3, PT, R95, 0x7fffff18, PT ;  /* 0x7fffff185f00780c */ /* 0x000fc60003f66070 */
[----:B------:R-:W-:Y:S04]  /*b260*/  STL.64 [R1+0x880], R86 ;  /* 0x0008805601007387 */ /* 0x000fe80000100a00 */
[----:B------:R-:W-:Y:S04]  /*b270*/  LDGSTS.E [R9+0x2800c], desc[UR16][R90.64], !P4 ;  /* 0x2800c0005a097fae */ /* 0x000fe8000e121850 */
[----:B------:R-:W-:Y:S04]  /*b280*/  STL.64 [R1+0x888], R90 ;  /* 0x0008885a01007387 */ /* 0x000fe80000100a00 */
[----:B------:R1:W-:Y:S01]  /*b290*/  LDGSTS.E [R9+0x2c00c], desc[UR16][R92.64], !P4 ;  /* 0x2c00c0005c097fae */ /* 0x0003e2000e121850 */
[----:B------:R-:W-:-:S03]  /*b2a0*/  ISETP.GE.U32.AND P4, PT, R94, 0x7fffff17, PT ;  /* 0x7fffff175e00780c */ /* 0x000fc60003f86070 */
[----:B------:R1:W-:Y:S04]  /*b2b0*/  STL.64 [R1+0x898], R8 ;  /* 0x0008980801007387 */ /* 0x0003e80000100a00 */
[----:B------:R-:W-:Y:S01]  /*b2c0*/  STL.64 [R1+0x890], R92 ;  /* 0x0008905c01007387 */ /* 0x000fe20000100a00 */
[----:B-1----:R-:W1:Y:S01]  /*b2d0*/  LDC R9, c[0x0][0x230] ;  /* 0x00008c00ff097b82 */ /* 0x002e620000000800 */
[----:B------:R-:W-:-:S04]  /*b2e0*/  IMAD.WIDE R158, R2, 0x4, R158 ;  /* 0x00000004029e7825 */ /* 0x000fc800078e029e */
[----:B------:R-:W-:-:S03]  /*b2f0*/  IMAD.WIDE R160, R2, 0x4, R160 ;  /* 0x0000000402a07825 */ /* 0x000fc600078e02a0 */
[----:B------:R-:W1:Y:S01]  /*b300*/  LDC R8, c[0x0][0x230] ;  /* 0x00008c00ff087b82 */ /* 0x000e620000000800 */
[C---:B---3--:R-:W-:Y:S02]  /*b310*/  IMAD.WIDE R94, R2.reuse, 0x4, R178 ;  /* 0x00000004025e7825 */ /* 0x048fe400078e02b2 */
[----:B------:R-:W3:Y:S02]  /*b320*/  LDL.LU.64 R178, [R1+0x1f0] ;  /* 0x0001f00001b27983 */ /* 0x000ee40000300a00 */
[C---:B------:R-:W-:Y:S02]  /*b330*/  IMAD.WIDE R98, R2.reuse, 0x4, R176 ;  /* 0x0000000402627825 */ /* 0x040fe400078e02b0 */
[----:B------:R-:W3:Y:S02]  /*b340*/  LDL.LU.64 R176, [R1+0x1e8] ;  /* 0x0001e80001b07983 */ /* 0x000ee40000300a00 */
[C---:B------:R-:W-:Y:S02]  /*b350*/  IMAD.WIDE R100, R2.reuse, 0x4, R174 ;  /* 0x0000000402647825 */ /* 0x040fe400078e02ae */
[----:B------:R-:W3:Y:S02]  /*b360*/  LDL.LU.64 R174, [R1+0x1e0] ;  /* 0x0001e00001ae7983 */ /* 0x000ee40000300a00 */
[----:B------:R-:W-:-:S02]  /*b370*/  IMAD.WIDE R102, R2, 0x4, R172 ;  /* 0x0000000402667825 */ /* 0x000fc400078e02ac */
        /* <DEDUP_REMOVED lines=18> */
[----:B------:R-:W-:Y:S04]  /*b4a0*/  LDGSTS.E [R14+0x20008], desc[UR16][R106.64], !P1 ;  /* 0x200080006a0e7fae */ /* 0x000fe8000c921850 */
[----:B------:R-:W-:Y:S01]  /*b4b0*/  LDGSTS.E [R14+0x24008], desc[UR16][R108.64], !P1 ;  /* 0x240080006c0e7fae */ /* 0x000fe2000c921850 */
[----:B------:R-:W-:-:S03]  /*b4c0*/  ISETP.GE.U32.AND P1, PT, R117, 0x7fffff34, PT ;  /* 0x7fffff347500780c */ /* 0x000fc60003f26070 */
[----:B------:R-:W-:Y:S04]  /*b4d0*/  LDGSTS.E [R14+0x2000c], desc[UR16][R110.64], !P2 ;  /* 0x2000c0006e0e7fae */ /* 0x000fe8000d121850 */
[----:B------:R-:W2:Y:S04]  /*b4e0*/  LDL.LU.64 R170, [R1+0x1b8] ;  /* 0x0001b80001aa7983 */ /* 0x000ea80000300a00 */
[----:B------:R-:W-:Y:S01]  /*b4f0*/  LDGSTS.E [R14+0x2400c], desc[UR16][R114.64], !P2 ;  /* 0x2400c000720e7fae */ /* 0x000fe2000d121850 */
[----:B------:R-:W-:-:S03]  /*b500*/  ISETP.GE.U32.AND P2, PT, R116, 0x7fffff33, PT ;  /* 0x7fffff337400780c */ /* 0x000fc60003f46070 */
[----:B------:R-:W-:Y:S04]  /*b510*/  STL.64 [R1+0x8c0], R106 ;  /* 0x0008c06a01007387 */ /* 0x000fe80000100a00 */
[----:B------:R-:W-:Y:S04]  /*b520*/  STL.64 [R1+0x8c8], R108 ;  /* 0x0008c86c01007387 */ /* 0x000fe80000100a00 */
        /* <DEDUP_REMOVED lines=9> */
[----:B------:R-:W-:Y:S04]  /*b5c0*/  LDGSTS.E [R14+0x28000], desc[UR16][R116.64], !P3 ;  /* 0x28000000740e7fae */ /* 0x000fe8000d921850 */
[----:B------:R-:W3:Y:S04]  /*b5d0*/  LDL.LU.64 R172, [R1+0x360] ;  /* 0x0003600001ac7983 */ /* 0x000ee80000300a00 */
        /* <DEDUP_REMOVED lines=14> */
[----:B------:R-:W4:Y:S04]  /*b6c0*/  LDL.LU.64 R180, [R1+0x348] ;  /* 0x0003480001b47983 */ /* 0x000f280000300a00 */
[----:B------:R-:W-:Y:S04]  /*b6d0*/  LDGSTS.E [R14+0x28008], desc[UR16][R126.64], !P5 ;  /* 0x280080007e0e7fae */ /* 0x000fe8000e921850 */
[----:B------:R-:W-:Y:S01]  /*b6e0*/  LDGSTS.E [R14+0x2c008], desc[UR16][R130.64], !P5 ;  /* 0x2c008000820e7fae */ /* 0x000fe2000e921850 */
[----:B--2---:R-:W-:-:S03]  /*b6f0*/  IMAD.WIDE R134, R2, 0x4, R170 ;  /* 0x0000000402867825 */ /* 0x004fc600078e02aa */
[----:B------:R-:W-:Y:S04]  /*b700*/  LDGSTS.E [R14+0x2800c], desc[UR16][R132.64], !P6 ;  /* 0x2800c000840e7fae */ /* 0x000fe8000f121850 */
[----:B------:R-:W2:Y:S01]  /*b710*/  LDL.LU.64 R170, [R1+0x340] ;  /* 0x0003400001aa7983 */ /* 0x000ea20000300a00 */
[----:B------:R-:W-:-:S03]  /*b720*/  ISETP.GE.U32.AND P5, PT, R137, 0x7fffff14, PT ;  /* 0x7fffff148900780c */ /* 0x000fc60003fa6070 */
[----:B------:R-:W-:Y:S01]  /*b730*/  LDGSTS.E [R14+0x2c00c], desc[UR16][R134.64], !P6 ;  /* 0x2c00c000860e7fae */ /* 0x000fe2000f121850 */
[----:B------:R-:W-:Y:S01]  /*b740*/  ISETP.GE.U32.AND P6, PT, R136, 0x7fffff13, PT ;  /* 0x7fffff138800780c */ /* 0x000fe20003fc6070 */
[----:B---3--:R-:W-:-:S04]  /*b750*/  IMAD.WIDE R136, R2, 0x4, R178 ;  /* 0x0000000402887825 */ /* 0x008fc800078e02b2 */
[C---:B------:R-:W-:Y:S01]  /*b760*/  IMAD.WIDE R138, R2.reuse, 0x4, R176 ;  /* 0x00000004028a7825 */ /* 0x040fe200078e02b0 */
[----:B------:R-:W-:Y:S03]  /*b770*/  LDGSTS.E [R15+0x20000], desc[UR16][R136.64], !P1 ;  /* 0x20000000880f7fae */ /* 0x000fe6000c921850 */
[C---:B------:R-:W-:Y:S01]  /*b780*/  IMAD.WIDE R140, R2.reuse, 0x4, R174 ;  /* 0x00000004028c7825 */ /* 0x040fe200078e02ae */
[----:B------:R-:W-:Y:S04]  /*b790*/  LDGSTS.E [R15+0x24000], desc[UR16][R138.64], !P1 ;  /* 0x240000008a0f7fae */ /* 0x000fe8000c921850 */
[----:B------:R-:W-:Y:S01]  /*b7a0*/  LDGSTS.E [R15+0x20004], desc[UR16][R140.64], !P2 ;  /* 0x200040008c0f7fae */ /* 0x000fe2000d121850 */
[----:B------:R-:W-:-:S03]  /*b7b0*/  IMAD.WIDE R142, R2, 0x4, R172 ;  /* 0x00000004028e7825 */ /* 0x000fc600078e02ac */
[----:B------:R-:W3:Y:S04]  /*b7c0*/  LDL.LU.64 R172, [R1+0x1b0] ;  /* 0x0001b00001ac7983 */ /* 0x000ee80000300a00 */
[----:B------:R-:W3:Y:S04]  /*b7d0*/  LDL.LU.64 R174, [R1+0x1a8] ;  /* 0x0001a80001ae7983 */ /* 0x000ee80000300a00 */
[----:B------:R-:W3:Y:S04]  /*b7e0*/  LDL.LU.64 R176, [R1+0x1a0] ;  /* 0x0001a00001b07983 */ /* 0x000ee80000300a00 */
[----:B------:R-:W3:Y:S04]  /*b7f0*/  LDL.LU.64 R178, [R1+0x198] ;  /* 0x0001980001b27983 */ /* 0x000ee80000300a00 */
[----:B------:R-:W-:Y:S01]  /*b800*/  LDGSTS.E [R15+0x24004], desc[UR16][R142.64], !P2 ;  /* 0x240040008e0f7fae */ /* 0x000fe2000d121850 */
[----:B----4-:R-:W-:-:S04]  /*b810*/  IMAD.WIDE R164, R2, 0x4, R184 ;  /* 0x0000000402a47825 */ /* 0x010fc800078e02b8 */
[----:B------:R-:W-:-:S04]  /*b820*/  IMAD.WIDE R166, R2, 0x4, R182 ;  /* 0x0000000402a67825 */ /* 0x000fc800078e02b6 */
[----:B------:R-:W-:Y:S01]  /*b830*/  IMAD.WIDE R168, R2, 0x4, R180 ;  /* 0x0000000402a87825 */ /* 0x000fe200078e02b4 */
[----:B------:R-:W-:Y:S01]  /*b840*/  ISETP.GE.U32.AND P2, PT, R144, 0x7fffff11, PT ;  /* 0x7fffff119000780c */ /* 0x000fe20003f46070 */
[----:B------:R-:W4:Y:S04]  /*b850*/  LDL.LU.64 R180, [R1+0x190] ;  /* 0x0001900001b47983 */ /* 0x000f280000300a00 */
        /* <DEDUP_REMOVED lines=13> */
[----:B------:R-:W4:Y:S01]  /*b930*/  LDL.LU.64 R220, [R1+0x138] ;  /* 0x0001380001dc7983 */ /* 0x000f220000300a00 */
[----:B------:R-:W-:-:S02]  /*b940*/  VIADD R144, R150, 0xffffff6e ;  /* 0xffffff6e96907836 */ /* 0x000fc40000000000 */
[----:B------:R-:W1:Y:S01]  /*b950*/  LDC R150, c[0x0][0x230] ;  /* 0x00008c00ff967b82 */ /* 0x000e620000000800 */
[----:B------:R-:W-:Y:S01]  /*b960*/  ISETP.GE.U32.AND P1, PT, R145, 0x7fffff12, PT ;  /* 0x7fffff129100780c */ /* 0x000fe20003f26070 */
[----:B--2---:R-:W-:Y:S01]  /*b970*/  IMAD.WIDE R170, R2, 0x4, R170 ;  /* 0x0000000402aa7825 */ /* 0x004fe200078e02aa */
[----:B------:R-:W-:Y:S03]  /*b980*/  LDGSTS.E [R15+0x20008], desc[UR16][R164.64], !P3 ;  /* 0x20008000a40f7fae */ /* 0x000fe6000d921850 */
[----:B------:R-:W-:Y:S01]  /*b990*/  VIADD R145, R146, 0xffffff6f ;  /* 0xffffff6f92917836 */ /* 0x000fe20000000000 */
[----:B------:R-:W-:Y:S01]  /*b9a0*/  LDGSTS.E [R15+0x24008], desc[UR16][R166.64], !P3 ;  /* 0x24008000a60f7fae */ /* 0x000fe2000d921850 */
[----:B------:R-:W2:Y:S03]  /*b9b0*/  LDC R146, c[0x0][0x230] ;  /* 0x00008c00ff927b82 */ /* 0x000ea60000000800 */
[----:B------:R-:W-:Y:S01]  /*b9c0*/  LDGSTS.E [R15+0x2000c], desc[UR16][R168.64], !P4 ;  /* 0x2000c000a80f7fae */ /* 0x000fe2000e121850 */
[----:B------:R-:W-:-:S03]  /*b9d0*/  ISETP.GE.U32.AND P3, PT, R145, 0x7fffff30, PT ;  /* 0x7fffff309100780c */ /* 0x000fc60003f66070 */
[----:B------:R-:W-:Y:S01]  /*b9e0*/  LDGSTS.E [R15+0x2400c], desc[UR16][R170.64], !P4 ;  /* 0x2400c000aa0f7fae */ /* 0x000fe2000e121850 */
[----:B------:R-:W-:Y:S01]  /*b9f0*/  ISETP.GE.U32.AND P4, PT, R144, 0x7fffff2f, PT ;  /* 0x7fffff2f9000780c */ /* 0x000fe20003f86070 */
[----:B------:R-:W-:Y:S01]  /*ba00*/  VIADD R144, R149, 0xffffff6c ;  /* 0xffffff6c95907836 */ /* 0x000fe20000000000 */
[----:B------:R-:W-:Y:S01]  /*ba10*/  IADD3 R145, R148, -0x93, RZ ;  /* 0xffffff6d94917810 */ /* 0x000fe20007ffe0ff */
[----:B------:R-:W2:Y:S01]  /*ba20*/  LDL.LU.64 R210, [R1+0xa0] ;  /* 0x0000a00001d27983 */ /* 0x000ea20000300a00 */
[----:B------:R-:W2:Y:S08]  /*ba30*/  LDC R149, c[0x0][0x230] ;  /* 0x00008c00ff957b82 */ /* 0x000eb00000000800 */
[----:B------:R-:W2:Y:S01]  /*ba40*/  LDC R148, c[0x0][0x230] ;  /* 0x00008c00ff947b82 */ /* 0x000ea20000000800 */
[----:B---3--:R-:W-:-:S04]  /*ba50*/  IMAD.WIDE R172, R2, 0x4, R172 ;  /* 0x0000000402ac7825 */ /* 0x008fc800078e02ac */
[C---:B------:R-:W-:Y:S01]  /*ba60*/  IMAD.WIDE R174, R2.reuse, 0x4, R174 ;  /* 0x0000000402ae7825 */ /* 0x040fe200078e02ae */
[----:B------:R-:W-:Y:S03]  /*ba70*/  LDGSTS.E [R15+0x28000], desc[UR16][R172.64], !P5 ;  /* 0x28000000ac0f7fae */ /* 0x000fe6000e921850 */
[C---:B------:R-:W-:Y:S01]  /*ba80*/  IMAD.WIDE R176, R2.reuse, 0x4, R176 ;  /* 0x0000000402b07825 */ /* 0x040fe200078e02b0 */
[----:B------:R-:W-:Y:S03]  /*ba90*/  LDGSTS.E [R15+0x2c000], desc[UR16][R174.64], !P5 ;  /* 0x2c000000ae0f7fae */ /* 0x000fe6000e921850 */
[----:B------:R-:W-:Y:S01]  /*baa0*/  IMAD.WIDE R178, R2, 0x4, R178 ;  /* 0x0000000402b27825 */ /* 0x000fe200078e02b2 */
[----:B------:R-:W-:Y:S04]  /*bab0*/  LDGSTS.E [R15+0x28004], desc[UR16][R176.64], !P6 ;  /* 0x28004000b00f7fae */ /* 0x000fe8000f121850 */
[----:B------:R-:W-:Y:S01]  /*bac0*/  LDGSTS.E [R15+0x2c004], desc[UR16][R178.64], !P6 ;  /* 0x2c004000b20f7fae */ /* 0x000fe2000f121850 */
[----:B------:R-:W-:-:S02]  /*bad0*/  ISETP.GE.U32.AND P6, PT, R144, 0x7fffff2d, PT ;  /* 0x7fffff2d9000780c */ /* 0x000fc40003fc6070 */
[----:B------:R-:W-:Y:S02]  /*bae0*/  IADD3 R144, R151, -0xb2, RZ ;  /* 0xffffff4e97907810 */ /* 0x000fe40007ffe0ff */
[----:B------:R-:W-:Y:S01]  /*baf0*/  ISETP.GE.U32.AND P5, PT, R145, 0x7fffff2e, PT ;  /* 0x7fffff2e9100780c */ /* 0x000fe20003fa6070 */
[C---:B----4-:R-:W-:Y:S01]  /*bb00*/  IMAD.WIDE R180, R2.reuse, 0x4, R180 ;  /* 0x0000000402b47825 */ /* 0x050fe200078e02b4 */
[----:B------:R-:W3:Y:S03]  /*bb10*/  LDC R151, c[0x0][0x230] ;  /* 0x00008c00ff977b82 */ /* 0x000ee60000000800 */
[C---:B------:R-:W-:Y:S01]  /*bb20*/  IMAD.WIDE R182, R2.reuse, 0x4, R182 ;  /* 0x0000000402b67825 */ /* 0x040fe200078e02b6 */
[----:B------:R-:W-:Y:S03]  /*bb30*/  LDGSTS.E [R15+0x28008], desc[UR16][R180.64], !P1 ;  /* 0x28008000b40f7fae */ /* 0x000fe6000c921850 */
[C---:B------:R-:W-:Y:S01]  /*bb40*/  IMAD.WIDE R184, R2.reuse, 0x4, R184 ;  /* 0x0000000402b87825 */ /* 0x040fe200078e02b8 */
[----:B------:R-:W-:Y:S03]  /*bb50*/  LDGSTS.E [R15+0x2c008], desc[UR16][R182.64], !P1 ;  /* 0x2c008000b60f7fae */ /* 0x000fe6000c921850 */
[C---:B------:R-:W-:Y:S01]  /*bb60*/  IMAD.WIDE R186, R2.reuse, 0x4, R186 ;  /* 0x0000000402ba7825 */ /* 0x040fe200078e02ba */
[----:B------:R-:W-:Y:S03]  /*bb70*/  LDGSTS.E [R15+0x2800c], desc[UR16][R184.64], !P2 ;  /* 0x2800c000b80f7fae */ /* 0x000fe6000d121850 */
[----:B------:R-:W-:Y:S01]  /*bb80*/  IMAD.WIDE R188, R2, 0x4, R188 ;  /* 0x0000000402bc7825 */ /* 0x000fe200078e02bc */
[----:B------:R-:W-:Y:S01]  /*bb90*/  LDGSTS.E [R15+0x2c00c], desc[UR16][R186.64], !P2 ;  /* 0x2c00c000ba0f7fae */ /* 0x000fe2000d121850 */
[----:B------:R-:W-:-:S02]  /*bba0*/  ISETP.GE.U32.AND P2, PT, R144, 0x7fffff0f, PT ;  /* 0x7fffff0f9000780c */ /* 0x000fc40003f46070 */
[C---:B------:R-:W-:Y:S01]  /*bbb0*/  IMAD.WIDE R190, R2.reuse, 0x4, R190 ;  /* 0x0000000402be7825 */ /* 0x040fe200078e02be */
[----:B------:R-:W-:Y:S03]  /*bbc0*/  LDGSTS.E [R16+0x20000], desc[UR16][R188.64], !P3 ;  /* 0x20000000bc107fae */ /* 0x000fe6000d921850 */
[C---:B------:R-:W-:Y:S01]  /*bbd0*/  IMAD.WIDE R192, R2.reuse, 0x4, R192 ;  /* 0x0000000402c07825 */ /* 0x040fe200078e02c0 */
[----:B------:R-:W-:Y:S03]  /*bbe0*/  LDGSTS.E [R16+0x24000], desc[UR16][R190.64], !P3 ;  /* 0x24000000be107fae */ /* 0x000fe6000d921850 */
[----:B------:R-:W-:Y:S01]  /*bbf0*/  IMAD.WIDE R194, R2, 0x4, R194 ;  /* 0x0000000402c27825 */ /* 0x000fe200078e02c2 */
[----:B------:R-:W-:Y:S03]  /*bc00*/  LDGSTS.E [R16+0x20004], desc[UR16][R192.64], !P4 ;  /* 0x20004000c0107fae */ /* 0x000fe6000e121850 */
[----:B-1----:R-:W-:Y:S01]  /*bc10*/  VIADD R144, R150, 0xffffff4c ;  /* 0xffffff4c96907836 */ /* 0x002fe20000000000 */
[----:B------:R-:W-:Y:S01]  /*bc20*/  LDGSTS.E [R16+0x24004], desc[UR16][R194.64], !P4 ;  /* 0x24004000c2107fae */ /* 0x000fe2000e121850 */
[----:B------:R-:W-:Y:S01]  /*bc30*/  IMAD.WIDE R196, R2, 0x4, R196 ;  /* 0x0000000402c47825 */ /* 0x000fe200078e02c4 */
[----:B------:R-:W1:Y:S02]  /*bc40*/  LDC R150, c[0x0][0x230] ;  /* 0x00008c00ff967b82 */ /* 0x000e640000000800 */
[----:B------:R-:W-:Y:S01]  /*bc50*/  ISETP.GE.U32.AND P4, PT, R144, 0x7fffff0d, PT ;  /* 0x7fffff0d9000780c */ /* 0x000fe20003f86070 */
[----:B------:R-:W-:Y:S01]  /*bc60*/  IMAD.WIDE R198, R2, 0x4, R198 ;  /* 0x0000000402c67825 */ /* 0x000fe200078e02c6 */
[----:B------:R-:W-:Y:S03]  /*bc70*/  LDGSTS.E [R16+0x20008], desc[UR16][R196.64], !P5 ;  /* 0x20008000c4107fae */ /* 0x000fe6000e921850 */
[----:B------:R-:W-:Y:S01]  /*bc80*/  VIADD R144, R200, 0xffffff6a ;  /* 0xffffff6ac8907836 */ /* 0x000fe20000000000 */
[----:B------:R-:W-:Y:S01]  /*bc90*/  LDGSTS.E [R16+0x24008], desc[UR16][R198.64], !P5 ;  /* 0x24008000c6107fae */ /* 0x000fe2000e921850 */
[----:B------:R-:W-:-:S03]  /*bca0*/  IMAD.WIDE R200, R2, 0x4, R212 ;  /* 0x0000000402c87825 */ /* 0x000fc600078e02d4 */
[----:B------:R-:W4:Y:S01]  /*bcb0*/  LDL.LU.64 R212, [R1+0x90] ;  /* 0x0000900001d47983 */ /* 0x000f220000300a00 */
[----:B------:R-:W-:-:S03]  /*bcc0*/  IMAD.WIDE R202, R2, 0x4, R202 ;  /* 0x0000000402ca7825 */ /* 0x000fc600078e02ca */
[----:B------:R-:W4:Y:S04]  /*bcd0*/  LDL.LU.64 R214, [R1+0x80] ;  /* 0x0000800001d67983 */ /* 0x000f280000300a00 */
[----:B------:R-:W-:Y:S04]  /*bce0*/  LDGSTS.E [R16+0x2000c], desc[UR16][R200.64], !P6 ;  /* 0x2000c000c8107fae */ /* 0x000fe8000f121850 */
[----:B------:R-:W4:Y:S04]  /*bcf0*/  LDL.LU.64 R216, [R1+0x70] ;  /* 0x0000700001d87983 */ /* 0x000f280000300a00 */
[----:B------:R-:W-:Y:S01]  /*bd00*/  LDGSTS.E [R16+0x2400c], desc[UR16][R202.64], !P6 ;  /* 0x2400c000ca107fae */ /* 0x000fe2000f121850 */
[----:B------:R-:W-:-:S02]  /*bd10*/  ISETP.GE.U32.AND P6, PT, R144, 0x7fffff2b, PT ;  /* 0x7fffff2b9000780c */ /* 0x000fc40003fc6070 */
[----:B------:R-:W-:Y:S01]  /*bd20*/  IADD3 R144, R208, -0x98, RZ ;  /* 0xffffff68d0907810 */ /* 0x000fe20007ffe0ff */
[----:B------:R-:W4:Y:S01]  /*bd30*/  LDL.LU.64 R218, [R1+0x60] ;  /* 0x0000600001da7983 */ /* 0x000f220000300a00 */
[----:B------:R-:W-:-:S03]  /*bd40*/  IMAD.WIDE R208, R2, 0x4, R220 ;  /* 0x0000000402d07825 */ /* 0x000fc600078e02dc */
        /* <DEDUP_REMOVED lines=10> */
[----:B------:R-:W-:Y:S01]  /*bdf0*/  IMAD.WIDE R204, R2, 0x4, R204 ;  /* 0x0000000402cc7825 */ /* 0x000fe200078e02cc */
[----:B------:R-:W4:Y:S01]  /*be00*/  LDL.LU.64 R38, [R1+0x2b8] ;  /* 0x0002b80001267983 */ /* 0x000f220000300a00 */
[----:B------:R-:W-:Y:S02]  /*be10*/  ISETP.GE.U32.AND P1, PT, R145, 0x7fffff10, PT ;  /* 0x7fffff109100780c */ /* 0x000fe40003f26070 */
[----:B--2---:R-:W-:Y:S01]  /*be20*/  VIADD R145, R146, 0xffffff4d ;  /* 0xffffff4d92917836 */ /* 0x004fe20000000000 */
[----:B------:R-:W2:Y:S02]  /*be30*/  LDL.LU.64 R28, [R1+0x2b0] ;  /* 0x0002b000011c7983 */ /* 0x000ea40000300a00 */
[----:B------:R-:W4:Y:S02]  /*be40*/  LDC R146, c[0x0][0x230] ;  /* 0x00008c00ff927b82 */ /* 0x000f240000000800 */
[----:B------:R-:W-:Y:S01]  /*be50*/  ISETP.GE.U32.AND P3, PT, R145, 0x7fffff0e, PT ;  /* 0x7fffff0e9100780c */ /* 0x000fe20003f66070 */
[----:B------:R-:W-:Y:S01]  /*be60*/  IMAD.WIDE R206, R2, 0x4, R206 ;  /* 0x0000000402ce7825 */ /* 0x000fe200078e02ce */
[----:B------:R-:W-:-:S03]  /*be70*/  IADD3 R145, R149, -0x95, RZ ;  /* 0xffffff6b95917810 */ /* 0x000fc60007ffe0ff */
[----:B------:R-:W-:Y:S01]  /*be80*/  IMAD.WIDE R210, R2, 0x4, R210 ;  /* 0x0000000402d27825 */ /* 0x000fe200078e02d2 */
[----:B------:R-:W-:Y:S01]  /*be90*/  ISETP.GE.U32.AND P5, PT, R145, 0x7fffff2c, PT ;  /* 0x7fffff2c9100780c */ /* 0x000fe20003fa6070 */
[----:B------:R-:W-:Y:S01]  /*bea0*/  LDGSTS.E [R16+0x28000], desc[UR16][R204.64], !P1 ;  /* 0x28000000cc107fae */ /* 0x000fe2000c921850 */
[----:B------:R-:W4:Y:S01]  /*beb0*/  LDC R149, c[0x0][0x230] ;  /* 0x00008c00ff957b82 */ /* 0x000f220000000800 */
[----:B------:R-:W-:Y:S02]  /*bec0*/  VIADD R145, R148, 0xffffff69 ;  /* 0xffffff6994917836 */ /* 0x000fe40000000000 */
[----:B------:R-:W-:Y:S04]  /*bed0*/  LDGSTS.E [R16+0x2c000], desc[UR16][R206.64], !P1 ;  /* 0x2c000000ce107fae */ /* 0x000fe8000c921850 */
[----:B------:R-:W-:Y:S01]  /*bee0*/  LDGSTS.E [R16+0x28004], desc[UR16][R208.64], !P2 ;  /* 0x28004000d0107fae */ /* 0x000fe2000d121850 */
[----:B------:R-:W-:Y:S01]  /*bef0*/  ISETP.GE.U32.AND P1, PT, R145, 0x7fffff2a, PT ;  /* 0x7fffff2a9100780c */ /* 0x000fe20003f26070 */
[----:B------:R-:W4:Y:S02]  /*bf00*/  LDC R148, c[0x0][0x230] ;  /* 0x00008c00ff947b82 */ /* 0x000f240000000800 */
[----:B------:R-:W-:Y:S01]  /*bf10*/  LDGSTS.E [R16+0x2c004], desc[UR16][R210.64], !P2 ;  /* 0x2c004000d2107fae */ /* 0x000fe2000d121850 */
[----:B------:R-:W-:Y:S01]  /*bf20*/  ISETP.GE.U32.AND P2, PT, R144, 0x7fffff29, PT ;  /* 0x7fffff299000780c */ /* 0x000fe20003f46070 */
[----:B---3--:R-:W-:-:S02]  /*bf30*/  VIADD R144, R151, 0xffffff4a ;  /* 0xffffff4a97907836 */ /* 0x008fc40000000000 */
[----:B-1----:R-:W-:Y:S02]  /*bf40*/  VIADD R145, R147, 0xffffff4b ;  /* 0xffffff4b93917836 */ /* 0x002fe40000000000 */
[----:B----4-:R-:W-:-:S04]  /*bf50*/  IMAD.WIDE R212, R2, 0x4, R212 ;  /* 0x0000000402d47825 */ /* 0x010fc800078e02d4 */
[C---:B------:R-:W-:Y:S01]  /*bf60*/  IMAD.WIDE R214, R2.reuse, 0x4, R214 ;  /* 0x0000000402d67825 */ /* 0x040fe200078e02d6 */
[----:B------:R-:W-:Y:S04]  /*bf70*/  LDGSTS.E [R16+0x28008], desc[UR16][R212.64], !P3 ;  /* 0x28008000d4107fae */ /* 0x000fe8000d921850 */
[----:B------:R-:W-:Y:S01]  /*bf80*/  LDGSTS.E [R16+0x2c008], desc[UR16][R214.64], !P3 ;  /* 0x2c008000d6107fae */ /* 0x000fe2000d921850 */
[----:B------:R-:W-:Y:S01]  /*bf90*/  IMAD.WIDE R216, R2, 0x4, R216 ;  /* 0x0000000402d87825 */ /* 0x000fe200078e02d8 */
[----:B------:R-:W-:-:S04]  /*bfa0*/  ISETP.GE.U32.AND P3, PT, R145, 0x7fffff0c, PT ;  /* 0x7fffff0c9100780c */ /* 0x000fc80003f66070 */
[----:B------:R-:W-:Y:S01]  /*bfb0*/  LDGSTS.E [R16+0x2800c], desc[UR16][R216.64], !P4 ;  /* 0x2800c000d8107fae */ /* 0x000fe2000e121850 */
[----:B------:R-:W-:-:S04]  /*bfc0*/  IMAD.WIDE R218, R2, 0x4, R218 ;  /* 0x0000000402da7825 */ /* 0x000fc800078e02da */
[----:B------:R-:W-:Y:S01]  /*bfd0*/  IMAD.WIDE R220, R2, 0x4, R220 ;  /* 0x0000000402dc7825 */ /* 0x000fe200078e02dc */
[----:B------:R-:W-:Y:S01]  /*bfe0*/  LDGSTS.E [R16+0x2c00c], desc[UR16][R218.64], !P4 ;  /* 0x2c00c000da107fae */ /* 0x000fe2000e121850 */
[----:B------:R-:W-:Y:S02]  /*bff0*/  ISETP.GE.U32.AND P4, PT, R144, 0x7fffff0b, PT ;  /* 0x7fffff0b9000780c */ /* 0x000fe40003f86070 */
[----:B------:R-:W-:Y:S01]  /*c000*/  IMAD.WIDE R222, R2, 0x4, R222 ;  /* 0x0000000402de7825 */ /* 0x000fe200078e02de */
[----:B------:R-:W-:Y:S01]  /*c010*/  IADD3 R145, R146, -0xb7, RZ ;  /* 0xffffff4992917810 */ /* 0x000fe20007ffe0ff */
[----:B------:R-:W-:Y:S02]  /*c020*/  LDGSTS.E [R17+0x20000], desc[UR16][R220.64], !P5 ;  /* 0x20000000dc117fae */ /* 0x000fe4000e921850 */
[C---:B------:R-:W-:Y:S02]  /*c030*/  IMAD.WIDE R224, R2.reuse, 0x4, R224 ;  /* 0x0000000402e07825 */ /* 0x040fe400078e02e0 */
[----:B------:R-:W-:Y:S02]  /*c040*/  LDGSTS.E [R17+0x24000], desc[UR16][R222.64], !P5 ;  /* 0x24000000de117fae */ /* 0x000fe4000e921850 */
[----:B------:R-:W-:-:S02]  /*c050*/  IMAD.WIDE R226, R2, 0x4, R226 ;  /* 0x0000000402e27825 */ /* 0x000fc400078e02e2 */
[----:B------:R-:W-:Y:S02]  /*c060*/  LDGSTS.E [R17+0x20004], desc[UR16][R224.64], !P6 ;  /* 0x20004000e0117fae */ /* 0x000fe4000f121850 */
[----:B------:R-:W-:Y:S01]  /*c070*/  VIADD R144, R150, 0xffffff48 ;  /* 0xffffff4896907836 */ /* 0x000fe20000000000 */
[----:B------:R-:W-:Y:S01]  /*c080*/  ISETP.GE.U32.AND P5, PT, R145, 0x7fffff0a, PT ;  /* 0x7fffff0a9100780c */ /* 0x000fe20003fa6070 */
[----:B------:R-:W-:Y:S03]  /*c090*/  LDGSTS.E [R17+0x24004], desc[UR16][R226.64], !P6 ;  /* 0x24004000e2117fae */ /* 0x000fe6000f121850 */
[----:B------:R-:W-:Y:S01]  /*c0a0*/  ISETP.GE.U32.AND P6, PT, R144, 0x7fffff09, PT ;  /* 0x7fffff099000780c */ /* 0x000fe20003fc6070 */
[C---:B------:R-:W-:Y:S02]  /*c0b0*/  IMAD.WIDE R144, R2.reuse, 0x4, R22 ;  /* 0x0000000402907825 */ /* 0x040fe400078e0216 */
[----:B------:R-:W3:Y:S02]  /*c0c0*/  LDL.LU.64 R22, [R1+0x2a8] ;  /* 0x0002a80001167983 */ /* 0x000ee40000300a00 */
[----:B------:R-:W-:-:S02]  /*c0d0*/  IMAD.WIDE R146, R2, 0x4, R20 ;  /* 0x0000000402927825 */ /* 0x000fc400078e0214 */
[----:B------:R-:W4:Y:S02]  /*c0e0*/  LDL.LU.64 R20, [R1+0x2a0] ;  /* 0x0002a00001147983 */ /* 0x000f240000300a00 */
[----:B------:R-:W-:-:S04]  /*c0f0*/  IMAD.WIDE R228, R2, 0x4, R228 ;  /* 0x0000000402e47825 */ /* 0x000fc800078e02e4 */
[----:B------:R-:W-:Y:S01]  /*c100*/  IMAD.WIDE R230, R2, 0x4, R230 ;  /* 0x0000000402e67825 */ /* 0x000fe200078e02e6 */
[----:B------:R-:W-:Y:S01]  /*c110*/  IADD3 R148, R148, -0x9a, RZ ;  /* 0xffffff6694947810 */ /* 0x000fe20007ffe0ff */
[----:B------:R-:W-:Y:S02]  /*c120*/  LDGSTS.E [R17+0x20008], desc[UR16][R228.64], !P1 ;  /* 0x20008000e4117fae */ /* 0x000fe4000c921850 */
[----:B------:R-:W-:Y:S02]  /*c130*/  VIADD R149, R149, 0xffffff67 ;  /* 0xffffff6795957836 */ /* 0x000fe40000000000 */
[----:B------:R-:W-:Y:S04]  /*c140*/  LDGSTS.E [R17+0x24008], desc[UR16][R230.64], !P1 ;  /* 0x24008000e6117fae */ /* 0x000fe8000c921850 */
[----:B------:R-:W-:Y:S01]  /*c150*/  LDGSTS.E [R17+0x2000c], desc[UR16][R144.64], !P2 ;  /* 0x2000c00090117fae */ /* 0x000fe2000d121850 */
[----:B------:R-:W-:-:S03]  /*c160*/  ISETP.GE.U32.AND P1, PT, R149, 0x7fffff28, PT ;  /* 0x7fffff289500780c */ /* 0x000fc60003f26070 */
[----:B------:R-:W-:Y:S01]  /*c170*/  LDGSTS.E [R17+0x2400c], desc[UR16][R146.64], !P2 ;  /* 0x2400c00092117fae */ /* 0x000fe2000d121850 */
[----:B------:R-:W-:Y:S01]  /*c180*/  ISETP.GE.U32.AND P2, PT, R148, 0x7fffff27, PT ;  /* 0x7fffff279400780c */ /* 0x000fe20003f46070 */
[C---:B------:R-:W-:Y:S02]  /*c190*/  IMAD.WIDE R148, R2.reuse, 0x4, R250 ;  /* 0x0000000402947825 */ /* 0x040fe400078e02fa */
[----:B------:R-:W4:Y:S02]  /*c1a0*/  LDL.LU.64 R32, [R1+0x298] ;  /* 0x0002980001207983 */ /* 0x000f240000300a00 */
[----:B------:R-:W-:Y:S02]  /*c1b0*/  IMAD.WIDE R150, R2, 0x4, R246 ;  /* 0x0000000402967825 */ /* 0x000fe400078e02f6 */
[----:B------:R-:W4:Y:S02]  /*c1c0*/  LDL.LU.64 R30, [R1+0x290] ;  /* 0x00029000011e7983 */ /* 0x000f240000300a00 */
[----:B------:R-:W-:-:S02]  /*c1d0*/  VIADD R246, R9, 0xffffff64 ;  /* 0xffffff6409f67836 */ /* 0x000fc40000000000 */
[----:B------:R-:W-:Y:S01]  /*c1e0*/  LDGSTS.E [R17+0x28000], desc[UR16][R148.64], !P3 ;  /* 0x2800000094117fae */ /* 0x000fe2000d921850 */
[----:B------:R-:W-:Y:S01]  /*c1f0*/  IADD3 R247, R25, -0xb9, RZ ;  /* 0xffffff4719f77810 */ /* 0x000fe20007ffe0ff */
[----:B------:R-:W-:Y:S01]  /*c200*/  IMAD.WIDE R162, R2, 0x4, R162 ;  /* 0x0000000402a27825 */ /* 0x000fe200078e02a2 */
[----:B------:R-:W1:Y:S01]  /*c210*/  LDC R9, c[0x0][0x230] ;  /* 0x00008c00ff097b82 */ /* 0x000e620000000800 */
[----:B------:R-:W-:Y:S04]  /*c220*/  LDGSTS.E [R17+0x2c000], desc[UR16][R150.64], !P3 ;  /* 0x2c00000096117fae */ /* 0x000fe8000d921850 */
[----:B------:R-:W-:Y:S04]  /*c230*/  LDGSTS.E [R17+0x28004], desc[UR16][R152.64], !P4 ;  /* 0x2800400098117fae */ /* 0x000fe8000e121850 */
[----:B------:R-:W-:Y:S01]  /*c240*/  LDGSTS.E [R17+0x2c004], desc[UR16][R154.64], !P4 ;  /* 0x2c0040009a117fae */ /* 0x000fe2000e121850 */
[----:B------:R-:W-:Y:S01]  /*c250*/  ISETP.GE.U32.AND P4, PT, R246, 0x7fffff25, PT ;  /* 0x7fffff25f600780c */ /* 0x000fe20003f86070 */
[----:B------:R-:W-:-:S02]  /*c260*/  VIADD R246, R24, 0xffffff46 ;  /* 0xffffff4618f67836 */ /* 0x000fc40000000000 */
[----:B------:R-:W4:Y:S04]  /*c270*/  LDL.LU.64 R36, [R1+0x130] ;  /* 0x0001300001247983 */ /* 0x000f280000300a00 */
[----:B------:R-:W4:Y:S04]  /*c280*/  LDL.LU.64 R24, [R1+0xe0] ;  /* 0x0000e00001187983 */ /* 0x000f280000300a00 */
[----:B------:R-:W-:Y:S04]  /*c290*/  LDGSTS.E [R17+0x28008], desc[UR16][R156.64], !P5 ;  /* 0x280080009c117fae */ /* 0x000fe8000e921850 */
[----:B------:R-:W-:Y:S01]  /*c2a0*/  LDGSTS.E [R17+0x2c008], desc[UR16][R158.64], !P5 ;  /* 0x2c0080009e117fae */ /* 0x000fe2000e921850 */
[----:B------:R-:W-:-:S03]  /*c2b0*/  ISETP.GE.U32.AND P5, PT, R247, 0x7fffff08, PT ;  /* 0x7fffff08f700780c */ /* 0x000fc60003fa6070 */
[----:B------:R-:W-:Y:S01]  /*c2c0*/  LDGSTS.E [R17+0x2800c], desc[UR16][R160.64], !P6 ;  /* 0x2800c000a0117fae */ /* 0x000fe2000f121850 */
[----:B--2---:R-:W-:-:S03]  /*c2d0*/  IMAD.WIDE R250, R2, 0x4, R28 ;  /* 0x0000000402fa7825 */ /* 0x004fc600078e021c */
[----:B------:R-:W-:Y:S01]  /*c2e0*/  LDGSTS.E [R17+0x2c00c], desc[UR16][R162.64], !P6 ;  /* 0x2c00c000a2117fae */ /* 0x000fe2000f121850 */
[----:B------:R-:W-:Y:S01]  /*c2f0*/  ISETP.GE.U32.AND P6, PT, R246, 0x7fffff07, PT ;  /* 0x7fffff07f600780c */ /* 0x000fe20003fc6070 */
[----:B------:R-:W-:-:S05]  /*c300*/  IMAD.WIDE R246, R2, 0x4, R38 ;  /* 0x0000000402f67825 */ /* 0x000fca00078e0226 */
[----:B------:R-:W-:Y:S04]  /*c310*/  LDGSTS.E [R18+0x20000], desc[UR16][R246.64], !P1 ;  /* 0x20000000f6127fae */ /* 0x000fe8000c921850 */
[----:B------:R-:W-:Y:S01]  /*c320*/  LDGSTS.E [R18+0x24000], desc[UR16][R250.64], !P1 ;  /* 0x24000000fa127fae */ /* 0x000fe2000c921850 */
[----:B---3--:R-:W-:-:S03]  /*c330*/  IMAD.WIDE R40, R2, 0x4, R22 ;  /* 0x0000000402287825 */ /* 0x008fc600078e0216 */
[----:B------:R-:W2:Y:S01]  /*c340*/  LDL.LU.64 R22, [R1+0xf0] ;  /* 0x0000f00001167983 */ /* 0x000ea20000300a00 */
[----:B----4-:R-:W-:-:S03]  /*c350*/  IMAD.WIDE R28, R2, 0x4, R20 ;  /* 0x00000004021c7825 */ /* 0x010fc600078e0214 */
[----:B------:R-:W3:Y:S04]  /*c360*/  LDL.LU.64 R38, [R1+0x100] ;  /* 0x0001000001267983 */ /* 0x000ee80000300a00 */
[----:B------:R-:W-:Y:S04]  /*c370*/  STL.64 [R1+0x60], R40 ;  /* 0x0000602801007387 */ /* 0x000fe80000100a00 */
[----:B------:R-:W4:Y:S04]  /*c380*/  LDL.LU.64 R20, [R1+0x110] ;  /* 0x0001100001147983 */ /* 0x000f280000300a00 */
[----:B------:R1:W-:Y:S04]  /*c390*/  LDGSTS.E [R18+0x20004], desc[UR16][R40.64], !P2 ;  /* 0x2000400028127fae */ /* 0x0003e8000d121850 */
[----:B------:R1:W-:Y:S04]  /*c3a0*/  STL.64 [R1+0x70], R28 ;  /* 0x0000701c01007387 */ /* 0x0003e80000100a00 */
[----:B------:R-:W-:Y:S04]  /*c3b0*/  LDGSTS.E [R18+0x24004], desc[UR16][R28.64], !P2 ;  /* 0x240040001c127fae */ /* 0x000fe8000d121850 */
[----:B-1----:R-:W4:Y:S01]  /*c3c0*/  LDL.LU.64 R28, [R1+0x118] ;  /* 0x00011800011c7983 */ /* 0x002f220000300a00 */
[----:B------:R-:W-:-:S03]  /*c3d0*/  IMAD.WIDE R46, R2, 0x4, R32 ;  /* 0x00000004022e7825 */ /* 0x000fc600078e0220 */
[----:B------:R-:W4:Y:S01]  /*c3e0*/  LDL.LU.64 R32, [R1+0x120] ;  /* 0x0001200001207983 */ /* 0x000f220000300a00 */
[----:B------:R-:W-:-:S03]  /*c3f0*/  IMAD.WIDE R44, R2, 0x4, R30 ;  /* 0x00000004022c7825 */ /* 0x000fc600078e021e */
[----:B------:R-:W-:Y:S04]  /*c400*/  STL.64 [R1+0x80], R46 ;  /* 0x0000802e01007387 */ /* 0x000fe80000100a00 */
[----:B------:R-:W4:Y:S01]  /*c410*/  LDL.LU.64 R30, [R1+0x128] ;  /* 0x00012800011e7983 */ /* 0x000f220000300a00 */
[----:B------:R-:W-:-:S03]  /*c420*/  IMAD.WIDE R42, R2, 0x4, R36 ;  /* 0x00000004022a7825 */ /* 0x000fc600078e0224 */
[----:B------:R3:W-:Y:S01]  /*c430*/  STL.64 [R1+0x90], R44 ;  /* 0x0000902c01007387 */ /* 0x0007e20000100a00 */
[----:B------:R-:W-:-:S03]  /*c440*/  IMAD.WIDE R40, R2, 0x4, R24 ;  /* 0x0000000402287825 */ /* 0x000fc600078e0218 */
[----:B------:R-:W4:Y:S01]  /*c450*/  LDL.LU.64 R36, [R1+0x108] ;  /* 0x0001080001247983 */ /* 0x000f220000300a00 */
[----:B------:R-:W-:-:S03]  /*c460*/  VIADD R252, R252, 0xffffff65 ;  /* 0xffffff65fcfc7836 */ /* 0x000fc60000000000 */
[----:B------:R-:W4:Y:S02]  /*c470*/  LDL.LU.64 R24, [R1+0xf8] ;  /* 0x0000f80001187983 */ /* 0x000f240000300a00 */
[----:B------:R-:W-:Y:S02]  /*c480*/  ISETP.GE.U32.AND P3, PT, R252, 0x7fffff26, PT ;  /* 0x7fffff26fc00780c */ /* 0x000fe40003f66070 */
[----:B------:R-:W-:Y:S01]  /*c490*/  IADD3 R252, R27, -0xbc, RZ ;  /* 0xffffff441bfc7810 */ /* 0x000fe20007ffe0ff */
[----:B------:R1:W-:Y:S01]  /*c4a0*/  STL.64 [R1+0xa0], R42 ;  /* 0x0000a02a01007387 */ /* 0x0003e20000100a00 */
[----:B------:R-:W-:Y:S01]  /*c4b0*/  VIADD R8, R8, 0xffffff45 ;  /* 0xffffff4508087836 */ /* 0x000fe20000000000 */
[----:B------:R-:W4:Y:S01]  /*c4c0*/  LDC R27, c[0x0][0x230] ;  /* 0x00008c00ff1b7b82 */ /* 0x000f220000000800 */
[----:B------:R-:W-:Y:S01]  /*c4d0*/  ISETP.GE.U32.AND P2, PT, R252, 0x7fffff05, PT ;  /* 0x7fffff05fc00780c */ /* 0x000fe20003f46070 */
[----:B------:R-:W-:Y:S01]  /*c4e0*/  VIADD R252, R26, 0xffffff62 ;  /* 0xffffff621afc7836 */ /* 0x000fe20000000000 */
[----:B------:R4:W-:Y:S05]  /*c4f0*/  STL.64 [R1+0xe0], R40 ;  /* 0x0000e02801007387 */ /* 0x0009ea0000100a00 */
[----:B------:R-:W-:Y:S01]  /*c500*/  LDGSTS.E [R18+0x20008], desc[UR16][R46.64], !P3 ;  /* 0x200080002e127fae */ /* 0x000fe2000d921850 */
[----:B--2---:R-:W-:-:S03]  /*c510*/  IMAD.WIDE R22, R2, 0x4, R22 ;  /* 0x0000000402167825 */ /* 0x004fc600078e0216 */
[----:B------:R3:W-:Y:S01]  /*c520*/  LDGSTS.E [R18+0x24008], desc[UR16][R44.64], !P3 ;  /* 0x240080002c127fae */ /* 0x0007e2000d921850 */
[----:B------:R-:W-:Y:S01]  /*c530*/  ISETP.GE.U32.AND P1, PT, R8, 0x7fffff06, PT ;  /* 0x7fffff060800780c */ /* 0x000fe20003f26070 */
[----:B------:R-:W2:Y:S02]  /*c540*/  LDC R26, c[0x0][0x230] ;  /* 0x00008c00ff1a7b82 */ /* 0x000ea40000000800 */
[----:B------:R1:W-:Y:S04]  /*c550*/  LDGSTS.E [R18+0x2000c], desc[UR16][R42.64], !P4 ;  /* 0x2000c0002a127fae */ /* 0x0003e8000e121850 */
[----:B------:R4:W-:Y:S01]  /*c560*/  LDGSTS.E [R18+0x2400c], desc[UR16][R40.64], !P4 ;  /* 0x2400c00028127fae */ /* 0x0009e2000e121850 */
[----:B---3--:R-:W-:-:S03]  /*c570*/  IMAD.WIDE R44, R2, 0x4, R38 ;  /* 0x00000004022c7825 */ /* 0x008fc600078e0226 */
[----:B------:R3:W-:Y:S01]  /*c580*/  STL.64 [R1+0xf0], R22 ;  /* 0x0000f01601007387 */ /* 0x0007e20000100a00 */
[----:B------:R-:W-:Y:S01]  /*c590*/  ISETP.GE.U32.AND P4, PT, R252, 0x7fffff23, PT ;  /* 0x7fffff23fc00780c */ /* 0x000fe20003f86070 */
[----:B------:R-:W2:Y:S01]  /*c5a0*/  LDC R8, c[0x0][0x230] ;  /* 0x00008c00ff087b82 */ /* 0x000ea20000000800 */
[----:B-1----:R-:W-:Y:S01]  /*c5b0*/  IADD3 R42, R35, -0x9f, RZ ;  /* 0xffffff61232a7810 */ /* 0x002fe20007ffe0ff */
[----:B------:R-:W-:Y:S01]  /*c5c0*/  VIADD R252, R34, 0xffffff60 ;  /* 0xffffff6022fc7836 */ /* 0x000fe20000000000 */
[----:B------:R-:W-:Y:S01]  /*c5d0*/  LDGSTS.E [R18+0x28000], desc[UR16][R22.64], !P5 ;  /* 0x2800000016127fae */ /* 0x000fe2000e921850 */
[----:B----4-:R-:W-:-:S03]  /*c5e0*/  IMAD.WIDE R40, R2, 0x4, R20 ;  /* 0x0000000402287825 */ /* 0x010fc600078e0214 */
[----:B------:R-:W4:Y:S04]  /*c5f0*/  LDL.LU.64 R20, [R1+0x288] ;  /* 0x0002880001147983 */ /* 0x000f280000300a00 */
[----:B------:R-:W-:Y:S04]  /*c600*/  STL.64 [R1+0x100], R44 ;  /* 0x0001002c01007387 */ /* 0x000fe80000100a00 */
[----:B------:R-:W2:Y:S04]  /*c610*/  LDL.LU.64 R34, [R1+0x280] ;  /* 0x0002800001227983 */ /* 0x000ea80000300a00 */
[----:B------:R-:W-:Y:S01]  /*c620*/  STL.64 [R1+0x110], R40 ;  /* 0x0001102801007387 */ /* 0x000fe20000100a00 */
[----:B------:R-:W-:-:S03]  /*c630*/  IMAD.WIDE R38, R2, 0x4, R28 ;  /* 0x0000000402267825 */ /* 0x000fc600078e021c */
[----:B------:R-:W2:Y:S04]  /*c640*/  LDL.LU.64 R28, [R1+0x150] ;  /* 0x00015000011c7983 */ /* 0x000ea80000300a00 */
[----:B---3--:R-:W3:Y:S01]  /*c650*/  LDL.LU.64 R22, [R1+0x158] ;  /* 0x0001580001167983 */ /* 0x008ee20000300a00 */
[----:B------:R-:W-:-:S04]  /*c660*/  IMAD.WIDE R32, R2, 0x4, R32 ;  /* 0x0000000402207825 */ /* 0x000fc800078e0220 */
[C---:B------:R-:W-:Y:S01]  /*c670*/  IMAD.WIDE R30, R2.reuse, 0x4, R30 ;  /* 0x00000004021e7825 */ /* 0x040fe200078e021e */
[----:B------:R1:W-:Y:S04]  /*c680*/  STL.64 [R1+0x118], R38 ;  /* 0x0001182601007387 */ /* 0x0003e80000100a00 */
[----:B------:R-:W-:Y:S01]  /*c690*/  LDGSTS.E [R18+0x2c000], desc[UR16][R44.64], !P5 ;  /* 0x2c0000002c127fae */ /* 0x000fe2000e921850 */
[----:B------:R-:W-:-:S03]  /*c6a0*/  IMAD.WIDE R36, R2, 0x4, R36 ;  /* 0x0000000402247825 */ /* 0x000fc600078e0224 */
[----:B------:R1:W-:Y:S01]  /*c6b0*/  STL.64 [R1+0x120], R32 ;  /* 0x0001202001007387 */ /* 0x0003e20000100a00 */
[----:B------:R-:W-:-:S03]  /*c6c0*/  IMAD.WIDE R24, R2, 0x4, R24 ;  /* 0x0000000402187825 */ /* 0x000fc600078e0218 */
[----:B------:R-:W-:Y:S04]  /*c6d0*/  LDGSTS.E [R18+0x28004], desc[UR16][R40.64], !P6 ;  /* 0x2800400028127fae */ /* 0x000fe8000f121850 */
[----:B------:R1:W-:Y:S04]  /*c6e0*/  STL.64 [R1+0x128], R30 ;  /* 0x0001281e01007387 */ /* 0x0003e80000100a00 */
[----:B------:R-:W-:Y:S04]  /*c6f0*/  LDGSTS.E [R18+0x2c004], desc[UR16][R38.64], !P6 ;  /* 0x2c00400026127fae */ /* 0x000fe8000f121850 */
[----:B------:R-:W-:Y:S04]  /*c700*/  STL.64 [R1+0x130], R36 ;  /* 0x0001302401007387 */ /* 0x000fe80000100a00 */
[----:B------:R-:W-:Y:S04]  /*c710*/  LDGSTS.E [R18+0x28008], desc[UR16][R32.64], !P1 ;  /* 0x2800800020127fae */ /* 0x000fe8000c921850 */
[----:B-1----:R-:W3:Y:S04]  /*c720*/  LDL.LU.64 R38, [R1+0x160] ;  /* 0x0001600001267983 */ /* 0x002ee80000300a00 */
[----:B------:R1:W-:Y:S04]  /*c730*/  STL.64 [R1+0x138], R24 ;  /* 0x0001381801007387 */ /* 0x0003e80000100a00 */
[----:B------:R-:W3:Y:S04]  /*c740*/  LDL.LU.64 R32, [R1+0x168] ;  /* 0x0001680001207983 */ /* 0x000ee80000300a00 */
[----:B------:R-:W-:Y:S04]  /*c750*/  LDGSTS.E [R18+0x2c008], desc[UR16][R30.64], !P1 ;  /* 0x2c0080001e127fae */ /* 0x000fe8000c921850 */
[----:B------:R1:W-:Y:S04]  /*c760*/  LDGSTS.E [R18+0x2800c], desc[UR16][R36.64], !P2 ;  /* 0x2800c00024127fae */ /* 0x0003e8000d121850 */
[----:B------:R-:W-:Y:S04]  /*c770*/  LDGSTS.E [R18+0x2c00c], desc[UR16][R24.64], !P2 ;  /* 0x2c00c00018127fae */ /* 0x000fe8000d121850 */
[----:B------:R-:W3:Y:S01]  /*c780*/  LDL.LU.64 R30, [R1+0x170] ;  /* 0x00017000011e7983 */ /* 0x000ee20000300a00 */
[----:B------:R-:W-:Y:S01]  /*c790*/  VIADD R9, R9, 0xffffff63 ;  /* 0xffffff6309097836 */ /* 0x000fe20000000000 */
[----:B------:R-:W-:Y:S01]  /*c7a0*/  ISETP.GE.U32.AND P5, PT, R42, 0x7fffff22, PT ;  /* 0x7fffff222a00780c */ /* 0x000fe20003fa6070 */
[C---:B----4-:R-:W-:Y:S01]  /*c7b0*/  IMAD.WIDE R20, R2.reuse, 0x4, R20 ;  /* 0x0000000402147825 */ /* 0x050fe200078e0214 */
[----:B-1----:R-:W4:Y:S02]  /*c7c0*/  LDL.LU.64 R24, [R1+0x278] ;  /* 0x0002780001187983 */ /* 0x002f240000300a00 */
[----:B------:R-:W-:Y:S01]  /*c7d0*/  ISETP.GE.U32.AND P3, PT, R9, 0x7fffff24, PT ;  /* 0x7fffff240900780c */ /* 0x000fe20003f66070 */
[----:B------:R-:W1:Y:S01]  /*c7e0*/  LDC R36, c[0x0][0x230] ;  /* 0x00008c00ff247b82 */ /* 0x000e620000000800 */
[C---:B--2---:R-:W-:Y:S01]  /*c7f0*/  IMAD.WIDE R34, R2.reuse, 0x4, R34 ;  /* 0x0000000402227825 */ /* 0x044fe200078e0222 */
[----:B------:R-:W-:Y:S06]  /*c800*/  STL.64 [R1+0x140], R20 ;  /* 0x0001401401007387 */ /* 0x000fec0000100a00 */
[----:B------:R-:W2:Y:S01]  /*c810*/  LDC R9, c[0x0][0x230] ;  /* 0x00008c00ff097b82 */ /* 0x000ea20000000800 */
[----:B------:R1:W-:Y:S01]  /*c820*/  STL.64 [R1+0x148], R34 ;  /* 0x0001482201007387 */ /* 0x0003e20000100a00 */
[----:B------:R-:W-:-:S03]  /*c830*/  IMAD.WIDE R42, R2, 0x4, R28 ;  /* 0x00000004022a7825 */ /* 0x000fc600078e021c */
[----:B------:R1:W-:Y:S01]  /*c840*/  LDGSTS.E [R19+0x20000], desc[UR16][R20.64], !P3 ;  /* 0x2000000014137fae */ /* 0x0003e2000d921850 */
[----:B---3--:R-:W-:-:S03]  /*c850*/  IMAD.WIDE R40, R2, 0x4, R22 ;  /* 0x0000000402287825 */ /* 0x008fc600078e0216 */
[----:B------:R-:W-:Y:S04]  /*c860*/  LDGSTS.E [R19+0x24000], desc[UR16][R34.64], !P3 ;  /* 0x2400000022137fae */ /* 0x000fe8000d921850 */
[----:B------:R-:W3:Y:S04]  /*c870*/  LDL.LU.64 R22, [R1+0xe8] ;  /* 0x0000e80001167983 */ /* 0x000ee80000300a00 */
[----:B------:R2:W-:Y:S04]  /*c880*/  STL.64 [R1+0x150], R42 ;  /* 0x0001502a01007387 */ /* 0x0005e80000100a00 */
[----:B------:R-:W4:Y:S04]  /*c890*/  LDL.LU.64 R28, [R1+0xd8] ;  /* 0x0000d800011c7983 */ /* 0x000f280000300a00 */
[----:B------:R2:W-:Y:S04]  /*c8a0*/  STL.64 [R1+0x158], R40 ;  /* 0x0001582801007387 */ /* 0x0005e80000100a00 */
[----:B-1----:R-:W4:Y:S01]  /*c8b0*/  LDL.LU.64 R34, [R1+0xd0] ;  /* 0x0000d00001227983 */ /* 0x002f220000300a00 */
[----:B------:R-:W1:Y:S01]  /*c8c0*/  S2R R21, SR_TID.X ;  /* 0x0000000000157919 */ /* 0x000e620000002100 */
[----:B--2---:R-:W-:-:S02]  /*c8d0*/  VIADD R37, R9, 0xffffff40 ;  /* 0xffffff4009257836 */ /* 0x004fc40000000000 */
[----:B------:R-:W-:Y:S01]  /*c8e0*/  VIADD R8, R8, 0xffffff43 ;  /* 0xffffff4308087836 */ /* 0x000fe20000000000 */
[----:B------:R2:W-:Y:S01]  /*c8f0*/  LDGSTS.E [R19+0x20004], desc[UR16][R42.64], !P4 ;  /* 0x200040002a137fae */ /* 0x0005e2000e121850 */
[----:B------:R-:W-:Y:S01]  /*c900*/  ISETP.GE.U32.AND P6, PT, R252, 0x7fffff21, PT ;  /* 0x7fffff21fc00780c */ /* 0x000fe20003fc6070 */
[C---:B------:R-:W-:Y:S01]  /*c910*/  IMAD.WIDE R10, R2.reuse, 0x4, R10 ;  /* 0x00000004020a7825 */ /* 0x040fe200078e020a */
[----:B------:R-:W4:Y:S01]  /*c920*/  LDC R9, c[0x0][0x230] ;  /* 0x00008c00ff097b82 */ /* 0x000f220000000800 */
[----:B------:R2:W-:Y:S02]  /*c930*/  LDGSTS.E [R19+0x24004], desc[UR16][R40.64], !P4 ;  /* 0x2400400028137fae */ /* 0x0005e4000e121850 */
[----:B------:R-:W-:Y:S01]  /*c940*/  IMAD.WIDE R44, R2, 0x4, R38 ;  /* 0x00000004022c7825 */ /* 0x000fe200078e0226 */
[----:B-1----:R-:W-:-:S03]  /*c950*/  LOP3.LUT R21, R21, 0x3f, RZ, 0xc0, !PT ;  /* 0x0000003f15157812 */ /* 0x002fc600078ec0ff */
[----:B--2---:R-:W-:Y:S01]  /*c960*/  IMAD.WIDE R42, R2, 0x4, R32 ;  /* 0x00000004022a7825 */ /* 0x004fe200078e0220 */
[----:B------:R-:W-:Y:S01]  /*c970*/  ISETP.GE.U32.AND P1, PT, R8, 0x7fffff04, PT ;  /* 0x7fffff040800780c */ /* 0x000fe20003f26070 */
[----:B------:R-:W-:Y:S01]  /*c980*/  LDGSTS.E [R19+0x20008], desc[UR16][R44.64], !P5 ;  /* 0x200080002c137fae */ /* 0x000fe2000e921850 */
[----:B------:R-:W-:Y:S01]  /*c990*/  ISETP.GE.AND P3, PT, R21, R37, PT ;  /* 0x000000251500720c */ /* 0x000fe20003f66270 */
[----:B------:R-:W-:-:S04]  /*c9a0*/  IMAD.WIDE R40, R2, 0x4, R30 ;  /* 0x0000000402287825 */ /* 0x000fc800078e021e */
[C---:B---3--:R-:W-:Y:S01]  /*c9b0*/  IMAD.WIDE R22, R2.reuse, 0x4, R22 ;  /* 0x0000000402167825 */ /* 0x048fe200078e0216 */
[----:B------:R-:W2:Y:S03]  /*c9c0*/  LDL.LU.64 R20, [R1+0xc8] ;  /* 0x0000c80001147983 */ /* 0x000ea60000300a00 */
[C---:B----4-:R-:W-:Y:S01]  /*c9d0*/  IMAD.WIDE R28, R2.reuse, 0x4, R28 ;  /* 0x00000004021c7825 */ /* 0x050fe200078e021c */
[----:B------:R-:W-:Y:S03]  /*c9e0*/  STL.64 [R1+0x160], R44 ;  /* 0x0001602c01007387 */ /* 0x000fe60000100a00 */
[C---:B------:R-:W-:Y:S01]  /*c9f0*/  IMAD.WIDE R34, R2.reuse, 0x4, R34 ;  /* 0x0000000402227825 */ /* 0x040fe200078e0222 */
[----:B------:R-:W3:Y:S01]  /*ca00*/  LDL.LU.64 R32, [R1+0xc0] ;  /* 0x0000c00001207983 */ /* 0x000ee20000300a00 */
[----:B------:R-:W-:Y:S01]  /*ca10*/  IADD3 R252, R27, -0xbe, RZ ;  /* 0xffffff421bfc7810 */ /* 0x000fe20007ffe0ff */
[----:B------:R-:W1:Y:S02]  /*ca20*/  LDC R8, c[0x0][0x230] ;  /* 0x00008c00ff087b82 */ /* 0x000e640000000800 */
[----:B------:R-:W-:Y:S01]  /*ca30*/  STL.64 [R1+0x168], R42 ;  /* 0x0001682a01007387 */ /* 0x000fe20000100a00 */
[----:B------:R-:W-:-:S03]  /*ca40*/  IMAD.WIDE R38, R2, 0x4, R24 ;  /* 0x0000000402267825 */ /* 0x000fc600078e0218 */
[----:B------:R-:W4:Y:S02]  /*ca50*/  LDL.LU.64 R30, [R1+0xb8] ;  /* 0x0000b800011e7983 */ /* 0x000f240000300a00 */
[----:B------:R-:W1:Y:S02]  /*ca60*/  LDC R27, c[0x0][0x230] ;  /* 0x00008c00ff1b7b82 */ /* 0x000e640000000800 */
[----:B------:R-:W-:Y:S04]  /*ca70*/  STL.64 [R1+0x170], R40 ;  /* 0x0001702801007387 */ /* 0x000fe80000100a00 */
[----:B------:R-:W4:Y:S04]  /*ca80*/  LDL.LU.64 R24, [R1+0xb0] ;  /* 0x0000b00001187983 */ /* 0x000f280000300a00 */
[----:B------:R-:W-:Y:S04]  /*ca90*/  LDGSTS.E [R19+0x24008], desc[UR16][R42.64], !P5 ;  /* 0x240080002a137fae */ /* 0x000fe8000e921850 */
[----:B------:R1:W-:Y:S04]  /*caa0*/  STL.64 [R1+0x1d8], R38 ;  /* 0x0001d82601007387 */ /* 0x0003e80000100a00 */
[----:B------:R-:W-:Y:S04]  /*cab0*/  LDGSTS.E [R19+0x2000c], desc[UR16][R40.64], !P6 ;  /* 0x2000c00028137fae */ /* 0x000fe8000f121850 */
[----:B------:R1:W-:Y:S04]  /*cac0*/  STL.64 [R1+0x1d0], R22 ;  /* 0x0001d01601007387 */ /* 0x0003e80000100a00 */
[----:B------:R-:W-:Y:S04]  /*cad0*/  LDGSTS.E [R19+0x2400c], desc[UR16][R38.64], !P6 ;  /* 0x2400c00026137fae */ /* 0x000fe8000f121850 */
[----:B------:R2:W-:Y:S04]  /*cae0*/  STL.64 [R1+0x1c8], R28 ;  /* 0x0001c81c01007387 */ /* 0x0005e80000100a00 */
[----:B------:R-:W-:Y:S04]  /*caf0*/  LDGSTS.E [R19+0x28000], desc[UR16][R22.64], !P1 ;  /* 0x2800000016137fae */ /* 0x000fe8000c921850 */
[----:B-1----:R-:W4:Y:S04]  /*cb00*/  LDL.LU.64 R38, [R1+0x98] ;  /* 0x0000980001267983 */ /* 0x002f280000300a00 */
[----:B------:R1:W-:Y:S04]  /*cb10*/  STL.64 [R1+0x1c0], R34 ;  /* 0x0001c02201007387 */ /* 0x0003e80000100a00 */
[----:B------:R-:W4:Y:S01]  /*cb20*/  LDL.LU.64 R22, [R1+0x88] ;  /* 0x0000880001167983 */ /* 0x000f220000300a00 */
[----:B------:R-:W-:Y:S01]  /*cb30*/  ISETP.GE.U32.AND P2, PT, R252, 0x7fffff03, PT ;  /* 0x7fffff03fc00780c */ /* 0x000fe20003f46070 */
[----:B------:R-:W-:-:S02]  /*cb40*/  VIADD R252, R26, 0xffffff41 ;  /* 0xffffff411afc7836 */ /* 0x000fc40000000000 */
[----:B------:R-:W1:Y:S01]  /*cb50*/  LDC R26, c[0x0][0x230] ;  /* 0x00008c00ff1a7b82 */ /* 0x000e620000000800 */
[----:B------:R-:W-:Y:S01]  /*cb60*/  VIADD R27, R27, 0xffffff3e ;  /* 0xffffff3e1b1b7836 */ /* 0x000fe20000000000 */
[----:B------:R-:W-:Y:S01]  /*cb70*/  LDGSTS.E [R19+0x2c000], desc[UR16][R28.64], !P1 ;  /* 0x2c0000001c137fae */ /* 0x000fe2000c921850 */
[----:B------:R-:W-:Y:S02]  /*cb80*/  ISETP.GE.U32.AND P4, PT, R252, 0x7fffff02, PT ;  /* 0x7fffff02fc00780c */ /* 0x000fe40003f86070 */
[----:B------:R-:W-:Y:S02]  /*cb90*/  SEL R252, RZ, 0x4, P3 ;  /* 0x00000004fffc7807 */ /* 0x000fe40001800000 */
[----:B------:R-:W-:-:S03]  /*cba0*/  ISETP.GT.AND P3, PT, R7, 0xff, PT ;  /* 0x000000ff0700780c */ /* 0x000fc60003f64270 */
[----:B------:R-:W-:Y:S01]  /*cbb0*/  LDGSTS.E [R19+0x28004], desc[UR16][R34.64], !P2 ;  /* 0x2800400022137fae */ /* 0x000fe2000d121850 */
[----:B------:R-:W-:-:S04]  /*cbc0*/  SEL R252, R252, RZ, P3 ;  /* 0x000000fffcfc7207 */ /* 0x000fc80001800000 */
[----:B------:R-:W-:Y:S01]  /*cbd0*/  ISETP.NE.U32.AND P3, PT, R252, RZ, PT ;  /* 0x000000fffc00720c */ /* 0x000fe20003f65070 */
[----:B------:R-:W-:Y:S01]  /*cbe0*/  VIADD R252, R36, 0xffffff3d ;  /* 0xffffff3d24fc7836 */ /* 0x000fe20000000000 */
[----:B------:R-:W-:Y:S02]  /*cbf0*/  ISETP.GE.U32.AND P1, PT, R27, 0x7ffffeff, PT ;  /* 0x7ffffeff1b00780c */ /* 0x000fe40003f26070 */
[----:B------:R-:W-:Y:S01]  /*cc00*/  ISETP.GE.U32.AND P5, PT, R37, 0x7fffff01, PT ;  /* 0x7fffff012500780c */ /* 0x000fe20003fa6070 */
[----:B--2---:R-:W-:-:S05]  /*cc10*/  IMAD.WIDE R20, R2, 0x4, R20 ;  /* 0x0000000402147825 */ /* 0x004fca00078e0214 */
[----:B------:R2:W-:Y:S04]  /*cc20*/  STL.64 [R1+0x1b8], R20 ;  /* 0x0001b81401007387 */ /* 0x0005e80000100a00 */
[----:B------:R-:W2:Y:S04]  /*cc30*/  LDL.LU.64 R28, [R1+0x40] ;  /* 0x00004000011c7983 */ /* 0x000ea80000300a00 */
[----:B------:R-:W-:Y:S01]  /*cc40*/  LDGSTS.E [R19+0x2c004], desc[UR16][R20.64], !P2 ;  /* 0x2c00400014137fae */ /* 0x000fe2000d121850 */
[----:B---3--:R-:W-:-:S03]  /*cc50*/  IMAD.WIDE R32, R2, 0x4, R32 ;  /* 0x0000000402207825 */ /* 0x008fc600078e0220 */
[----:B-1----:R-:W3:Y:S01]  /*cc60*/  LDL.LU.64 R34, [R1+0x448] ;  /* 0x0004480001227983 */ /* 0x002ee20000300a00 */
[----:B------:R-:W-:Y:S01]  /*cc70*/  ISETP.GE.U32.AND P2, PT, R252, 0x7ffffefe, PT ;  /* 0x7ffffefefc00780c */ /* 0x000fe20003f46070 */
[----:B------:R-:W-:Y:S02]  /*cc80*/  VIADD R252, R26, 0xffffff1f ;  /* 0xffffff1f1afc7836 */ /* 0x000fe40000000000 */
[----:B------:R-:W-:Y:S01]  /*cc90*/  LDGSTS.E [R19+0x28008], desc[UR16][R32.64], !P4 ;  /* 0x2800800020137fae */ /* 0x000fe2000e121850 */
[----:B----4-:R-:W-:-:S03]  /*cca0*/  IMAD.WIDE R30, R2, 0x4, R30 ;  /* 0x00000004021e7825 */ /* 0x010fc600078e021e */
[----:B--2---:R-:W2:Y:S04]  /*ccb0*/  LDL.LU.64 R20, [R1+0x78] ;  /* 0x0000780001147983 */ /* 0x004ea80000300a00 */
[----:B------:R1:W-:Y:S01]  /*ccc0*/  STL.64 [R1+0x1b0], R32 ;  /* 0x0001b02001007387 */ /* 0x0003e20000100a00 */
[----:B------:R-:W-:-:S03]  /*ccd0*/  IMAD.WIDE R24, R2, 0x4, R24 ;  /* 0x0000000402187825 */ /* 0x000fc600078e0218 */
[----:B------:R-:W4:Y:S04]  /*cce0*/  LDL.LU.64 R26, [R1+0x38] ;  /* 0x00003800011a7983 */ /* 0x000f280000300a00 */
[----:B------:R-:W-:Y:S04]  /*ccf0*/  STL.64 [R1+0x1a8], R30 ;  /* 0x0001a81e01007387 */ /* 0x000fe80000100a00 */
[----:B------:R1:W-:Y:S04]  /*cd00*/  STL.64 [R1+0x1a0], R24 ;  /* 0x0001a01801007387 */ /* 0x0003e80000100a00 */
[----:B------:R1:W-:Y:S04]  /*cd10*/  STL.64 [R1+0x198], R10 ;  /* 0x0001980a01007387 */ /* 0x0003e80000100a00 */
[----:B-1----:R-:W4:Y:S04]  /*cd20*/  LDL.LU.64 R32, [R1+0x460] ;  /* 0x0004600001207983 */ /* 0x002f280000300a00 */
[----:B------:R-:W4:Y:S04]  /*cd30*/  LDL.LU.64 R36, [R1+0x68] ;  /* 0x0000680001247983 */ /* 0x000f280000300a00 */
[----:B------:R-:W-:Y:S04]  /*cd40*/  LDGSTS.E [R19+0x2c008], desc[UR16][R30.64], !P4 ;  /* 0x2c0080001e137fae */ /* 0x000fe8000e121850 */
[----:B------:R-:W-:Y:S01]  /*cd50*/  LDGSTS.E [R19+0x2800c], desc[UR16][R24.64], !P5 ;  /* 0x2800c00018137fae */ /* 0x000fe2000e921850 */
[----:B------:R-:W-:Y:S01]  /*cd60*/  IMAD.WIDE R124, R4, 0x4, R38 ;  /* 0x00000004047c7825 */ /* 0x000fe200078e0226 */
[----:B------:R-:W-:-:S02]  /*cd70*/  IADD3 R8, R8, -0xc1, RZ ;  /* 0xffffff3f08087810 */ /* 0x000fc40007ffe0ff */
[----:B------:R1:W-:Y:S04]  /*cd80*/  LDGSTS.E [R19+0x2c00c], desc[UR16][R10.64], !P5 ;  /* 0x2c00c0000a137fae */ /* 0x0003e8000e921850 */
[----:B------:R-:W4:Y:S04]  /*cd90*/  LDL.LU.64 R24, [R1+0x30] ;  /* 0x0000300001187983 */ /* 0x000f280000300a00 */
[----:B------:R-:W4:Y:S01]  /*cda0*/  LDL.LU.64 R30, [R1+0x478] ;  /* 0x00047800011e7983 */ /* 0x000f220000300a00 */
[----:B------:R-:W-:Y:S01]  /*cdb0*/  IMAD.WIDE R86, R4, 0x4, R22 ;  /* 0x0000000404567825 */ /* 0x000fe200078e0216 */
[----:B------:R-:W-:Y:S01]  /*cdc0*/  ISETP.GE.U32.AND P6, PT, R8, 0x7fffff00, PT ;  /* 0x7fffff000800780c */ /* 0x000fe20003fc6070 */
[----:B-1----:R-:W1:Y:S01]  /*cdd0*/  LDC R11, c[0x0][0x230] ;  /* 0x00008c00ff0b7b82 */ /* 0x002e620000000800 */
[----:B------:R-:W4:Y:S04]  /*cde0*/  LDL.LU.64 R46, [R1+0x58] ;  /* 0x00005800012e7983 */ /* 0x000f280000300a00 */
[----:B------:R-:W4:Y:S03]  /*cdf0*/  LDL.LU.64 R22, [R1+0x28] ;  /* 0x0000280001167983 */ /* 0x000f260000300a00 */
[----:B------:R-:W1:Y:S01]  /*ce00*/  LDC R8, c[0x0][0x230] ;  /* 0x00008c00ff087b82 */ /* 0x000e620000000800 */
[----:B------:R-:W-:Y:S04]  /*ce10*/  STL.64 [R1+0x190], R124 ;  /* 0x0001907c01007387 */ /* 0x000fe80000100a00 */
[----:B------:R-:W4:Y:S01]  /*ce20*/  LDL.LU.64 R42, [R1+0x490] ;  /* 0x00049000012a7983 */ /* 0x000f220000300a00 */
[----:B------:R-:W-:Y:S01]  /*ce30*/  IADD3 R9, R9, -0xc4, RZ ;  /* 0xffffff3c09097810 */ /* 0x000fe20007ffe0ff */
[----:B------:R-:W-:Y:S01]  /*ce40*/  IMAD.WIDE R56, R4, 0x4, R56 ;  /* 0x0000000404387825 */ /* 0x000fe200078e0238 */
[----:B------:R-:W4:Y:S01]  /*ce50*/  LDC R10, c[0x0][0x230] ;  /* 0x00008c00ff0a7b82 */ /* 0x000f220000000800 */
[----:B------:R-:W-:Y:S01]  /*ce60*/  STL.64 [R1+0x188], R86 ;  /* 0x0001885601007387 */ /* 0x000fe20000100a00 */
[----:B------:R-:W-:-:S02]  /*ce70*/  ISETP.GE.U32.AND P5, PT, R252, 0x7ffffee0, PT ;  /* 0x7ffffee0fc00780c */ /* 0x000fc40003fa6070 */
[----:B------:R-:W-:Y:S01]  /*ce80*/  ISETP.GE.U32.AND P4, PT, R9, 0x7ffffefd, PT ;  /* 0x7ffffefd0900780c */ /* 0x000fe20003f86070 */
[----:B------:R-:W0:Y:S04]  /*ce90*/  LDGDEPBAR ;  /* 0x00000000000079af */ /* 0x000e280000000000 */
[----:B------:R-:W-:Y:S01]  /*cea0*/  LDGSTS.E [R6+0x70000], desc[UR16][R124.64], P0 ;  /* 0x700000007c067fae */ /* 0x000fe20008121850 */
[----:B-1----:R-:W-:Y:S02]  /*ceb0*/  VIADD R252, R8, 0xffffff1e ;  /* 0xffffff1e08fc7836 */ /* 0x002fe40000000000 */
[----:B------:R-:W-:-:S04]  /*cec0*/  IMAD.WIDE R58, R4, 0x4, R28 ;  /* 0x00000004043a7825 */ /* 0x000fc800078e021c */
[----:B------:R-:W-:-:S04]  /*ced0*/  IMAD.WIDE R28, R4, 0x4, R242 ;  /* 0x00000004041c7825 */ /* 0x000fc800078e02f2 */
[C---:B---3--:R-:W-:Y:S02]  /*cee0*/  IMAD.WIDE R122, R4.reuse, 0x4, R34 ;  /* 0x00000004047a7825 */ /* 0x048fe400078e0222 */
[----:B------:R-:W3:Y:S02]  /*cef0*/  LDL.LU.64 R34, [R1+0x50] ;  /* 0x0000500001227983 */ /* 0x000ee40000300a00 */
[C---:B--2---:R-:W-:Y:S02]  /*cf00*/  IMAD.WIDE R84, R4.reuse, 0x4, R20 ;  /* 0x0000000404547825 */ /* 0x044fe400078e0214 */
[----:B------:R-:W-:Y:S04]  /*cf10*/  LDGSTS.E [R6+0x70400], desc[UR16][R122.64], P0 ;  /* 0x704000007a067fae */ /* 0x000fe80008121850 */
[----:B------:R-:W2:Y:S04]  /*cf20*/  LDL.LU.64 R20, [R1+0x20] ;  /* 0x0000200001147983 */ /* 0x000ea80000300a00 */
[----:B------:R-:W-:Y:S04]  /*cf30*/  STL.64 [R1+0x180], R58 ;  /* 0x0001803a01007387 */ /* 0x000fe80000100a00 */
[----:B------:R-:W-:Y:S04]  /*cf40*/  STL.64 [R1+0x1f8], R122 ;  /* 0x0001f87a01007387 */ /* 0x000fe80000100a00 */
[----:B------:R-:W2:Y:S01]  /*cf50*/  LDL.LU.64 R40, [R1+0x4a8] ;  /* 0x0004a80001287983 */ /* 0x000ea20000300a00 */
[----:B----4-:R-:W-:-:S03]  /*cf60*/  IMAD.WIDE R54, R4, 0x4, R26 ;  /* 0x0000000404367825 */ /* 0x010fc600078e021a */
[----:B------:R-:W-:Y:S01]  /*cf70*/  STL.64 [R1+0x178], R28 ;  /* 0x0001781c01007387 */ /* 0x000fe20000100a00 */
[----:B------:R-:W-:-:S03]  /*cf80*/  IMAD.WIDE R8, R4, 0x4, R32 ;  /* 0x0000000404087825 */ /* 0x000fc600078e0220 */
[----:B------:R-:W-:Y:S04]  /*cf90*/  STL.64 [R1+0x1f0], R84 ;  /* 0x0001f05401007387 */ /* 0x000fe80000100a00 */
[----:B------:R-:W4:Y:S01]  /*cfa0*/  LDL.LU.64 R38, [R1+0x48] ;  /* 0x0000480001267983 */ /* 0x000f220000300a00 */
[----:B------:R-:W-:-:S03]  /*cfb0*/  IMAD.WIDE R26, R4, 0x4, R240 ;  /* 0x00000004041a7825 */ /* 0x000fc600078e02f0 */
[----:B------:R-:W4:Y:S04]  /*cfc0*/  LDL.LU.64 R32, [R1+0x18] ;  /* 0x0000180001207983 */ /* 0x000f280000300a00 */
[----:B------:R1:W-:Y:S04]  /*cfd0*/  STL.64 [R1+0x218], R8 ;  /* 0x0002180801007387 */ /* 0x0003e80000100a00 */
[----:B------:R-:W-:Y:S04]  /*cfe0*/  STL.64 [R1+0x1e8], R54 ;  /* 0x0001e83601007387 */ /* 0x000fe80000100a00 */
[----:B------:R-:W-:Y:S01]  /*cff0*/  STL.64 [R1+0x1e0], R26 ;  /* 0x0001e01a01007387 */ /* 0x000fe20000100a00 */
[----:B-1----:R-:W-:-:S04]  /*d000*/  IMAD.WIDE R8, R4, 0x4, R36 ;  /* 0x0000000404087825 */ /* 0x002fc800078e0224 */
[C---:B------:R-:W-:Y:S01]  /*d010*/  IMAD.WIDE R52, R4.reuse, 0x4, R24 ;  /* 0x0000000404347825 */ /* 0x040fe200078e0218 */
[----:B------:R1:W-:Y:S04]  /*d020*/  STL.64 [R1+0x210], R8 ;  /* 0x0002100801007387 */ /* 0x0003e80000100a00 */
[----:B------:R-:W4:Y:S01]  /*d030*/  LDL.LU.64 R44, [R1+0x4b8] ;  /* 0x0004b800012c7983 */ /* 0x000f220000300a00 */
[----:B------:R-:W-:-:S03]  /*d040*/  IMAD.WIDE R118, R4, 0x4, R30 ;  /* 0x0000000404767825 */ /* 0x000fc600078e021e */
[----:B------:R-:W4:Y:S01]  /*d050*/  LDL.LU.64 R36, [R1+0x440] ;  /* 0x0004400001247983 */ /* 0x000f220000300a00 */
[----:B------:R-:W-:-:S03]  /*d060*/  IMAD.WIDE R24, R4, 0x4, R238 ;  /* 0x0000000404187825 */ /* 0x000fc600078e02ee */
[----:B------:R-:W4:Y:S01]  /*d070*/  LDL.LU.64 R30, [R1+0x10] ;  /* 0x00001000011e7983 */ /* 0x000f220000300a00 */
[----:B-1----:R-:W-:-:S03]  /*d080*/  IMAD.WIDE R8, R4, 0x4, R46 ;  /* 0x0000000404087825 */ /* 0x002fc600078e022e */
[----:B------:R-:W-:Y:S04]  /*d090*/  STL.64 [R1+0x208], R52 ;  /* 0x0002083401007387 */ /* 0x000fe80000100a00 */
[----:B------:R-:W4:Y:S04]  /*d0a0*/  LDL.LU.64 R66, [R1+0x4c8] ;  /* 0x0004c80001427983 */ /* 0x000f280000300a00 */
[----:B------:R3:W-:Y:S04]  /*d0b0*/  STL.64 [R1+0x230], R8 ;  /* 0x0002300801007387 */ /* 0x0007e80000100a00 */
[----:B------:R-:W-:Y:S04]  /*d0c0*/  STL.64 [R1+0x238], R118 ;  /* 0x0002387601007387 */ /* 0x000fe80000100a00 */
[----:B------:R-:W-:Y:S01]  /*d0d0*/  STL.64 [R1+0x200], R24 ;  /* 0x0002001801007387 */ /* 0x000fe20000100a00 */
[----:B------:R-:W-:-:S03]  /*d0e0*/  IMAD.WIDE R50, R4, 0x4, R22 ;  /* 0x0000000404327825 */ /* 0x000fc600078e0216 */
[----:B------:R-:W4:Y:S01]  /*d0f0*/  LDL.LU.64 R62, [R1+0x458] ;  /* 0x00045800013e7983 */ /* 0x000f220000300a00 */
[----:B------:R-:W-:-:S03]  /*d100*/  IMAD.WIDE R116, R4, 0x4, R42 ;  /* 0x0000000404747825 */ /* 0x000fc600078e022a */
[----:B------:R-:W4:Y:S04]  /*d110*/  LDL.LU.64 R42, [R1+0x8] ;  /* 0x00000800012a7983 */ /* 0x000f280000300a00 */
[----:B------:R-:W-:Y:S04]  /*d120*/  STL.64 [R1+0x228], R50 ;  /* 0x0002283201007387 */ /* 0x000fe80000100a00 */
[----:B------:R-:W4:Y:S01]  /*d130*/  LDL.LU.64 R60, [R1+0x4d8] ;  /* 0x0004d800013c7983 */ /* 0x000f220000300a00 */
[----:B------:R-:W-:-:S04]  /*d140*/  IMAD.WIDE R22, R4, 0x4, R236 ;  /* 0x0000000404167825 */ /* 0x000fc800078e02ec */
[----:B------:R-:W-:-:S04]  /*d150*/  IMAD.WIDE R242, R4, 0x4, R232 ;  /* 0x0000000404f27825 */ /* 0x000fc800078e02e8 */
[----:B---3--:R-:W-:-:S05]  /*d160*/  IMAD.WIDE R8, R4, 0x4, R34 ;  /* 0x0000000404087825 */ /* 0x008fca00078e0222 */
[----:B------:R4:W-:Y:S04]  /*d170*/  STL.64 [R1+0x258], R8 ;  /* 0x0002580801007387 */ /* 0x0009e80000100a00 */
[----:B------:R-:W3:Y:S01]  /*d180*/  LDL.LU.64 R34, [R1+0x468] ;  /* 0x0004680001227983 */ /* 0x000ee20000300a00 */
[----:B--2---:R-:W-:-:S03]  /*d190*/  IMAD.WIDE R48, R4, 0x4, R20 ;  /* 0x0000000404307825 */ /* 0x004fc600078e0214 */
[----:B------:R-:W-:Y:S04]  /*d1a0*/  STL.64 [R1+0x260], R116 ;  /* 0x0002607401007387 */ /* 0x000fe80000100a00 */
[----:B------:R-:W-:Y:S01]  /*d1b0*/  STL.64 [R1+0x220], R22 ;  /* 0x0002201601007387 */ /* 0x000fe20000100a00 */
[----:B------:R-:W-:-:S04]  /*d1c0*/  IMAD.WIDE R20, R4, 0x4, R234 ;  /* 0x0000000404147825 */ /* 0x000fc800078e02ea */
[C---:B------:R-:W-:Y:S02]  /*d1d0*/  IMAD.WIDE R114, R4.reuse, 0x4, R40 ;  /* 0x0000000404727825 */ /* 0x040fe400078e0228 */
[----:B------:R-:W2:Y:S04]  /*d1e0*/  LDL.LU.64 R40, [R1] ;  /* 0x0000000001287983 */ /* 0x000ea80000300a00 */
[----:B------:R-:W-:Y:S01]  /*d1f0*/  STL.64 [R1+0x250], R48 ;  /* 0x0002503001007387 */ /* 0x000fe20000100a00 */
[----:B----4-:R-:W-:-:S03]  /*d200*/  IMAD.WIDE R8, R4, 0x4, R38 ;  /* 0x0000000404087825 */ /* 0x010fc600078e0226 */
[----:B------:R-:W4:Y:S01]  /*d210*/  LDL.LU.64 R38, [R1+0x4e8] ;  /* 0x0004e80001267983 */ /* 0x000f220000300a00 */
[----:B------:R-:W-:-:S03]  /*d220*/  IMAD.WIDE R46, R4, 0x4, R32 ;  /* 0x00000004042e7825 */ /* 0x000fc600078e0220 */
[----:B------:R1:W-:Y:S04]  /*d230*/  STL.64 [R1+0x280], R8 ;  /* 0x0002800801007387 */ /* 0x0003e80000100a00 */
[----:B------:R-:W4:Y:S04]  /*d240*/  LDL.LU.64 R32, [R1+0x480] ;  /* 0x0004800001207983 */ /* 0x000f280000300a00 */
[----:B------:R-:W-:Y:S04]  /*d250*/  STL.64 [R1+0x288], R114 ;  /* 0x0002887201007387 */ /* 0x000fe80000100a00 */
[----:B------:R-:W-:Y:S04]  /*d260*/  STL.64 [R1+0x248], R20 ;  /* 0x0002481401007387 */ /* 0x000fe80000100a00 */
[----:B------:R-:W-:Y:S01]  /*d270*/  STL.64 [R1+0x278], R46 ;  /* 0x0002782e01007387 */ /* 0x000fe20000100a00 */
[----:B------:R-:W-:-:S04]  /*d280*/  IMAD.WIDE R110, R4, 0x4, R44 ;  /* 0x00000004046e7825 */ /* 0x000fc800078e022c */
[C---:B-1----:R-:W-:Y:S02]  /*d290*/  IMAD.WIDE R8, R4.reuse, 0x4, R36 ;  /* 0x0000000404087825 */ /* 0x042fe400078e0224 */
[----:B------:R-:W4:Y:S02]  /*d2a0*/  LDL.LU.64 R36, [R1+0x4f8] ;  /* 0x0004f80001247983 */ /* 0x000f240000300a00 */
[C---:B------:R-:W-:Y:S02]  /*d2b0*/  IMAD.WIDE R44, R4.reuse, 0x4, R30 ;  /* 0x00000004042c7825 */ /* 0x040fe400078e021e */
[----:B------:R1:W-:Y:S04]  /*d2c0*/  STL.64 [R1+0x2c0], R8 ;  /* 0x0002c00801007387 */ /* 0x0003e80000100a00 */
[----:B------:R-:W4:Y:S01]  /*d2d0*/  LDL.LU.64 R30, [R1+0x498] ;  /* 0x00049800011e7983 */ /* 0x000f220000300a00 */
[----:B------:R-:W-:-:S03]  /*d2e0*/  IMAD.WIDE R108, R4, 0x4, R66 ;  /* 0x00000004046c7825 */ /* 0x000fc600078e0242 */
[----:B------:R1:W-:Y:S04]  /*d2f0*/  STL.64 [R1+0x2a8], R110 ;  /* 0x0002a86e01007387 */ /* 0x0003e80000100a00 */
[----:B------:R-:W-:Y:S04]  /*d300*/  STL.64 [R1+0x270], R242 ;  /* 0x000270f201007387 */ /* 0x000fe80000100a00 */
[----:B------:R-:W-:Y:S01]  /*d310*/  STL.64 [R1+0x2b8], R44 ;  /* 0x0002b82c01007387 */ /* 0x000fe20000100a00 */
[----:B------:R-:W-:-:S03]  /*d320*/  IMAD.WIDE R82, R4, 0x4, R62 ;  /* 0x0000000404527825 */ /* 0x000fc600078e023e */
[----:B------:R1:W-:Y:S04]  /*d330*/  STL.64 [R1+0x2d0], R108 ;  /* 0x0002d06c01007387 */ /* 0x0003e80000100a00 */
[----:B------:R-:W-:Y:S04]  /*d340*/  STL.64 [R1+0x2e8], R82 ;  /* 0x0002e85201007387 */ /* 0x000fe80000100a00 */
[----:B------:R-:W4:Y:S01]  /*d350*/  LDL.LU.64 R62, [R1+0x500] ;  /* 0x00050000013e7983 */ /* 0x000f220000300a00 */
[----:B------:R-:W-:-:S03]  /*d360*/  IMAD.WIDE R106, R4, 0x4, R60 ;  /* 0x00000004046a7825 */ /* 0x000fc600078e023c */
[----:B------:R-:W4:Y:S01]  /*d370*/  LDL.LU.64 R60, [R1+0x4b0] ;  /* 0x0004b000013c7983 */ /* 0x000f220000300a00 */
[----:B------:R-:W-:-:S04]  /*d380*/  IMAD.WIDE R42, R4, 0x4, R42 ;  /* 0x00000004042a7825 */ /* 0x000fc800078e022a */
[----:B------:R-:W-:-:S04]  /*d390*/  IMAD.WIDE R240, R4, 0x4, R80 ;  /* 0x0000000404f07825 */ /* 0x000fc800078e0250 */
[C---:B---3--:R-:W-:Y:S02]  /*d3a0*/  IMAD.WIDE R78, R4.reuse, 0x4, R34 ;  /* 0x00000004044e7825 */ /* 0x048fe400078e0222 */
[----:B------:R-:W3:Y:S04]  /*d3b0*/  LDL.LU.64 R34, [R1+0x438] ;  /* 0x0004380001227983 */ /* 0x000ee80000300a00 */
[----:B------:R-:W-:Y:S04]  /*d3c0*/  STL.64 [R1+0x2e0], R42 ;  /* 0x0002e02a01007387 */ /* 0x000fe80000100a00 */
[----:B------:R3:W-:Y:S04]  /*d3d0*/  STL.64 [R1+0x2f8], R106 ;  /* 0x0002f86a01007387 */ /* 0x0007e80000100a00 */
[----:B------:R-:W-:Y:S01]  /*d3e0*/  STL.64 [R1+0x310], R78 ;  /* 0x0003104e01007387 */ /* 0x000fe20000100a00 */
[----:B--2---:R-:W-:-:S03]  /*d3f0*/  IMAD.WIDE R40, R4, 0x4, R40 ;  /* 0x0000000404287825 */ /* 0x004fc600078e0228 */
[----:B------:R-:W2:Y:S04]  /*d400*/  LDL.LU.64 R94, [R1+0x508] ;  /* 0x00050800015e7983 */ /* 0x000ea80000300a00 */
[----:B------:R-:W2:Y:S01]  /*d410*/  LDL.LU.64 R68, [R1+0x4c0] ;  /* 0x0004c00001447983 */ /* 0x000ea20000300a00 */
[----:B----4-:R-:W-:-:S04]  /*d420*/  IMAD.WIDE R102, R4, 0x4, R38 ;  /* 0x0000000404667825 */ /* 0x010fc800078e0226 */
[C---:B------:R-:W-:Y:S02]  /*d430*/  IMAD.WIDE R76, R4.reuse, 0x4, R32 ;  /* 0x00000004044c7825 */ /* 0x040fe400078e0220 */
[----:B------:R-:W4:Y:S02]  /*d440*/  LDL.LU.64 R32, [R1+0x450] ;  /* 0x0004500001207983 */ /* 0x000f240000300a00 */
[C---:B------:R-:W-:Y:S02]  /*d450*/  IMAD.WIDE R38, R4.reuse, 0x4, R248 ;  /* 0x0000000404267825 */ /* 0x040fe400078e02f8 */
[----:B------:R-:W-:Y:S04]  /*d460*/  STL.64 [R1+0x308], R40 ;  /* 0x0003082801007387 */ /* 0x000fe80000100a00 */
[----:B------:R4:W-:Y:S04]  /*d470*/  STL.64 [R1+0x320], R102 ;  /* 0x0003206601007387 */ /* 0x0009e80000100a00 */
[----:B------:R-:W-:Y:S04]  /*d480*/  STL.64 [R1+0x348], R76 ;  /* 0x0003484c01007387 */ /* 0x000fe80000100a00 */
[----:B-1----:R-:W4:Y:S04]  /*d490*/  LDL.LU.64 R8, [R1+0x510] ;  /* 0x0005100001087983 */ /* 0x002f280000300a00 */
[----:B------:R-:W4:Y:S01]  /*d4a0*/  LDL.LU.64 R66, [R1+0x4d0] ;  /* 0x0004d00001427983 */ /* 0x000f220000300a00 */
[----:B------:R-:W-:-:S04]  /*d4b0*/  IMAD.WIDE R100, R4, 0x4, R36 ;  /* 0x0000000404647825 */ /* 0x000fc800078e0224 */
[----:B------:R-:W-:-:S04]  /*d4c0*/  IMAD.WIDE R36, R4, 0x4, R244 ;  /* 0x0000000404247825 */ /* 0x000fc800078e02f4 */
[C---:B------:R-:W-:Y:S02]  /*d4d0*/  IMAD.WIDE R74, R4.reuse, 0x4, R30 ;  /* 0x00000004044a7825 */ /* 0x040fe400078e021e */
[----:B------:R-:W4:Y:S04]  /*d4e0*/  LDL.LU.64 R30, [R1+0x470] ;  /* 0x00047000011e7983 */ /* 0x000f280000300a00 */
[----:B------:R-:W4:Y:S04]  /*d4f0*/  LDL.LU.64 R92, [R1+0x518] ;  /* 0x00051800015c7983 */ /* 0x000f280000300a00 */
[----:B------:R-:W-:Y:S04]  /*d500*/  STL.64 [R1+0x340], R38 ;  /* 0x0003402601007387 */ /* 0x000fe80000100a00 */
[----:B------:R-:W4:Y:S04]  /*d510*/  LDL.LU.64 R232, [R1+0x218] ;  /* 0x0002180001e87983 */ /* 0x000f280000300a00 */
[----:B------:R1:W-:Y:S04]  /*d520*/  STL.64 [R1+0x388], R100 ;  /* 0x0003886401007387 */ /* 0x0003e80000100a00 */
[----:B------:R-:W-:Y:S04]  /*d530*/  STL.64 [R1+0x338], R240 ;  /* 0x000338f001007387 */ /* 0x000fe80000100a00 */
[----:B------:R-:W-:Y:S01]  /*d540*/  STL.64 [R1+0x3b0], R74 ;  /* 0x0003b04a01007387 */ /* 0x000fe20000100a00 */
[----:B------:R-:W-:-:S03]  /*d550*/  IMAD.WIDE R98, R4, 0x4, R62 ;  /* 0x0000000404627825 */ /* 0x000fc600078e023e */
[----:B------:R-:W-:Y:S04]  /*d560*/  STL.64 [R1+0x3a8], R36 ;  /* 0x0003a82401007387 */ /* 0x000fe80000100a00 */
[----:B------:R-:W4:Y:S01]  /*d570*/  LDL.LU.64 R62, [R1+0x4e0] ;  /* 0x0004e000013e7983 */ /* 0x000f220000300a00 */
[----:B------:R-:W-:-:S03]  /*d580*/  IMAD.WIDE R70, R4, 0x4, R60 ;  /* 0x0000000404467825 */ /* 0x000fc600078e023c */
[----:B------:R-:W4:Y:S04]  /*d590*/  LDL.LU.64 R248, [R1+0x488] ;  /* 0x0004880001f87983 */ /* 0x000f280000300a00 */
[----:B------:R-:W4:Y:S04]  /*d5a0*/  LDL.LU.64 R90, [R1+0x520] ;  /* 0x00052000015a7983 */ /* 0x000f280000300a00 */
[----:B------:R-:W4:Y:S01]  /*d5b0*/  LDL.LU.64 R60, [R1+0x4f0] ;  /* 0x0004f000013c7983 */ /* 0x000f220000300a00 */
[----:B------:R-:W-:-:S03]  /*d5c0*/  IMAD.WIDE R238, R4, 0x4, R88 ;  /* 0x0000000404ee7825 */ /* 0x000fc600078e0258 */
[----:B------:R1:W-:Y:S01]  /*d5d0*/  STL.64 [R1+0x3c0], R98 ;  /* 0x0003c06201007387 */ /* 0x0003e20000100a00 */
[----:B------:R-:W-:-:S03]  /*d5e0*/  IMAD.WIDE R236, R4, 0x4, R96 ;  /* 0x0000000404ec7825 */ /* 0x000fc600078e0260 */
[----:B------:R-:W-:Y:S01]  /*d5f0*/  STL.64 [R1+0x3a0], R238 ;  /* 0x0003a0ee01007387 */ /* 0x000fe20000100a00 */
[----:B------:R-:W-:-:S03]  /*d600*/  IMAD.WIDE R234, R4, 0x4, R104 ;  /* 0x0000000404ea7825 */ /* 0x000fc600078e0268 */
[----:B------:R-:W-:Y:S01]  /*d610*/  STL.64 [R1+0x3d0], R70 ;  /* 0x0003d04601007387 */ /* 0x000fe20000100a00 */
[----:B------:R-:W-:-:S04]  /*d620*/  IMAD.WIDE R88, R4, 0x4, R112 ;  /* 0x0000000404587825 */ /* 0x000fc800078e0270 */
[----:B------:R-:W-:-:S04]  /*d630*/  IMAD.WIDE R80, R4, 0x4, R120 ;  /* 0x0000000404507825 */ /* 0x000fc800078e0278 */
[----:B------:R-:W-:-:S04]  /*d640*/  IMAD.WIDE R244, R4, 0x4, R12 ;  /* 0x0000000404f47825 */ /* 0x000fc800078e020c */
[----:B------:R-:W-:-:S04]  /*d650*/  IMAD.WIDE R12, R4, 0x4, R128 ;  /* 0x00000004040c7825 */ /* 0x000fc800078e0280 */
[----:B---3--:R-:W-:-:S05]  /*d660*/  IMAD.WIDE R34, R4, 0x4, R34 ;  /* 0x0000000404227825 */ /* 0x008fca00078e0222 */
[----:B------:R-:W-:Y:S01]  /*d670*/  STL.64 [R1+0x3e8], R34 ;  /* 0x0003e82201007387 */ /* 0x000fe20000100a00 */
[----:B--2---:R-:W-:-:S04]  /*d680*/  IMAD.WIDE R94, R4, 0x4, R94 ;  /* 0x00000004045e7825 */ /* 0x004fc800078e025e */
[C---:B------:R-:W-:Y:S01]  /*d690*/  IMAD.WIDE R68, R4.reuse, 0x4, R68 ;  /* 0x0000000404447825 */ /* 0x040fe200078e0244 */
[----:B------:R2:W-:Y:S04]  /*d6a0*/  STL.64 [R1+0x3f8], R94 ;  /* 0x0003f85e01007387 */ /* 0x0005e80000100a00 */
[----:B------:R-:W-:Y:S04]  /*d6b0*/  STL.64 [R1+0x3e0], R236 ;  /* 0x0003e0ec01007387 */ /* 0x000fe80000100a00 */
[----:B------:R-:W-:Y:S01]  /*d6c0*/  STL.64 [R1+0x408], R68 ;  /* 0x0004084401007387 */ /* 0x000fe20000100a00 */
[----:B----4-:R-:W-:-:S05]  /*d6d0*/  IMAD.WIDE R32, R4, 0x4, R32 ;  /* 0x0000000404207825 */ /* 0x010fca00078e0220 */
[----:B------:R-:W-:Y:S01]  /*d6e0*/  STL.64 [R1+0x428], R32 ;  /* 0x0004282001007387 */ /* 0x000fe20000100a00 */
[----:B------:R-:W-:-:S04]  /*d6f0*/  IMAD.WIDE R8, R4, 0x4, R8 ;  /* 0x0000000404087825 */ /* 0x000fc800078e0208 */
[C---:B------:R-:W-:Y:S01]  /*d700*/  IMAD.WIDE R66, R4.reuse, 0x4, R66 ;  /* 0x0000000404427825 */ /* 0x040fe200078e0242 */
[----:B------:R3:W-:Y:S04]  /*d710*/  STL.64 [R1+0x468], R8 ;  /* 0x0004680801007387 */ /* 0x0007e80000100a00 */
[----:B------:R-:W-:Y:S04]  /*d720*/  STL.64 [R1+0x420], R234 ;  /* 0x000420ea01007387 */ /* 0x000fe80000100a00 */
[----:B------:R-:W-:Y:S01]  /*d730*/  STL.64 [R1+0x480], R66 ;  /* 0x0004804201007387 */ /* 0x000fe20000100a00 */
[----:B------:R-:W-:-:S04]  /*d740*/  IMAD.WIDE R30, R4, 0x4, R30 ;  /* 0x00000004041e7825 */ /* 0x000fc800078e021e */
[C---:B------:R-:W-:Y:S01]  /*d750*/  IMAD.WIDE R92, R4.reuse, 0x4, R92 ;  /* 0x00000004045c7825 */ /* 0x040fe200078e025c */
[----:B------:R-:W-:Y:S04]  /*d760*/  STL.64 [R1+0x498], R30 ;  /* 0x0004981e01007387 */ /* 0x000fe80000100a00 */
[----:B------:R-:W4:Y:S04]  /*d770*/  LDL.LU.64 R112, [R1+0x258] ;  /* 0x0002580001707983 */ /* 0x000f280000300a00 */
[----:B------:R-:W4:Y:S04]  /*d780*/  LDL.LU.64 R104, [R1+0x280] ;  /* 0x0002800001687983 */ /* 0x000f280000300a00 */
[----:B------:R3:W-:Y:S04]  /*d790*/  STL.64 [R1+0x4a8], R92 ;  /* 0x0004a85c01007387 */ /* 0x0007e80000100a00 */
[----:B------:R-:W-:Y:S04]  /*d7a0*/  STL.64 [R1+0x490], R88 ;  /* 0x0004905801007387 */ /* 0x000fe80000100a00 */
[----:B------:R-:W4:Y:S04]  /*d7b0*/  LDL.LU.64 R96, [R1+0x2c0] ;  /* 0x0002c00001607983 */ /* 0x000f280000300a00 */
[----:B------:R-:W4:Y:S01]  /*d7c0*/  LDL.64 R120, [R1+0x230] ;  /* 0x0002300001787983 */ /* 0x000f220000100a00 */
[----:B------:R-:W-:-:S03]  /*d7d0*/  IMAD.WIDE R62, R4, 0x4, R62 ;  /* 0x00000004043e7825 */ /* 0x000fc600078e023e */
[----:B------:R-:W-:Y:S01]  /*d7e0*/  LDGSTS.E [R6+0x70800], desc[UR16][R232.64], P0 ;  /* 0x70800000e8067fae */ /* 0x000fe20008121850 */
[----:B------:R-:W-:-:S03]  /*d7f0*/  IMAD.WIDE R248, R4, 0x4, R248 ;  /* 0x0000000404f87825 */ /* 0x000fc600078e02f8 */
[----:B------:R-:W-:Y:S01]  /*d800*/  STL.64 [R1+0x4b8], R62 ;  /* 0x0004b83e01007387 */ /* 0x000fe20000100a00 */
[----:B------:R-:W-:-:S03]  /*d810*/  IMAD.WIDE R90, R4, 0x4, R90 ;  /* 0x00000004045a7825 */ /* 0x000fc600078e025a */
[----:B------:R-:W-:Y:S01]  /*d820*/  STL.64 [R1+0x4d0], R248 ;  /* 0x0004d0f801007387 */ /* 0x000fe20000100a00 */
[----:B------:R-:W-:-:S03]  /*d830*/  IMAD.WIDE R60, R4, 0x4, R60 ;  /* 0x00000004043c7825 */ /* 0x000fc600078e023c */
[----:B------:R-:W-:Y:S04]  /*d840*/  STL.64 [R1+0x4c8], R80 ;  /* 0x0004c85001007387 */ /* 0x000fe80000100a00 */
[----:B------:R3:W-:Y:S04]  /*d850*/  STL.64 [R1+0x4e0], R90 ;  /* 0x0004e05a01007387 */ /* 0x0007e80000100a00 */
[----:B------:R4:W-:Y:S04]  /*d860*/  STL.64 [R1+0x538], R60 ;  /* 0x0005383c01007387 */ /* 0x0009e80000100a00 */
[----:B------:R-:W4:Y:S04]  /*d870*/  LDL.LU.64 R128, [R1+0x210] ;  /* 0x0002100001807983 */ /* 0x000f280000300a00 */
[----:B------:R-:W-:Y:S04]  /*d880*/  LDGSTS.E [R6+0x70c00], desc[UR16][R118.64], P0 ;  /* 0x70c0000076067fae */ /* 0x000fe80008121850 */
[----:B------:R-:W-:Y:S04]  /*d890*/  LDGSTS.E [R6+0x71000], desc[UR16][R116.64], P0 ;  /* 0x7100000074067fae */ /* 0x000fe80008121850 */
[----:B------:R-:W-:Y:S04]  /*d8a0*/  LDGSTS.E [R6+0x71400], desc[UR16][R114.64], P0 ;  /* 0x7140000072067fae */ /* 0x000fe80008121850 */
[----:B------:R-:W-:Y:S04]  /*d8b0*/  LDGSTS.E [R6+0x71800], desc[UR16][R110.64], P0 ;  /* 0x718000006e067fae */ /* 0x000fe80008121850 */
[----:B------:R-:W-:Y:S04]  /*d8c0*/  STL.64 [R1+0x530], R244 ;  /* 0x000530f401007387 */ /* 0x000fe80000100a00 */
[----:B------:R-:W-:Y:S04]  /*d8d0*/  LDGSTS.E [R6+0x71c00], desc[UR16][R108.64], P0 ;  /* 0x71c000006c067fae */ /* 0x000fe80008121850 */
[----:B------:R-:W4:Y:S04]  /*d8e0*/  LDL.LU.64 R124, [R1+0x8f8] ;  /* 0x0008f800017c7983 */ /* 0x000f280000300a00 */
[----:B------:R-:W-:Y:S04]  /*d8f0*/  LDGSTS.E [R6+0x72000], desc[UR16][R106.64], P0 ;  /* 0x720000006a067fae */ /* 0x000fe80008121850 */
[----:B------:R4:W-:Y:S04]  /*d900*/  STL.64 [R1+0x528], R12 ;  /* 0x0005280c01007387 */ /* 0x0009e80000100a00 */
[----:B------:R-:W-:Y:S04]  /*d910*/  LDGSTS.E [R6+0x72400], desc[UR16][R102.64], P0 ;  /* 0x7240000066067fae */ /* 0x000fe80008121850 */
[----:B------:R-:W4:Y:S04]  /*d920*/  LDL.LU.64 R122, [R1+0x8f0] ;  /* 0x0008f000017a7983 */ /* 0x000f280000300a00 */
        /* <DEDUP_REMOVED lines=15> */
[----:B-1----:R-:W4:Y:S04]  /*da20*/  LDL.LU.64 R100, [R1+0x8b0] ;  /* 0x0008b00001647983 */ /* 0x002f280000300a00 */
[----:B------:R-:W4:Y:S04]  /*da30*/  LDL.LU.64 R98, [R1+0x8a8] ;  /* 0x0008a80001627983 */ /* 0x000f280000300a00 */
[----:B--2---:R-:W2:Y:S04]  /*da40*/  LDL.LU.64 R94, [R1+0x8a0] ;  /* 0x0008a000015e7983 */ /* 0x004ea80000300a00 */
[----:B---3--:R-:W3:Y:S04]  /*da50*/  LDL.LU.64 R8, [R1+0x898] ;  /* 0x0008980001087983 */ /* 0x008ee80000300a00 */
[----:B------:R-:W2:Y:S04]  /*da60*/  LDL.LU.64 R92, [R1+0x890] ;  /* 0x00089000015c7983 */ /* 0x000ea80000300a00 */
[----:B------:R-:W2:Y:S04]  /*da70*/  LDL.LU.64 R90, [R1+0x888] ;  /* 0x00088800015a7983 */ /* 0x000ea80000300a00 */
[----:B------:R-:W2:Y:S04]  /*da80*/  LDL.LU.64 R86, [R1+0x880] ;  /* 0x0008800001567983 */ /* 0x000ea80000300a00 */
[----:B------:R-:W2:Y:S04]  /*da90*/  LDL.LU.64 R84, [R1+0x878] ;  /* 0x0008780001547983 */ /* 0x000ea80000300a00 */
[----:B----4-:R-:W-:Y:S04]  /*daa0*/  LDGSTS.E [R5+0x70900], desc[UR16][R128.64], P0 ;  /* 0x7090000080057fae */ /* 0x010fe80008121850 */
[----:B------:R-:W-:Y:S04]  /*dab0*/  LDGSTS.E [R5+0x70d00], desc[UR16][R120.64], P0 ;  /* 0x70d0000078057fae */ /* 0x000fe80008121850 */
[----:B------:R-:W-:Y:S04]  /*dac0*/  LDGSTS.E [R5+0x71100], desc[UR16][R112.64], P0 ;  /* 0x7110000070057fae */ /* 0x000fe80008121850 */
[----:B------:R-:W-:Y:S04]  /*dad0*/  LDGSTS.E [R5+0x71500], desc[UR16][R104.64], P0 ;  /* 0x7150000068057fae */ /* 0x000fe80008121850 */
[----:B------:R-:W-:Y:S04]  /*dae0*/  LDGSTS.E [R5+0x71900], desc[UR16][R96.64], P0 ;  /* 0x7190000060057fae */ /* 0x000fe80008121850 */
[----:B------:R-:W-:Y:S04]  /*daf0*/  LDGSTS.E [R5+0x71d00], desc[UR16][R82.64], P0 ;  /* 0x71d0000052057fae */ /* 0x000fe80008121850 */
[----:B------:R-:W-:Y:S04]  /*db00*/  LDGSTS.E [R5+0x72100], desc[UR16][R78.64], P0 ;  /* 0x721000004e057fae */ /* 0x000fe80008121850 */
[----:B------:R-:W-:Y:S04]  /*db10*/  LDGSTS.E [R5+0x72500], desc[UR16][R76.64], P0 ;  /* 0x725000004c057fae */ /* 0x000fe80008121850 */
[----:B------:R-:W4:Y:S04]  /*db20*/  LDL.LU.64 R82, [R1+0x870] ;  /* 0x0008700001527983 */ /* 0x000f280000300a00 */
[----:B------:R-:W-:Y:S04]  /*db30*/  LDGSTS.E [R5+0x72900], desc[UR16][R74.64], P0 ;  /* 0x729000004a057fae */ /* 0x000fe80008121850 */
[----:B------:R-:W2:Y:S04]  /*db40*/  LDL.LU.64 R78, [R1+0x868] ;  /* 0x00086800014e7983 */ /* 0x000ea80000300a00 */
        /* <DEDUP_REMOVED lines=43> */
[----:B------:R-:W-:Y:S04]  /*de00*/  LDGSTS.E [R0+0x70700], desc[UR16][R26.64], P0 ;  /* 0x707000001a007fae */ /* 0x000fe80008121850 */
[----:B------:R-:W-:Y:S04]  /*de10*/  LDGSTS.E [R0+0x70b00], desc[UR16][R24.64], P0 ;  /* 0x70b0000018007fae */ /* 0x000fe80008121850 */
[----:B------:R-:W4:Y:S04]  /*de20*/  LDL.LU.64 R28, [R1+0x7b8] ;  /* 0x0007b800011c7983 */ /* 0x000f280000300a00 */
[----:B------:R-:W3:Y:S04]  /*de30*/  LDL.LU.64 R26, [R1+0x7b0] ;  /* 0x0007b000011a7983 */ /* 0x000ee80000300a00 */
[----:B------:R-:W2:Y:S04]  /*de40*/  LDL.LU.64 R24, [R1+0x7a8] ;  /* 0x0007a80001187983 */ /* 0x000ea80000300a00 */
[----:B------:R-:W-:Y:S04]  /*de50*/  LDGSTS.E [R0+0x70f00], desc[UR16][R22.64], P0 ;  /* 0x70f0000016007fae */ /* 0x000fe80008121850 */
[----:B------:R-:W-:Y:S01]  /*de60*/  LDGSTS.E [R0+0x71300], desc[UR16][R20.64], P0 ;  /* 0x7130000014007fae */ /* 0x000fe20008121850 */
[----:B------:R-:W-:-:S03]  /*de70*/  IMAD.WIDE R64, R4, 0x4, R64 ;  /* 0x0000000404407825 */ /* 0x000fc600078e0240 */
[----:B------:R1:W-:Y:S04]  /*de80*/  LDGSTS.E [R0+0x71700], desc[UR16][R242.64], P0 ;  /* 0x71700000f2007fae */ /* 0x0003e80008121850 */
[----:B------:R-:W4:Y:S04]  /*de90*/  LDL.LU.64 R22, [R1+0x7a0] ;  /* 0x0007a00001167983 */ /* 0x000f280000300a00 */
[----:B------:R-:W3:Y:S01]  /*dea0*/  LDL.LU.64 R20, [R1+0x798] ;  /* 0x0007980001147983 */ /* 0x000ee20000300a00 */
[----:B------:R-:W-:-:S03]  /*deb0*/  IMAD.WIDE R72, R4, 0x4, R72 ;  /* 0x0000000404487825 */ /* 0x000fc600078e0248 */
[----:B------:R-:W-:Y:S01]  /*dec0*/  LDGSTS.E [R0+0x71b00], desc[UR16][R56.64], P0 ;  /* 0x71b0000038007fae */ /* 0x000fe20008121850 */
[----:B-1----:R-:W1:Y:S03]  /*ded0*/  LDC R243, c[0x0][0x230] ;  /* 0x00008c00fff37b82 */ /* 0x002e660000000800 */
[----:B------:R-:W-:Y:S04]  /*dee0*/  LDGSTS.E [R0+0x71f00], desc[UR16][R64.64], P0 ;  /* 0x71f0000040007fae */ /* 0x000fe80008121850 */
[----:B------:R-:W-:Y:S04]  /*def0*/  LDGSTS.E [R0+0x72300], desc[UR16][R72.64], P0 ;  /* 0x7230000048007fae */ /* 0x000fe80008121850 */
[----:B------:R-:W-:Y:S04]  /*df00*/  LDGSTS.E [R0+0x72700], desc[UR16][R240.64], P0 ;  /* 0x72700000f0007fae */ /* 0x000fe80008121850 */
[----:B------:R-:W-:Y:S04]  /*df10*/  LDGSTS.E [R0+0x72b00], desc[UR16][R238.64], P0 ;  /* 0x72b00000ee007fae */ /* 0x000fe80008121850 */
[----:B------:R-:W-:Y:S04]  /*df20*/  LDGSTS.E [R0+0x72f00], desc[UR16][R236.64], P0 ;  /* 0x72f00000ec007fae */ /* 0x000fe80008121850 */
[----:B------:R-:W-:Y:S04]  /*df30*/  LDGSTS.E [R0+0x73300], desc[UR16][R234.64], P0 ;  /* 0x73300000ea007fae */ /* 0x000fe80008121850 */
[----:B------:R-:W-:Y:S04]  /*df40*/  LDGSTS.E [R0+0x73700], desc[UR16][R88.64], P0 ;  /* 0x7370000058007fae */ /* 0x000fe80008121850 */
[----:B------:R1:W-:Y:S04]  /*df50*/  LDGSTS.E [R0+0x73b00], desc[UR16][R80.64], P0 ;  /* 0x73b0000050007fae */ /* 0x0003e80008121850 */
[----:B------:R4:W-:Y:S04]  /*df60*/  LDGSTS.E [R0+0x73f00], desc[UR16][R12.64], P0 ;  /* 0x73f000000c007fae */ /* 0x0009e80008121850 */
[----:B------:R-:W0:Y:S01]  /*df70*/  LDGDEPBAR ;  /* 0x00000000000079af */ /* 0x000e220000000000 */
[----:B-1----:R-:W1:Y:S01]  /*df80*/  LDC R80, c[0x0][0x230] ;  /* 0x00008c00ff507b82 */ /* 0x002e620000000800 */
[----:B------:R-:W-:-:S07]  /*df90*/  ISETP.GE.U32.AND P0, PT, R252, 0x7ffffedf, PT ;  /* 0x7ffffedffc00780c */ /* 0x000fce0003f06070 */
[----:B------:R-:W1:Y:S08]  /*dfa0*/  LDC R81, c[0x0][0x230] ;  /* 0x00008c00ff517b82 */ /* 0x000e700000000800 */
[----:B------:R-:W-:Y:S01]  /*dfb0*/  BAR.SYNC.DEFER_BLOCKING 0x0 ;  /* 0x0000000000007b1d */ /* 0x000fe20000010000 */
[----:B--2---:R-:W-:-:S04]  /*dfc0*/  IMAD.WIDE R24, R2, 0x4, R24 ;  /* 0x0000000402187825 */ /* 0x004fc800078e0218 */
[----:B----4-:R-:W-:-:S03]  /*dfd0*/  IMAD.WIDE R12, R2, 0x4, R22 ;  /* 0x00000004020c7825 */ /* 0x010fc600078e0216 */
[----:B------:R-:W2:Y:S01]  /*dfe0*/  LDC R23, c[0x0][0x230] ;  /* 0x00008c00ff177b82 */ /* 0x000ea20000000800 */
[----:B---3--:R-:W-:-:S05]  /*dff0*/  IMAD.WIDE R88, R2, 0x4, R20 ;  /* 0x0000000402587825 */ /* 0x008fca00078e0214 */
[----:B------:R3:W-:Y:S01]  /*e000*/  STL.64 [R1+0x520], R88 ;  /* 0x0005205801007387 */ /* 0x0007e20000100a00 */
[----:B------:R-:W-:Y:S01]  /*e010*/  IMAD.WIDE R26, R2, 0x4, R26 ;  /* 0x00000004021a7825 */ /* 0x000fe200078e021a */
[----:B------:R-:W4:Y:S02]  /*e020*/  LDC R22, c[0x0][0x230] ;  /* 0x00008c00ff167b82 */ /* 0x000f240000000800 */
[----:B------:R-:W-:Y:S01]  /*e030*/  @!PT LDS RZ, [RZ] ;  /* 0x00000000fffff984 */ /* 0x000fe20000000800 */
[----:B------:R-:W-:Y:S01]  /*e040*/  @!PT LDS RZ, [RZ] ;  /* 0x00000000fffff984 */ /* 0x000fe20000000800 */
[----:B------:R-:W-:Y:S01]  /*e050*/  @!PT LDS RZ, [RZ] ;  /* 0x00000000fffff984 */ /* 0x000fe20000000800 */
[----:B------:R3:W-:Y:S04]  /*e060*/  LDGSTS.E [R8+0x30000], desc[UR16][R88.64], !P6 ;  /* 0x3000000058087fae */ /* 0x0007e8000f121850 */
[----:B------:R1:W-:Y:S04]  /*e070*/  STL.64 [R1+0x518], R12 ;  /* 0x0005180c01007387 */ /* 0x0003e80000100a00 */
[----:B------:R1:W-:Y:S04]  /*e080*/  LDGSTS.E [R8+0x34000], desc[UR16][R12.64], !P6 ;  /* 0x340000000c087fae */ /* 0x0003e8000f121850 */
[----:B------:R1:W-:Y:S01]  /*e090*/  STL.64 [R1+0x510], R24 ;  /* 0x0005101801007387 */ /* 0x0003e20000100a00 */
[----:B------:R-:W-:Y:S01]  /*e0a0*/  IADD3 R20, R243, -0xe3, RZ ;  /* 0xffffff1df3147810 */ /* 0x000fe20007ffe0ff */
[----:B------:R-:W-:Y:S01]  /*e0b0*/  VIADD R21, R11, 0xffffff1c ;  /* 0xffffff1c0b157836 */ /* 0x000fe20000000000 */
[----:B---3--:R-:W3:Y:S01]  /*e0c0*/  LDC R88, c[0x0][0x230] ;  /* 0x00008c00ff587b82 */ /* 0x008ee20000000800 */
[----:B------:R1:W-:Y:S01]  /*e0d0*/  LDGSTS.E [R8+0x30004], desc[UR16][R24.64], !P1 ;  /* 0x3000400018087fae */ /* 0x0003e2000c921850 */
[----:B------:R-:W-:Y:S01]  /*e0e0*/  ISETP.GE.U32.AND P6, PT, R20, 0x7ffffede, PT ;  /* 0x7ffffede1400780c */ /* 0x000fe20003fc6070 */
[----:B------:R-:W-:-:S02]  /*e0f0*/  VIADD R20, R10, 0xffffff3b ;  /* 0xffffff3b0a147836 */ /* 0x000fc40000000000 */
[C---:B-1----:R-:W-:Y:S01]  /*e100*/  IMAD.WIDE R12, R2.reuse, 0x4, R28 ;  /* 0x00000004020c7825 */ /* 0x042fe200078e021c */
[----:B------:R1:W-:Y:S02]  /*e110*/  LDGSTS.E [R8+0x34004], desc[UR16][R26.64], !P1 ;  /* 0x340040001a087fae */ /* 0x0003e4000c921850 */
[----:B------:R-:W4:Y:S01]  /*e120*/  LDC R25, c[0x0][0x230] ;  /* 0x00008c00ff197b82 */ /* 0x000f220000000800 */
[C---:B------:R-:W-:Y:S01]  /*e130*/  IMAD.WIDE R10, R2.reuse, 0x4, R30 ;  /* 0x00000004020a7825 */ /* 0x040fe200078e021e */
[----:B------:R1:W-:Y:S01]  /*e140*/  STL.64 [R1+0x508], R26 ;  /* 0x0005081a01007387 */ /* 0x0003e20000100a00 */
[----:B------:R-:W-:Y:S02]  /*e150*/  ISETP.GE.U32.AND P1, PT, R21, 0x7ffffedd, PT ;  /* 0x7ffffedd1500780c */ /* 0x000fe40003f26070 */
[----:B------:R-:W-:Y:S01]  /*e160*/  IMAD.WIDE R30, R2, 0x4, R32 ;  /* 0x00000004021e7825 */ /* 0x000fe200078e0220 */
[----:B------:R2:W-:Y:S01]  /*e170*/  STL.64 [R1+0x500], R12 ;  /* 0x0005000c01007387 */ /* 0x0005e20000100a00 */
[----:B------:R-:W-:Y:S01]  /*e180*/  IADD3 R21, R80, -0xc6, RZ ;  /* 0xffffff3a50157810 */ /* 0x000fe20007ffe0ff */
[----:B------:R-:W3:Y:S01]  /*e190*/  LDC R24, c[0x0][0x230] ;  /* 0x00008c00ff187b82 */ /* 0x000ee20000000800 */
[C---:B------:R-:W-:Y:S01]  /*e1a0*/  IMAD.WIDE R28, R2.reuse, 0x4, R34 ;  /* 0x00000004021c7825 */ /* 0x040fe200078e0222 */
[----:B------:R2:W-:Y:S04]  /*e1b0*/  LDGSTS.E [R8+0x30008], desc[UR16][R12.64], !P2 ;  /* 0x300080000c087fae */ /* 0x0005e8000d121850 */
[----:B------:R2:W-:Y:S02]  /*e1c0*/  STL.64 [R1+0x540], R10 ;  /* 0x0005400a01007387 */ /* 0x0005e40000100a00 */
[----:B-1----:R-:W1:Y:S02]  /*e1d0*/  LDC R26, c[0x0][0x230] ;  /* 0x00008c00ff1a7b82 */ /* 0x002e640000000800 */
[----:B------:R2:W-:Y:S01]  /*e1e0*/  LDGSTS.E [R8+0x34008], desc[UR16][R10.64], !P2 ;  /* 0x340080000a087fae */ /* 0x0005e2000d121850 */
[----:B------:R-:W-:-:S03]  /*e1f0*/  IMAD.WIDE R32, R2, 0x4, R40 ;  /* 0x0000000402207825 */ /* 0x000fc600078e0228 */
[----:B------:R4:W-:Y:S01]  /*e200*/  LDGSTS.E [R8+0x3000c], desc[UR16][R30.64], !P4 ;  /* 0x3000c0001e087fae */ /* 0x0009e2000e121850 */
[C---:B--2---:R-:W-:Y:S01]  /*e210*/  IMAD.WIDE R12, R2.reuse, 0x4, R36 ;  /* 0x00000004020c7825 */ /* 0x044fe200078e0224 */
[----:B------:R-:W2:Y:S02]  /*e220*/  LDC R27, c[0x0][0x230] ;  /* 0x00008c00ff1b7b82 */ /* 0x000ea40000000800 */
[----:B------:R4:W-:Y:S01]  /*e230*/  STL.64 [R1+0x4f0], R30 ;  /* 0x0004f01e01007387 */ /* 0x0009e20000100a00 */
[----:B------:R-:W-:-:S03]  /*e240*/  IMAD.WIDE R10, R2, 0x4, R38 ;  /* 0x00000004020a7825 */ /* 0x000fc600078e0226 */
[----:B------:R3:W-:Y:S01]  /*e250*/  LDGSTS.E [R8+0x3400c], desc[UR16][R28.64], !P4 ;  /* 0x3400c0001c087fae */ /* 0x0007e2000e121850 */
[----:B------:R-:W-:Y:S01]  /*e260*/  ISETP.GE.U32.AND P4, PT, R21, 0x7ffffefb, PT ;  /* 0x7ffffefb1500780c */ /* 0x000fe20003f86070 */
[----:B------:R-:W-:Y:S02]  /*e270*/  VIADD R21, R23, 0xffffff38 ;  /* 0xffffff3817157836 */ /* 0x000fe40000000000 */
[----:B------:R3:W-:Y:S01]  /*e280*/  STL.64 [R1+0x4f8], R28 ;  /* 0x0004f81c01007387 */ /* 0x0007e20000100a00 */
[----:B------:R-:W-:Y:S01]  /*e290*/  ISETP.GE.U32.AND P2, PT, R20, 0x7ffffefc, PT ;  /* 0x7ffffefc1400780c */ /* 0x000fe20003f46070 */
[----:B----4-:R-:W-:Y:S02]  /*e2a0*/  IMAD.WIDE R30, R2, 0x4, R42 ;  /* 0x00000004021e7825 */ /* 0x010fe400078e022a */
[----:B------:R4:W-:Y:S01]  /*e2b0*/  LDGSTS.E [R8+0x38000], desc[UR16][R12.64], !P5 ;  /* 0x380000000c087fae */ /* 0x0009e2000e921850 */
[----:B------:R-:W2:Y:S03]  /*e2c0*/  LDC R23, c[0x0][0x230] ;  /* 0x00008c00ff177b82 */ /* 0x000ea60000000800 */
[----:B------:R4:W-:Y:S04]  /*e2d0*/  LDGSTS.E [R8+0x3c000], desc[UR16][R10.64], !P5 ;  /* 0x3c0000000a087fae */ /* 0x0009e8000e921850 */
[----:B------:R1:W-:Y:S01]  /*e2e0*/  LDGSTS.E [R8+0x38004], desc[UR16][R32.64], !P0 ;  /* 0x3800400020087fae */ /* 0x0003e2000c121850 */
[----:B---3--:R-:W3:Y:S03]  /*e2f0*/  LDC R29, c[0x0][0x230] ;  /* 0x00008c00ff1d7b82 */ /* 0x008ee60000000800 */
[----:B------:R1:W-:Y:S01]  /*e300*/  LDGSTS.E [R8+0x3c004], desc[UR16][R30.64], !P0 ;  /* 0x3c0040001e087fae */ /* 0x0003e2000c121850 */
[----:B------:R-:W-:Y:S01]  /*e310*/  ISETP.GE.U32.AND P0, PT, R21, 0x7ffffef9, PT ;  /* 0x7ffffef91500780c */ /* 0x000fe20003f06070 */
[----:B------:R-:W-:-:S02]  /*e320*/  VIADD R21, R25, 0xffffff1a ;  /* 0xffffff1a19157836 */ /* 0x000fc40000000000 */
[----:B------:R-:W-:Y:S01]  /*e330*/  VIADD R20, R81, 0xffffff39 ;  /* 0xffffff3951147836 */ /* 0x000fe20000000000 */
[----:B------:R-:W2:Y:S01]  /*e340*/  LDC R25, c[0x0][0x230] ;  /* 0x00008c00ff197b82 */ /* 0x000ea20000000800 */
[----:B------:R4:W-:Y:S04]  /*e350*/  STL.64 [R1+0x4d8], R12 ;  /* 0x0004d80c01007387 */ /* 0x0009e80000100a00 */
[----:B------:R1:W-:Y:S03]  /*e360*/  STL.64 [R1+0x4e8], R10 ;  /* 0x0004e80a01007387 */ /* 0x0003e60000100a00 */
[----:B------:R-:W2:Y:S01]  /*e370*/  LDC R28, c[0x0][0x230] ;  /* 0x00008c00ff1c7b82 */ /* 0x000ea20000000800 */
[----:B------:R1:W-:Y:S01]  /*e380*/  STL.64 [R1+0x4b0], R32 ;  /* 0x0004b02001007387 */ /* 0x0003e20000100a00 */
[----:B----4-:R-:W-:-:S03]  /*e390*/  IMAD.WIDE R12, R2, 0x4, R44 ;  /* 0x00000004020c7825 */ /* 0x010fc600078e022c */
[----:B------:R4:W-:Y:S01]  /*e3a0*/  STL.64 [R1+0x4c0], R30 ;  /* 0x0004c01e01007387 */ /* 0x0009e20000100a00 */
[----:B-1----:R-:W-:Y:S01]  /*e3b0*/  IMAD.WIDE R10, R2, 0x4, R46 ;  /* 0x00000004020a7825 */ /* 0x002fe200078e022e */
[----:B------:R-:W-:-:S03]  /*e3c0*/  ISETP.GE.U32.AND P5, PT, R20, 0x7ffffefa, PT ;  /* 0x7ffffefa1400780c */ /* 0x000fc60003fa6070 */
[----:B------:R-:W-:Y:S01]  /*e3d0*/  IMAD.WIDE R32, R2, 0x4, R48 ;  /* 0x0000000402207825 */ /* 0x000fe200078e0230 */
[----:B------:R1:W-:Y:S01]  /*e3e0*/  STL.64 [R1+0x488], R12 ;  /* 0x0004880c01007387 */ /* 0x0003e20000100a00 */
[----:B------:R-:W-:Y:S02]  /*e3f0*/  IADD3 R20, R88, -0xe5, RZ ;  /* 0xffffff1b58147810 */ /* 0x000fe40007ffe0ff */
[C---:B----4-:R-:W-:Y:S01]  /*e400*/  IMAD.WIDE R30, R2.reuse, 0x4, R50 ;  /* 0x00000004021e7825 */ /* 0x050fe200078e0232 */
[----:B------:R1:W-:Y:S04]  /*e410*/  LDGSTS.E [R8+0x38008], desc[UR16][R12.64], !P6 ;  /* 0x380080000c087fae */ /* 0x0003e8000f121850 */
[----:B------:R4:W-:Y:S04]  /*e420*/  STL.64 [R1+0x4a0], R10 ;  /* 0x0004a00a01007387 */ /* 0x0009e80000100a00 */
[----:B------:R4:W-:Y:S01]  /*e430*/  LDGSTS.E [R8+0x3c008], desc[UR16][R10.64], !P6 ;  /* 0x3c0080000a087fae */ /* 0x0009e2000f121850 */
[----:B-1----:R-:W-:-:S03]  /*e440*/  IMAD.WIDE R12, R2, 0x4, R52 ;  /* 0x00000004020c7825 */ /* 0x002fc600078e0234 */
[----:B------:R1:W-:Y:S01]  /*e450*/  STL.64 [R1+0x430], R32 ;  /* 0x0004302001007387 */ /* 0x0003e20000100a00 */
[----:B------:R-:W-:-:S03]  /*e460*/  ISETP.GE.U32.AND P6, PT, R20, 0x7ffffedc, PT ;  /* 0x7ffffedc1400780c */ /* 0x000fc60003fc6070 */
[----:B------:R1:W-:Y:S01]  /*e470*/  LDGSTS.E [R8+0x3800c], desc[UR16][R32.64], !P1 ;  /* 0x3800c00020087fae */ /* 0x0003e2000c921850 */
[----:B----4-:R-:W-:-:S03]  /*e480*/  IMAD.WIDE R10, R2, 0x4, R54 ;  /* 0x00000004020a7825 */ /* 0x010fc600078e0236 */
[----:B------:R4:W-:Y:S04]  /*e490*/  STL.64 [R1+0x470], R30 ;  /* 0x0004701e01007387 */ /* 0x0009e80000100a00 */
[----:B------:R4:W-:Y:S01]  /*e4a0*/  LDGSTS.E [R8+0x3c00c], desc[UR16][R30.64], !P1 ;  /* 0x3c00c0001e087fae */ /* 0x0009e2000c921850 */
[----:B------:R-:W-:Y:S01]  /*e4b0*/  ISETP.GE.U32.AND P1, PT, R21, 0x7ffffedb, PT ;  /* 0x7ffffedb1500780c */ /* 0x000fe20003f26070 */
[----:B-1----:R-:W-:Y:S02]  /*e4c0*/  IMAD.WIDE R32, R2, 0x4, R58 ;  /* 0x0000000402207825 */ /* 0x002fe400078e023a */
[----:B------:R1:W-:Y:S01]  /*e4d0*/  STL.64 [R1+0x460], R12 ;  /* 0x0004600c01007387 */ /* 0x0003e20000100a00 */
[----:B------:R-:W-:Y:S01]  /*e4e0*/  IADD3 R21, R22, -0xe8, RZ ;  /* 0xffffff1816157810 */ /* 0x000fe20007ffe0ff */
[----:B------:R-:W-:-:S02]  /*e4f0*/  VIADD R20, R26, 0xffffff19 ;  /* 0xffffff191a147836 */ /* 0x000fc40000000000 */
[----:B------:R1:W-:Y:S01]  /*e500*/  LDGSTS.E [R9+0x30000], desc[UR16][R12.64], !P2 ;  /* 0x300000000c097fae */ /* 0x0003e2000d121850 */
[----:B------:R-:W2:Y:S01]  /*e510*/  LDC R26, c[0x0][0x230] ;  /* 0x00008c00ff1a7b82 */ /* 0x000ea20000000800 */
[C---:B----4-:R-:W-:Y:S02]  /*e520*/  IMAD.WIDE R30, R2.reuse, 0x4, R60 ;  /* 0x00000004021e7825 */ /* 0x050fe400078e023c */
[----:B------:R4:W-:Y:S04]  /*e530*/  STL.64 [R1+0x458], R10 ;  /* 0x0004580a01007387 */ /* 0x0009e80000100a00 */
[----:B------:R4:W-:Y:S01]  /*e540*/  LDGSTS.E [R9+0x34000], desc[UR16][R10.64], !P2 ;  /* 0x340000000a097fae */ /* 0x0009e2000d121850 */
[----:B------:R-:W2:Y:S01]  /*e550*/  LDC R22, c[0x0][0x230] ;  /* 0x00008c00ff167b82 */ /* 0x000ea20000000800 */
[----:B-1----:R-:W-:-:S02]  /*e560*/  IMAD.WIDE R12, R2, 0x4, R62 ;  /* 0x00000004020c7825 */ /* 0x002fc400078e023e */
[----:B------:R1:W-:Y:S01]  /*e570*/  STL.64 [R1+0x450], R32 ;  /* 0x0004502001007387 */ /* 0x0003e20000100a00 */
[----:B------:R-:W-:-:S03]  /*e580*/  ISETP.GE.U32.AND P2, PT, R20, 0x7ffffeda, PT ;  /* 0x7ffffeda1400780c */ /* 0x000fc60003f46070 */
[----:B------:R1:W-:Y:S01]  /*e590*/  LDGSTS.E [R9+0x30004], desc[UR16][R32.64], !P4 ;  /* 0x3000400020097fae */ /* 0x0003e2000e121850 */
[----:B----4-:R-:W-:-:S03]  /*e5a0*/  IMAD.WIDE R10, R2, 0x4, R66 ;  /* 0x00000004020a7825 */ /* 0x010fc600078e0242 */
[----:B------:R4:W-:Y:S04]  /*e5b0*/  STL.64 [R1+0x448], R30 ;  /* 0x0004481e01007387 */ /* 0x0009e80000100a00 */
[----:B------:R4:W-:Y:S01]  /*e5c0*/  LDGSTS.E [R9+0x34004], desc[UR16][R30.64], !P4 ;  /* 0x340040001e097fae */ /* 0x0009e2000e121850 */
[----:B------:R-:W-:Y:S01]  /*e5d0*/  ISETP.GE.U32.AND P4, PT, R21, 0x7ffffed9, PT ;  /* 0x7ffffed91500780c */ /* 0x000fe20003f86070 */
[----:B------:R-:W-:Y:S02]  /*e5e0*/  VIADD R21, R24, 0xffffff36 ;  /* 0xffffff3618157836 */ /* 0x000fe40000000000 */
[C---:B-1----:R-:W-:Y:S01]  /*e5f0*/  IMAD.WIDE R32, R2.reuse, 0x4, R68 ;  /* 0x0000000402207825 */ /* 0x042fe200078e0244 */
[----:B------:R1:W-:Y:S01]  /*e600*/  LDGSTS.E [R9+0x30008], desc[UR16][R12.64], !P5 ;  /* 0x300080000c097fae */ /* 0x0003e2000e921850 */
[----:B------:R-:W1:Y:S02]  /*e610*/  LDC R24, c[0x0][0x230] ;  /* 0x00008c00ff187b82 */ /* 0x000e640000000800 */
[----:B---3--:R-:W-:Y:S01]  /*e620*/  VIADD R20, R29, 0xffffff37 ;  /* 0xffffff371d147836 */ /* 0x008fe20000000000 */
[----:B------:R3:W-:Y:S01]  /*e630*/  LDGSTS.E [R9+0x34008], desc[UR16][R10.64], !P5 ;  /* 0x340080000a097fae */ /* 0x0007e2000e921850 */
[----:B----4-:R-:W-:-:S03]  /*e640*/  IMAD.WIDE R30, R2, 0x4, R70 ;  /* 0x00000004021e7825 */ /* 0x010fc600078e0246 */
[----:B------:R4:W-:Y:S01]  /*e650*/  LDGSTS.E [R9+0x3000c], desc[UR16][R32.64], !P0 ;  /* 0x3000c00020097fae */ /* 0x0009e2000c121850 */
[----:B------:R-:W4:Y:S01]  /*e660*/  LDC R29, c[0x0][0x230] ;  /* 0x00008c00ff1d7b82 */ /* 0x000f220000000800 */
[----:B------:R-:W-:Y:S02]  /*e670*/  ISETP.GE.U32.AND P5, PT, R20, 0x7ffffef8, PT ;  /* 0x7ffffef81400780c */ /* 0x000fe40003fa6070 */
[----:B------:R4:W-:Y:S01]  /*e680*/  LDGSTS.E [R9+0x3400c], desc[UR16][R30.64], !P0 ;  /* 0x3400c0001e097fae */ /* 0x0009e2000c121850 */
[----:B------:R-:W-:Y:S01]  /*e690*/  ISETP.GE.U32.AND P0, PT, R21, 0x7ffffef7, PT ;  /* 0x7ffffef71500780c */ /* 0x000fe20003f06070 */
[----:B--2---:R-:W-:Y:S02]  /*e6a0*/  VIADD R21, R25, 0xffffff34 ;  /* 0xffffff3419157836 */ /* 0x004fe40000000000 */
[----:B------:R1:W-:Y:S01]  /*e6b0*/  STL.64 [R1+0x440], R12 ;  /* 0x0004400c01007387 */ /* 0x0003e20000100a00 */
[----:B------:R-:W-:Y:S01]  /*e6c0*/  IADD3 R20, R28, -0xcb, RZ ;  /* 0xffffff351c147810 */ /* 0x000fe20007ffe0ff */
[----:B------:R-:W2:Y:S02]  /*e6d0*/  LDC R25, c[0x0][0x230] ;  /* 0x00008c00ff197b82 */ /* 0x000ea40000000800 */
[----:B------:R3:W-:Y:S04]  /*e6e0*/  STL.64 [R1+0x478], R10 ;  /* 0x0004780a01007387 */ /* 0x0007e80000100a00 */
[----:B------:R4:W-:Y:S02]  /*e6f0*/  STL.64 [R1+0x418], R32 ;  /* 0x0004182001007387 */ /* 0x0009e40000100a00 */
[----:B------:R-:W2:Y:S01]  /*e700*/  LDC R28, c[0x0][0x230] ;  /* 0x00008c00ff1c7b82 */ /* 0x000ea20000000800 */
[C---:B-1----:R-:W-:Y:S01]  /*e710*/  IMAD.WIDE R12, R2.reuse, 0x4, R74 ;  /* 0x00000004020c7825 */ /* 0x042fe200078e024a */
[----:B------:R1:W-:Y:S03]  /*e720*/  STL.64 [R1+0x438], R30 ;  /* 0x0004381e01007387 */ /* 0x0003e60000100a00 */
[C---:B---3--:R-:W-:Y:S01]  /*e730*/  IMAD.WIDE R10, R2.reuse, 0x4, R76 ;  /* 0x00000004020a7825 */ /* 0x048fe200078e024c */
[----:B------:R3:W-:Y:S03]  /*e740*/  STL.64 [R1+0x400], R12 ;  /* 0x0004000c01007387 */ /* 0x0007e60000100a00 */
[C---:B----4-:R-:W-:Y:S01]  /*e750*/  IMAD.WIDE R32, R2.reuse, 0x4, R78 ;  /* 0x0000000402207825 */ /* 0x050fe200078e024e */
[----:B------:R3:W-:Y:S03]  /*e760*/  LDGSTS.E [R9+0x38000], desc[UR16][R12.64], !P6 ;  /* 0x380000000c097fae */ /* 0x0007e6000f121850 */
[----:B-1----:R-:W-:Y:S01]  /*e770*/  IMAD.WIDE R30, R2, 0x4, R82 ;  /* 0x00000004021e7825 */ /* 0x002fe200078e0252 */
[----:B------:R1:W-:Y:S04]  /*e780*/  STL.64 [R1+0x410], R10 ;  /* 0x0004100a01007387 */ /* 0x0003e80000100a00 */
[----:B------:R1:W-:Y:S01]  /*e790*/  LDGSTS.E [R9+0x3c000], desc[UR16][R10.64], !P6 ;  /* 0x3c0000000a097fae */ /* 0x0003e2000f121850 */
[----:B------:R-:W-:Y:S01]  /*e7a0*/  ISETP.GE.U32.AND P6, PT, R20, 0x7ffffef6, PT ;  /* 0x7ffffef61400780c */ /* 0x000fe20003fc6070 */
[----:B---3--:R-:W-:-:S02]  /*e7b0*/  IMAD.WIDE R12, R2, 0x4, R84 ;  /* 0x00000004020c7825 */ /* 0x008fc400078e0254 */
[----:B------:R3:W-:Y:S02]  /*e7c0*/  STL.64 [R1+0x3d8], R32 ;  /* 0x0003d82001007387 */ /* 0x0007e40000100a00 */
[----:B------:R-:W-:Y:S02]  /*e7d0*/  VIADD R20, R27, 0xffffff17 ;  /* 0xffffff171b147836 */ /* 0x000fe40000000000 */
[----:B------:R3:W-:Y:S01]  /*e7e0*/  LDGSTS.E [R9+0x38004], desc[UR16][R32.64], !P1 ;  /* 0x3800400020097fae */ /* 0x0007e2000c921850 */
[----:B------:R-:W4:Y:S01]  /*e7f0*/  LDC R27, c[0x0][0x230] ;  /* 0x00008c00ff1b7b82 */ /* 0x000f220000000800 */
[C---:B-1----:R-:W-:Y:S02]  /*e800*/  IMAD.WIDE R10, R2.reuse, 0x4, R86 ;  /* 0x00000004020a7825 */ /* 0x042fe400078e0256 */
[----:B------:R1:W-:Y:S04]  /*e810*/  STL.64 [R1+0x3f0], R30 ;  /* 0x0003f01e01007387 */ /* 0x0003e80000100a00 */
[----:B------:R1:W-:Y:S01]  /*e820*/  LDGSTS.E [R9+0x3c004], desc[UR16][R30.64], !P1 ;  /* 0x3c0040001e097fae */ /* 0x0003e2000c921850 */
[----:B---3--:R-:W-:-:S03]  /*e830*/  IMAD.WIDE R32, R2, 0x4, R90 ;  /* 0x0000000402207825 */ /* 0x008fc600078e025a */
[----:B------:R3:W-:Y:S01]  /*e840*/  STL.64 [R1+0x3b8], R12 ;  /* 0x0003b80c01007387 */ /* 0x0007e20000100a00 */
[----:B------:R-:W-:-:S03]  /*e850*/  ISETP.GE.U32.AND P1, PT, R21, 0x7ffffef5, PT ;  /* 0x7ffffef51500780c */ /* 0x000fc60003f26070 */
[----:B------:R3:W-:Y:S01]  /*e860*/  LDGSTS.E [R9+0x38008], desc[UR16][R12.64], !P2 ;  /* 0x380080000c097fae */ /* 0x0007e2000d121850 */
[----:B------:R-:W-:Y:S02]  /*e870*/  IADD3 R21, R23, -0xea, RZ ;  /* 0xffffff1617157810 */ /* 0x000fe40007ffe0ff */
[----:B------:R-:W4:Y:S01]  /*e880*/  LDC R23, c[0x0][0x230] ;  /* 0x00008c00ff177b82 */ /* 0x000f220000000800 */
        /* <DEDUP_REMOVED lines=16> */
[----:B------:R-:W-:Y:S02]  /*e990*/  VIADD R21, R22, 0xffffff14 ;  /* 0xffffff1416157836 */ /* 0x000fe40000000000 */
[----:B------:R-:W4:Y:S01]  /*e9a0*/  LDC R22, c[0x0][0x230] ;  /* 0x00008c00ff167b82 */ /* 0x000f220000000800 */
[----:B-1----:R-:W-:Y:S01]  /*e9b0*/  IMAD.WIDE R30, R2, 0x4, R102 ;  /* 0x00000004021e7825 */ /* 0x002fe200078e0266 */
[----:B------:R1:W-:Y:S04]  /*e9c0*/  STL.64 [R1+0x378], R10 ;  /* 0x0003780a01007387 */ /* 0x0003e80000100a00 */
[----:B------:R1:W-:Y:S01]  /*e9d0*/  LDGSTS.E [R14+0x34000], desc[UR16][R10.64], !P5 ;  /* 0x340000000a0e7fae */ /* 0x0003e2000e921850 */
[----:B------:R-:W-:Y:S01]  /*e9e0*/  ISETP.GE.U32.AND P5, PT, R20, 0x7ffffed6, PT ;  /* 0x7ffffed61400780c */ /* 0x000fe20003fa6070 */
[C---:B---3--:R-:W-:Y:S01]  /*e9f0*/  IMAD.WIDE R12, R2.reuse, 0x4, R106 ;  /* 0x00000004020c7825 */ /* 0x048fe200078e026a */
[----:B------:R-:W-:Y:S01]  /*ea00*/  IADD3 R20, R29, -0xcd, RZ ;  /* 0xffffff331d147810 */ /* 0x000fe20007ffe0ff */
[----:B------:R3:W-:Y:S01]  /*ea10*/  STL.64 [R1+0x370], R32 ;  /* 0x0003702001007387 */ /* 0x0007e20000100a00 */
[----:B------:R-:W4:Y:S03]  /*ea20*/  LDC R29, c[0x0][0x230] ;  /* 0x00008c00ff1d7b82 */ /* 0x000f260000000800 */
[----:B------:R3:W-:Y:S01]  /*ea30*/  LDGSTS.E [R14+0x30004], desc[UR16][R32.64], !P0 ;  /* 0x30004000200e7fae */ /* 0x0007e2000c121850 */
[----:B-1----:R-:W-:-:S03]  /*ea40*/  IMAD.WIDE R10, R2, 0x4, R108 ;  /* 0x00000004020a7825 */ /* 0x002fc600078e026c */
[----:B------:R1:W-:Y:S04]  /*ea50*/  STL.64 [R1+0x368], R30 ;  /* 0x0003681e01007387 */ /* 0x0003e80000100a00 */
[----:B------:R1:W-:Y:S01]  /*ea60*/  LDGSTS.E [R14+0x34004], desc[UR16][R30.64], !P0 ;  /* 0x340040001e0e7fae */ /* 0x0003e2000c121850 */
[----:B------:R-:W-:Y:S01]  /*ea70*/  ISETP.GE.U32.AND P0, PT, R21, 0x7ffffed5, PT ;  /* 0x7ffffed51500780c */ /* 0x000fe20003f06070 */
[----:B---3--:R-:W-:Y:S02]  /*ea80*/  IMAD.WIDE R32, R2, 0x4, R110 ;  /* 0x0000000402207825 */ /* 0x008fe400078e026e */
[----:B------:R3:W-:Y:S02]  /*ea90*/  LDGSTS.E [R14+0x30008], desc[UR16][R12.64], !P6 ;  /* 0x300080000c0e7fae */ /* 0x0007e4000f121850 */
[----:B--2---:R-:W-:-:S02]  /*eaa0*/  VIADD R21, R25, 0xffffff32 ;  /* 0xffffff3219157836 */ /* 0x004fc40000000000 */
[----:B------:R3:W-:Y:S01]  /*eab0*/  STL.64 [R1+0x360], R12 ;  /* 0x0003600c01007387 */ /* 0x0007e20000100a00 */
[----:B------:R-:W2:Y:S01]  /*eac0*/  LDC R25, c[0x0][0x230] ;  /* 0x00008c00ff197b82 */ /* 0x000ea20000000800 */
[----:B-1----:R-:W-:Y:S02]  /*ead0*/  IMAD.WIDE R30, R2, 0x4, R114 ;  /* 0x00000004021e7825 */ /* 0x002fe400078e0272 */
[----:B------:R1:W-:Y:S01]  /*eae0*/  LDGSTS.E [R14+0x34008], desc[UR16][R10.64], !P6 ;  /* 0x340080000a0e7fae */ /* 0x0003e2000f121850 */
[----:B------:R-:W-:Y:S01]  /*eaf0*/  ISETP.GE.U32.AND P6, PT, R20, 0x7ffffef4, PT ;  /* 0x7ffffef41400780c */ /* 0x000fe20003fc6070 */
[----:B------:R-:W-:Y:S02]  /*eb00*/  VIADD R20, R28, 0xffffff31 ;  /* 0xffffff311c147836 */ /* 0x000fe40000000000 */
[----:B------:R1:W-:Y:S01]  /*eb10*/  STL.64 [R1+0x398], R10 ;  /* 0x0003980a01007387 */ /* 0x0003e20000100a00 */
[----:B------:R-:W2:Y:S01]  /*eb20*/  LDC R28, c[0x0][0x230] ;  /* 0x00008c00ff1c7b82 */ /* 0x000ea20000000800 */
[----:B---3--:R-:W-:-:S02]  /*eb30*/  IMAD.WIDE R12, R2, 0x4, R116 ;  /* 0x00000004020c7825 */ /* 0x008fc400078e0274 */
[----:B------:R3:W-:Y:S04]  /*eb40*/  STL.64 [R1+0x330], R32 ;  /* 0x0003302001007387 */ /* 0x0007e80000100a00 */
[----:B------:R3:W-:Y:S01]  /*eb50*/  LDGSTS.E [R14+0x3000c], desc[UR16][R32.64], !P1 ;  /* 0x3000c000200e7fae */ /* 0x0007e2000c921850 */
[----:B-1----:R-:W-:-:S03]  /*eb60*/  IMAD.WIDE R10, R2, 0x4, R118 ;  /* 0x00000004020a7825 */ /* 0x002fc600078e0276 */
[----:B------:R1:W-:Y:S04]  /*eb70*/  STL.64 [R1+0x358], R30 ;  /* 0x0003581e01007387 */ /* 0x0003e80000100a00 */
[----:B------:R1:W-:Y:S01]  /*eb80*/  LDGSTS.E [R14+0x3400c], desc[UR16][R30.64], !P1 ;  /* 0x3400c0001e0e7fae */ /* 0x0003e2000c921850 */
[----:B------:R-:W-:Y:S01]  /*eb90*/  ISETP.GE.U32.AND P1, PT, R21, 0x7ffffef3, PT ;  /* 0x7ffffef31500780c */ /* 0x000fe20003f26070 */
[----:B---3--:R-:W-:Y:S02]  /*eba0*/  IMAD.WIDE R32, R2, 0x4, R122 ;  /* 0x0000000402207825 */ /* 0x008fe400078e027a */
[----:B------:R3:W-:Y:S01]  /*ebb0*/  STL.64 [R1+0x318], R12 ;  /* 0x0003180c01007387 */ /* 0x0007e20000100a00 */
[----:B------:R-:W-:Y:S02]  /*ebc0*/  IADD3 R21, R24, -0xd0, RZ ;  /* 0xffffff3018157810 */ /* 0x000fe40007ffe0ff */
[----:B------:R-:W2:Y:S01]  /*ebd0*/  LDC R24, c[0x0][0x230] ;  /* 0x00008c00ff187b82 */ /* 0x000ea20000000800 */
[----:B------:R3:W-:Y:S01]  /*ebe0*/  LDGSTS.E [R14+0x38000], desc[UR16][R12.64], !P2 ;  /* 0x380000000c0e7fae */ /* 0x0007e2000d121850 */
[----:B-1----:R-:W-:-:S03]  /*ebf0*/  IMAD.WIDE R30, R2, 0x4, R124 ;  /* 0x00000004021e7825 */ /* 0x002fc600078e027c */
[----:B------:R1:W-:Y:S04]  /*ec00*/  STL.64 [R1+0x328], R10 ;  /* 0x0003280a01007387 */ /* 0x0003e80000100a00 */
[----:B------:R1:W-:Y:S01]  /*ec10*/  LDGSTS.E [R14+0x3c000], desc[UR16][R10.64], !P2 ;  /* 0x3c0000000a0e7fae */ /* 0x0003e2000d121850 */
[----:B------:R-:W-:Y:S01]  /*ec20*/  ISETP.GE.U32.AND P2, PT, R20, 0x7ffffef2, PT ;  /* 0x7ffffef21400780c */ /* 0x000fe20003f46070 */
[----:B----4-:R-:W-:Y:S02]  /*ec30*/  VIADD R20, R27, 0xffffff13 ;  /* 0xffffff131b147836 */ /* 0x010fe40000000000 */
[C---:B---3--:R-:W-:Y:S01]  /*ec40*/  IMAD.WIDE R12, R2.reuse, 0x4, R126 ;  /* 0x00000004020c7825 */ /* 0x048fe200078e027e */
[----:B------:R3:W-:Y:S01]  /*ec50*/  STL.64 [R1+0x2f0], R32 ;  /* 0x0002f02001007387 */ /* 0x0007e20000100a00 */
[----:B------:R-:W4:Y:S03]  /*ec60*/  LDC R27, c[0x0][0x230] ;  /* 0x00008c00ff1b7b82 */ /* 0x000f260000000800 */
[----:B------:R3:W-:Y:S01]  /*ec70*/  LDGSTS.E [R14+0x38004], desc[UR16][R32.64], !P4 ;  /* 0x38004000200e7fae */ /* 0x0007e2000e121850 */
[----:B-1----:R-:W-:-:S03]  /*ec80*/  IMAD.WIDE R10, R2, 0x4, R130 ;  /* 0x00000004020a7825 */ /* 0x002fc600078e0282 */
[----:B------:R1:W-:Y:S04]  /*ec90*/  STL.64 [R1+0x300], R30 ;  /* 0x0003001e01007387 */ /* 0x0003e80000100a00 */
[----:B------:R1:W-:Y:S01]  /*eca0*/  LDGSTS.E [R14+0x3c004], desc[UR16][R30.64], !P4 ;  /* 0x3c0040001e0e7fae */ /* 0x0003e2000e121850 */
[----:B---3--:R-:W-:-:S03]  /*ecb0*/  IMAD.WIDE R32, R2, 0x4, R132 ;  /* 0x0000000402207825 */ /* 0x008fc600078e0284 */
[----:B------:R3:W-:Y:S01]  /*ecc0*/  STL.64 [R1+0x2c8], R12 ;  /* 0x0002c80c01007387 */ /* 0x0007e20000100a00 */
[----:B------:R-:W-:-:S03]  /*ecd0*/  ISETP.GE.U32.AND P4, PT, R21, 0x7ffffef1, PT ;  /* 0x7ffffef11500780c */ /* 0x000fc60003f86070 */
[----:B------:R3:W-:Y:S01]  /*ece0*/  LDGSTS.E [R14+0x38008], desc[UR16][R12.64], !P5 ;  /* 0x380080000c0e7fae */ /* 0x0007e2000e921850 */
[----:B-1----:R-:W-:-:S03]  /*ecf0*/  IMAD.WIDE R30, R2, 0x4, R134 ;  /* 0x00000004021e7825 */ /* 0x002fc600078e0286 */
[----:B------:R1:W-:Y:S01]  /*ed00*/  STL.64 [R1+0x2d8], R10 ;  /* 0x0002d80a01007387 */ /* 0x0003e20000100a00 */
[----:B------:R-:W-:-:S03]  /*ed10*/  VIADD R21, R23, 0xffffff12 ;  /* 0xffffff1217157836 */ /* 0x000fc60000000000 */
[----:B------:R1:W-:Y:S01]  /*ed20*/  LDGSTS.E [R14+0x3c008], desc[UR16][R10.64], !P5 ;  /* 0x3c0080000a0e7fae */ /* 0x0003e2000e921850 */
[----:B------:R-:W-:Y:S01]  /*ed30*/  ISETP.GE.U32.AND P5, PT, R20, 0x7ffffed4, PT ;  /* 0x7ffffed41400780c */ /* 0x000fe20003fa6070 */
[----:B------:R-:W4:Y:S01]  /*ed40*/  LDC R23, c[0x0][0x230] ;  /* 0x00008c00ff177b82 */ /* 0x000f220000000800 */
[----:B---3--:R-:W-:Y:S01]  /*ed50*/  IMAD.WIDE R12, R2, 0x4, R136 ;  /* 0x00000004020c7825 */ /* 0x008fe200078e0288 */
[----:B------:R3:W-:Y:S01]  /*ed60*/  STL.64 [R1+0x290], R32 ;  /* 0x0002902001007387 */ /* 0x0007e20000100a00 */
[----:B------:R-:W-:-:S03]  /*ed70*/  IADD3 R20, R26, -0xef, RZ ;  /* 0xffffff111a147810 */ /* 0x000fc60007ffe0ff */
[----:B------:R3:W-:Y:S02]  /*ed80*/  LDGSTS.E [R14+0x3800c], desc[UR16][R32.64], !P0 ;  /* 0x3800c000200e7fae */ /* 0x0007e4000c121850 */
[----:B------:R-:W4:Y:S01]  /*ed90*/  LDC R26, c[0x0][0x230] ;  /* 0x00008c00ff1a7b82 */ /* 0x000f220000000800 */
[C---:B-1----:R-:W-:Y:S01]  /*eda0*/  IMAD.WIDE R10, R2.reuse, 0x4, R138 ;  /* 0x00000004020a7825 */ /* 0x042fe200078e028a */
        /* <DEDUP_REMOVED lines=11> */
[----:B------:R-:W-:Y:S01]  /*ee60*/  VIADD R20, R29, 0xffffff2f ;  /* 0xffffff2f1d147836 */ /* 0x000fe20000000000 */
[----:B------:R-:W4:Y:S01]  /*ee70*/  LDC R22, c[0x0][0x230] ;  /* 0x00008c00ff167b82 */ /* 0x000f220000000800 */
[C---:B---3--:R-:W-:Y:S01]  /*ee80*/  IMAD.WIDE R12, R2.reuse, 0x4, R164 ;  /* 0x00000004020c7825 */ /* 0x048fe200078e02a4 */
[----:B------:R3:W-:Y:S04]  /*ee90*/  STL.64 [R1+0x268], R32 ;  /* 0x0002682001007387 */ /* 0x0007e80000100a00 */
        /* <DEDUP_REMOVED lines=11> */
[----:B--2---:R-:W-:Y:S01]  /*ef50*/  IADD3 R21, R25, -0xd2, RZ ;  /* 0xffffff2e19157810 */ /* 0x004fe20007ffe0ff */
[----:B------:R-:W-:Y:S02]  /*ef60*/  IMAD.WIDE R248, R2, 0x4, R216 ;  /* 0x0000000402f87825 */ /* 0x000fe400078e02d8 */
[----:B------:R1:W-:Y:S01]  /*ef70*/  LDGSTS.E [R15+0x34008], desc[UR16][R10.64], !P2 ;  /* 0x340080000a0f7fae */ /* 0x0003e2000d121850 */
[----:B------:R-:W-:Y:S01]  /*ef80*/  ISETP.GE.U32.AND P2, PT, R20, 0x7ffffef0, PT ;  /* 0x7ffffef01400780c */ /* 0x000fe20003f46070 */
[----:B------:R-:W2:Y:S01]  /*ef90*/  LDC R25, c[0x0][0x230] ;  /* 0x00008c00ff197b82 */ /* 0x000ea20000000800 */
[----:B---3--:R-:W-:Y:S01]  /*efa0*/  IMAD.WIDE R12, R2, 0x4, R172 ;  /* 0x00000004020c7825 */ /* 0x008fe200078e02ac */
[----:B------:R3:W-:Y:S03]  /*efb0*/  STL.64 [R1+0xe8], R32 ;  /* 0x0000e82001007387 */ /* 0x0007e60000100a00 */
[----:B------:R-:W-:Y:S01]  /*efc0*/  VIADD R20, R28, 0xffffff2d ;  /* 0xffffff2d1c147836 */ /* 0x000fe20000000000 */
[----:B------:R3:W-:Y:S02]  /*efd0*/  LDGSTS.E [R15+0x3000c], desc[UR16][R32.64], !P4 ;  /* 0x3000c000200f7fae */ /* 0x0007e4000e121850 */
[----:B------:R-:W2:Y:S01]  /*efe0*/  LDC R28, c[0x0][0x230] ;  /* 0x00008c00ff1c7b82 */ /* 0x000ea20000000800 */
        /* <DEDUP_REMOVED lines=12> */
[C---:B------:R-:W-:Y:S01]  /*f0b0*/  IMAD.WIDE R244, R2.reuse, 0x4, R218 ;  /* 0x0000000402f47825 */ /* 0x040fe200078e02da */
[----:B------:R-:W2:Y:S01]  /*f0c0*/  LDC R24, c[0x0][0x230] ;  /* 0x00008c00ff187b82 */ /* 0x000ea20000000800 */
[----:B------:R1:W-:Y:S02]  /*f0d0*/  STL.64 [R1+0xc0], R32 ;  /* 0x0000c02001007387 */ /* 0x0003e40000100a00 */
[C---:B---3--:R-:W-:Y:S02]  /*f0e0*/  IMAD.WIDE R12, R2.reuse, 0x4, R180 ;  /* 0x00000004020c7825 */ /* 0x048fe400078e02b4 */
[----:B------:R3:W-:Y:S01]  /*f0f0*/  LDGSTS.E [R15+0x38004], desc[UR16][R32.64], !P0 ;  /* 0x38004000200f7fae */ /* 0x0007e2000c121850 */
[----:B----4-:R-:W-:Y:S01]  /*f100*/  IADD3 R20, R27, -0xf1, RZ ;  /* 0xffffff0f1b147810 */ /* 0x010fe20007ffe0ff */
[C---:B------:R-:W-:Y:S01]  /*f110*/  IMAD.WIDE R242, R2.reuse, 0x4, R220 ;  /* 0x0000000402f27825 */ /* 0x040fe200078e02dc */
[----:B------:R-:W4:Y:S01]  /*f120*/  LDC R27, c[0x0][0x230] ;  /* 0x00008c00ff1b7b82 */ /* 0x000f220000000800 */
[----:B------:R3:W-:Y:S02]  /*f130*/  STL.64 [R1+0xb8], R30 ;  /* 0x0000b81e01007387 */ /* 0x0007e40000100a00 */
[----:B-1----:R-:W-:-:S02]  /*f140*/  IMAD.WIDE R10, R2, 0x4, R182 ;  /* 0x00000004020a7825 */ /* 0x002fc400078e02b6 */
[----:B------:R1:W-:Y:S02]  /*f150*/  LDGSTS.E [R15+0x3c004], desc[UR16][R30.64], !P0 ;  /* 0x3c0040001e0f7fae */ /* 0x0003e4000c121850 */
[----:B---3--:R-:W-:Y:S02]  /*f160*/  IMAD.WIDE R32, R2, 0x4, R184 ;  /* 0x0000000402207825 */ /* 0x008fe400078e02b8 */
[----:B------:R3:W-:Y:S01]  /*f170*/  STL.64 [R1+0xb0], R12 ;  /* 0x0000b00c01007387 */ /* 0x0007e20000100a00 */
[----:B------:R-:W-:-:S03]  /*f180*/  ISETP.GE.U32.AND P0, PT, R21, 0x7ffffeed, PT ;  /* 0x7ffffeed1500780c */ /* 0x000fc60003f06070 */
[----:B------:R3:W-:Y:S01]  /*f190*/  LDGSTS.E [R15+0x38008], desc[UR16][R12.64], !P6 ;  /* 0x380080000c0f7fae */ /* 0x0007e2000f121850 */
[----:B-1----:R-:W-:-:S03]  /*f1a0*/  IMAD.WIDE R30, R2, 0x4, R186 ;  /* 0x00000004021e7825 */ /* 0x002fc600078e02ba */
[----:B------:R1:W-:Y:S04]  /*f1b0*/  STL.64 [R1+0xa8], R10 ;  /* 0x0000a80a01007387 */ /* 0x0003e80000100a00 */
[----:B------:R1:W-:Y:S01]  /*f1c0*/  LDGSTS.E [R15+0x3c008], desc[UR16][R10.64], !P6 ;  /* 0x3c0080000a0f7fae */ /* 0x0003e2000f121850 */
[----:B------:R-:W-:Y:S01]  /*f1d0*/  ISETP.GE.U32.AND P6, PT, R20, 0x7ffffed0, PT ;  /* 0x7ffffed01400780c */ /* 0x000fe20003fc6070 */
[----:B---3--:R-:W-:Y:S02]  /*f1e0*/  IMAD.WIDE R12, R2, 0x4, R188 ;  /* 0x00000004020c7825 */ /* 0x008fe400078e02bc */
[----:B------:R3:W-:Y:S04]  /*f1f0*/  STL.64 [R1+0x98], R32 ;  /* 0x0000982001007387 */ /* 0x0007e80000100a00 */
[----:B------:R3:W-:Y:S01]  /*f200*/  LDGSTS.E [R15+0x3800c], desc[UR16][R32.64], !P1 ;  /* 0x3800c000200f7fae */ /* 0x0007e2000c921850 */
[----:B------:R-:W-:-:S02]  /*f210*/  VIADD R20, R26, 0xffffff0d ;  /* 0xffffff0d1a147836 */ /* 0x000fc40000000000 */
[C---:B-1----:R-:W-:Y:S01]  /*f220*/  IMAD.WIDE R10, R2.reuse, 0x4, R190 ;  /* 0x00000004020a7825 */ /* 0x042fe200078e02be */
[----:B------:R1:W-:Y:S01]  /*f230*/  STL.64 [R1+0x88], R30 ;  /* 0x0000881e01007387 */ /* 0x0003e20000100a00 */
[----:B------:R-:W4:Y:S03]  /*f240*/  LDC R26, c[0x0][0x230] ;  /* 0x00008c00ff1a7b82 */ /* 0x000f260000000800 */
[----:B------:R1:W-:Y:S01]  /*f250*/  LDGSTS.E [R15+0x3c00c], desc[UR16][R30.64], !P1 ;  /* 0x3c00c0001e0f7fae */ /* 0x0003e2000c921850 */
[----:B---3--:R-:W-:-:S03]  /*f260*/  IMAD.WIDE R32, R2, 0x4, R192 ;  /* 0x0000000402207825 */ /* 0x008fc600078e02c0 */
[----:B------:R3:W-:Y:S04]  /*f270*/  STL.64 [R1+0x78], R12 ;  /* 0x0000780c01007387 */ /* 0x0007e80000100a00 */
[----:B------:R3:W-:Y:S01]  /*f280*/  LDGSTS.E [R16+0x30000], desc[UR16][R12.64], !P2 ;  /* 0x300000000c107fae */ /* 0x0007e2000d121850 */
[----:B-1----:R-:W-:-:S03]  /*f290*/  IMAD.WIDE R30, R2, 0x4, R194 ;  /* 0x00000004021e7825 */ /* 0x002fc600078e02c2 */
[----:B------:R1:W-:Y:S04]  /*f2a0*/  STL.64 [R1+0x68], R10 ;  /* 0x0000680a01007387 */ /* 0x0003e80000100a00 */
[----:B------:R1:W-:Y:S01]  /*f2b0*/  LDGSTS.E [R16+0x34000], desc[UR16][R10.64], !P2 ;  /* 0x340000000a107fae */ /* 0x0003e2000d121850 */
[----:B------:R-:W-:Y:S01]  /*f2c0*/  VIADD R21, R23, 0xffffff0e ;  /* 0xffffff0e17157836 */ /* 0x000fe20000000000 */
[----:B------:R-:W-:Y:S01]  /*f2d0*/  ISETP.GE.U32.AND P2, PT, R20, 0x7ffffece, PT ;  /* 0x7ffffece1400780c */ /* 0x000fe20003f46070 */
[----:B---3--:R-:W-:Y:S01]  /*f2e0*/  IMAD.WIDE R12, R2, 0x4, R196 ;  /* 0x00000004020c7825 */ /* 0x008fe200078e02c4 */
[----:B------:R3:W-:Y:S01]  /*f2f0*/  STL.64 [R1+0x58], R32 ;  /* 0x0000582001007387 */ /* 0x0007e20000100a00 */
[----:B------:R-:W4:Y:S03]  /*f300*/  LDC R23, c[0x0][0x230] ;  /* 0x00008c00ff177b82 */ /* 0x000f260000000800 */
[----:B------:R3:W-:Y:S01]  /*f310*/  LDGSTS.E [R16+0x30004], desc[UR16][R32.64], !P4 ;  /* 0x3000400020107fae */ /* 0x0007e2000e121850 */
[----:B------:R-:W-:-:S02]  /*f320*/  VIADD R20, R29, 0xffffff2b ;  /* 0xffffff2b1d147836 */ /* 0x000fc40000000000 */
        /* <DEDUP_REMOVED lines=12> */
[----:B------:R-:W-:Y:S01]  /*f3f0*/  STL.64 [R1+0x38], R32 ;  /* 0x0000382001007387 */ /* 0x000fe20000100a00 */
[----:B--2---:R-:W-:-:S03]  /*f400*/  IADD3 R20, R28, -0xd7, RZ ;  /* 0xffffff291c147810 */ /* 0x004fc60007ffe0ff */
[----:B------:R-:W-:Y:S01]  /*f410*/  LDGSTS.E [R16+0x3000c], desc[UR16][R32.64], !P0 ;  /* 0x3000c00020107fae */ /* 0x000fe2000c121850 */
[----:B------:R-:W-:-:S03]  /*f420*/  IMAD.WIDE R28, R2, 0x4, R210 ;  /* 0x00000004021c7825 */ /* 0x000fc600078e02d2 */
[----:B------:R2:W-:Y:S01]  /*f430*/  STL.64 [R1+0x30], R30 ;  /* 0x0000301e01007387 */ /* 0x0005e20000100a00 */
[----:B-1----:R-:W-:-:S03]  /*f440*/  IMAD.WIDE R10, R2, 0x4, R206 ;  /* 0x00000004020a7825 */ /* 0x002fc600078e02ce */
[----:B------:R2:W-:Y:S04]  /*f450*/  LDGSTS.E [R16+0x3400c], desc[UR16][R30.64], !P0 ;  /* 0x3400c0001e107fae */ /* 0x0005e8000c121850 */
[----:B------:R1:W-:Y:S04]  /*f460*/  STL.64 [R1+0x28], R12 ;  /* 0x0000280c01007387 */ /* 0x0003e80000100a00 */
[----:B------:R3:W-:Y:S01]  /*f470*/  STL.64 [R1+0x20], R10 ;  /* 0x0000200a01007387 */ /* 0x0007e20000100a00 */
[----:B--2---:R-:W-:-:S03]  /*f480*/  IMAD.WIDE R30, R2, 0x4, R208 ;  /* 0x00000004021e7825 */ /* 0x004fc600078e02d0 */
[----:B------:R1:W-:Y:S04]  /*f490*/  LDGSTS.E [R16+0x38000], desc[UR16][R12.64], !P6 ;  /* 0x380000000c107fae */ /* 0x0003e8000f121850 */
[----:B------:R2:W-:Y:S04]  /*f4a0*/  STL.64 [R1+0x18], R30 ;  /* 0x0000181e01007387 */ /* 0x0005e80000100a00 */
[----:B------:R4:W-:Y:S04]  /*f4b0*/  STL.64 [R1+0x10], R28 ;  /* 0x0000101c01007387 */ /* 0x0009e80000100a00 */
[----:B------:R-:W4:Y:S04]  /*f4c0*/  LDL.LU.64 R42, [R1+0x60] ;  /* 0x00006000012a7983 */ /* 0x000f280000300a00 */
[----:B------:R-:W4:Y:S04]  /*f4d0*/  LDL.LU.64 R40, [R1+0x70] ;  /* 0x0000700001287983 */ /* 0x000f280000300a00 */
[----:B------:R-:W4:Y:S04]  /*f4e0*/  LDL.LU.64 R38, [R1+0x80] ;  /* 0x0000800001267983 */ /* 0x000f280000300a00 */
[----:B------:R3:W-:Y:S04]  /*f4f0*/  LDGSTS.E [R16+0x3c000], desc[UR16][R10.64], !P6 ;  /* 0x3c0000000a107fae */ /* 0x0007e8000f121850 */
[----:B------:R-:W4:Y:S04]  /*f500*/  LDL.LU.64 R36, [R1+0x90] ;  /* 0x0000900001247983 */ /* 0x000f280000300a00 */
[----:B------:R-:W-:Y:S04]  /*f510*/  LDGSTS.E [R16+0x38004], desc[UR16][R30.64], !P1 ;  /* 0x380040001e107fae */ /* 0x000fe8000c921850 */
[----:B------:R-:W4:Y:S01]  /*f520*/  LDL.LU.64 R80, [R1+0xa0] ;  /* 0x0000a00001507983 */ /* 0x000f220000300a00 */
[----:B-1----:R-:W-:-:S04]  /*f530*/  IMAD.WIDE R12, R2, 0x4, R212 ;  /* 0x00000004020c7825 */ /* 0x002fc800078e02d4 */
[----:B---3--:R-:W-:-:S04]  /*f540*/  IMAD.WIDE R10, R2, 0x4, R214 ;  /* 0x00000004020a7825 */ /* 0x008fc800078e02d6 */
[C---:B------:R-:W-:Y:S01]  /*f550*/  IMAD.WIDE R240, R2.reuse, 0x4, R222 ;  /* 0x0000000402f07825 */ /* 0x040fe200078e02de */
[----:B--2---:R-:W2:Y:S04]  /*f560*/  LDL.LU.64 R30, [R1+0xe0] ;  /* 0x0000e000011e7983 */ /* 0x004ea80000300a00 */
[----:B------:R-:W3:Y:S01]  /*f570*/  LDL.LU.64 R34, [R1+0xf0] ;  /* 0x0000f00001227983 */ /* 0x000ee20000300a00 */
[----:B------:R-:W-:-:S03]  /*f580*/  IMAD.WIDE R238, R2, 0x4, R224 ;  /* 0x0000000402ee7825 */ /* 0x000fc600078e02e0 */
[----:B------:R-:W3:Y:S01]  /*f590*/  LDL.LU.64 R32, [R1+0x100] ;  /* 0x0001000001207983 */ /* 0x000ee20000300a00 */
[----:B------:R-:W-:-:S03]  /*f5a0*/  IMAD.WIDE R236, R2, 0x4, R226 ;  /* 0x0000000402ec7825 */ /* 0x000fc600078e02e2 */
[----:B------:R-:W-:Y:S01]  /*f5b0*/  STL.64 [R1+0x750], R12 ;  /* 0x0007500c01007387 */ /* 0x000fe20000100a00 */
        /* <DEDUP_REMOVED lines=15> */
[----:B------:R-:W-:Y:S04]  /*f6b0*/  STL.64 [R1+0x730], R234 ;  /* 0x000730ea01007387 */ /* 0x000fe80000100a00 */
[----:B------:R-:W-:Y:S04]  /*f6c0*/  STL.64 [R1+0x738], R142 ;  /* 0x0007388e01007387 */ /* 0x000fe80000100a00 */
[----:B------:R-:W-:Y:S04]  /*f6d0*/  STL.64 [R1+0x740], R144 ;  /* 0x0007409001007387 */ /* 0x000fe80000100a00 */
[----:B------:R-:W-:Y:S04]  /*f6e0*/  STL.64 [R1+0x748], R146 ;  /* 0x0007489201007387 */ /* 0x000fe80000100a00 */
[----:B------:R1:W-:Y:S04]  /*f6f0*/  STL.64 [R1+0x770], R148 ;  /* 0x0007709401007387 */ /* 0x0003e80000100a00 */
[----:B------:R-:W-:Y:S04]  /*f700*/  STL.64 [R1+0x778], R150 ;  /* 0x0007789601007387 */ /* 0x000fe80000100a00 */
[----:B------:R1:W-:Y:S04]  /*f710*/  STL.64 [R1+0x780], R152 ;  /* 0x0007809801007387 */ /* 0x0003e80000100a00 */
[----:B------:R1:W-:Y:S04]  /*f720*/  STL.64 [R1+0x788], R154 ;  /* 0x0007889a01007387 */ /* 0x0003e80000100a00 */
[----:B------:R-:W3:Y:S04]  /*f730*/  LDL.LU.64 R44, [R1+0x110] ;  /* 0x00011000012c7983 */ /* 0x000ee80000300a00 */
[----:B------:R-:W3:Y:S01]  /*f740*/  LDL.LU.64 R88, [R1+0x118] ;  /* 0x0001180001587983 */ /* 0x000ee20000300a00 */
[----:B----4-:R-:W-:-:S04]  /*f750*/  IMAD.WIDE R168, R2, 0x4, R42 ;  /* 0x0000000402a87825 */ /* 0x010fc800078e022a */
[C---:B------:R-:W-:Y:S01]  /*f760*/  IMAD.WIDE R170, R2.reuse, 0x4, R40 ;  /* 0x0000000402aa7825 */ /* 0x040fe200078e0228 */
[----:B------:R-:W4:Y:S03]  /*f770*/  LDL.LU.64 R42, [R1+0x120] ;  /* 0x00012000012a7983 */ /* 0x000f260000300a00 */
[C---:B------:R-:W-:Y:S01]  /*f780*/  IMAD.WIDE R172, R2.reuse, 0x4, R38 ;  /* 0x0000000402ac7825 */ /* 0x040fe200078e0226 */
[----:B------:R-:W4:Y:S04]  /*f790*/  LDL.LU.64 R40, [R1+0x128] ;  /* 0x0001280001287983 */ /* 0x000f280000300a00 */
[----:B------:R-:W4:Y:S01]  /*f7a0*/  LDL.LU.64 R38, [R1+0x130] ;  /* 0x0001300001267983 */ /* 0x000f220000300a00 */
[----:B------:R-:W-:Y:S01]  /*f7b0*/  IMAD.WIDE R174, R2, 0x4, R36 ;  /* 0x0000000402ae7825 */ /* 0x000fe200078e0224 */
[----:B------:R-:W-:-:S02]  /*f7c0*/  IADD3 R21, R22, -0xf4, RZ ;  /* 0xffffff0c16157810 */ /* 0x000fc40007ffe0ff */
[----:B------:R-:W4:Y:S01]  /*f7d0*/  LDL.LU.64 R36, [R1+0x138] ;  /* 0x0001380001247983 */ /* 0x000f220000300a00 */
[----:B------:R-:W1:Y:S01]  /*f7e0*/  LDC R22, c[0x0][0x230] ;  /* 0x00008c00ff167b82 */ /* 0x000e620000000800 */
[----:B------:R-:W-:Y:S02]  /*f7f0*/  ISETP.GE.U32.AND P6, PT, R20, 0x7ffffeea, PT ;  /* 0x7ffffeea1400780c */ /* 0x000fe40003fc6070 */
[----:B------:R3:W-:Y:S01]  /*f800*/  LDGSTS.E [R16+0x3c004], desc[UR16][R28.64], !P1 ;  /* 0x3c0040001c107fae */ /* 0x0007e2000c921850 */
[----:B--2---:R-:W-:-:S04]  /*f810*/  IMAD.WIDE R178, R2, 0x4, R30 ;  /* 0x0000000402b27825 */ /* 0x004fc800078e021e */
[C---:B------:R-:W-:Y:S01]  /*f820*/  IMAD.WIDE R176, R2.reuse, 0x4, R80 ;  /* 0x0000000402b07825 */ /* 0x040fe200078e0250 */
[----:B------:R-:W2:Y:S03]  /*f830*/  LDL.LU.64 R30, [R1+0x140] ;  /* 0x00014000011e7983 */ /* 0x000ea60000300a00 */
[C---:B---3--:R-:W-:Y:S01]  /*f840*/  IMAD.WIDE R180, R2.reuse, 0x4, R34 ;  /* 0x0000000402b47825 */ /* 0x048fe200078e0222 */
[----:B------:R-:W3:Y:S03]  /*f850*/  LDL.LU.64 R80, [R1+0x148] ;  /* 0x0001480001507983 */ /* 0x000ee60000300a00 */
[----:B------:R-:W-:Y:S01]  /*f860*/  IMAD.WIDE R182, R2, 0x4, R32 ;  /* 0x0000000402b67825 */ /* 0x000fe200078e0220 */
[----:B------:R-:W3:Y:S01]  /*f870*/  LDL.LU.64 R34, [R1+0x150] ;  /* 0x0001500001227983 */ /* 0x000ee20000300a00 */
[----:B------:R-:W-:Y:S01]  /*f880*/  ISETP.GE.U32.AND P4, PT, R21, 0x7ffffecd, PT ;  /* 0x7ffffecd1500780c */ /* 0x000fe20003f86070 */
[----:B------:R-:W2:Y:S02]  /*f890*/  LDC R28, c[0x0][0x230] ;  /* 0x00008c00ff1c7b82 */ /* 0x000ea40000000800 */
[----:B------:R-:W3:Y:S01]  /*f8a0*/  LDL.LU.64 R32, [R1+0x158] ;  /* 0x0001580001207983 */ /* 0x000ee20000300a00 */
[----:B------:R-:W-:-:S02]  /*f8b0*/  VIADD R21, R25, 0xffffff2a ;  /* 0xffffff2a19157836 */ /* 0x000fc40000000000 */
[----:B------:R-:W-:Y:S01]  /*f8c0*/  VIADD R20, R27, 0xffffff0b ;  /* 0xffffff0b1b147836 */ /* 0x000fe20000000000 */
[----:B------:R-:W-:Y:S02]  /*f8d0*/  LDGSTS.E [R16+0x38008], desc[UR16][R12.64], !P2 ;  /* 0x380080000c107fae */ /* 0x000fe4000d121850 */
[----:B------:R-:W1:Y:S01]  /*f8e0*/  LDC R25, c[0x0][0x230] ;  /* 0x00008c00ff197b82 */ /* 0x000e620000000800 */
[----:B------:R-:W-:Y:S01]  /*f8f0*/  ISETP.GE.U32.AND P0, PT, R21, 0x7ffffeeb, PT ;  /* 0x7ffffeeb1500780c */ /* 0x000fe20003f06070 */
[----:B------:R-:W-:Y:S01]  /*f900*/  VIADD R21, R24, 0xffffff28 ;  /* 0xffffff2818157836 */ /* 0x000fe20000000000 */
[----:B------:R-:W-:Y:S01]  /*f910*/  LDGSTS.E [R16+0x3c008], desc[UR16][R10.64], !P2 ;  /* 0x3c0080000a107fae */ /* 0x000fe2000d121850 */
[----:B------:R-:W-:-:S04]  /*f920*/  ISETP.GE.U32.AND P2, PT, R20, 0x7ffffecc, PT ;  /* 0x7ffffecc1400780c */ /* 0x000fc80003f46070 */
[----:B------:R-:W1:Y:S01]  /*f930*/  LDC R24, c[0x0][0x230] ;  /* 0x00008c00ff187b82 */ /* 0x000e620000000800 */
[----:B------:R-:W-:Y:S01]  /*f940*/  ISETP.GE.U32.AND P1, PT, R21, 0x7ffffee9, PT ;  /* 0x7ffffee91500780c */ /* 0x000fe20003f26070 */
[----:B------:R-:W-:Y:S01]  /*f950*/  VIADD R20, R26, 0xffffff09 ;  /* 0xffffff091a147836 */ /* 0x000fe20000000000 */
[----:B------:R-:W-:Y:S01]  /*f960*/  IADD3 R21, R23, -0xf6, RZ ;  /* 0xffffff0a17157810 */ /* 0x000fe20007ffe0ff */
[----:B------:R-:W-:Y:S04]  /*f970*/  LDGSTS.E [R16+0x3800c], desc[UR16][R248.64], !P4 ;  /* 0x3800c000f8107fae */ /* 0x000fe8000e121850 */
[----:B------:R-:W1:Y:S01]  /*f980*/  LDC R27, c[0x0][0x230] ;  /* 0x00008c00ff1b7b82 */ /* 0x000e620000000800 */
[----:B------:R-:W-:Y:S01]  /*f990*/  LDGSTS.E [R16+0x3c00c], desc[UR16][R244.64], !P4 ;  /* 0x3c00c000f4107fae */ /* 0x000fe2000e121850 */
[----:B------:R-:W-:Y:S01]  /*f9a0*/  ISETP.GE.U32.AND P4, PT, R21, 0x7ffffecb, PT ;  /* 0x7ffffecb1500780c */ /* 0x000fe20003f86070 */
[----:B-1----:R-:W-:-:S02]  /*f9b0*/  VIADD R21, R22, 0xffffff08 ;  /* 0xffffff0816157836 */ /* 0x002fc40000000000 */
[----:B------:R-:W-:Y:S03]  /*f9c0*/  LDGSTS.E [R17+0x30000], desc[UR16][R242.64], !P5 ;  /* 0x30000000f2117fae */ /* 0x000fe6000e921850 */
[----:B------:R-:W1:Y:S01]  /*f9d0*/  LDC R23, c[0x0][0x230] ;  /* 0x00008c00ff177b82 */ /* 0x000e620000000800 */
[----:B------:R-:W-:Y:S07]  /*f9e0*/  LDGSTS.E [R17+0x34000], desc[UR16][R240.64], !P5 ;  /* 0x34000000f0117fae */ /* 0x000fee000e921850 */
[----:B------:R-:W1:Y:S01]  /*f9f0*/  LDC R26, c[0x0][0x230] ;  /* 0x00008c00ff1a7b82 */ /* 0x000e620000000800 */
[----:B------:R-:W-:Y:S01]  /*fa00*/  ISETP.GE.U32.AND P5, PT, R20, 0x7ffffeca, PT ;  /* 0x7ffffeca1400780c */ /* 0x000fe20003fa6070 */
[----:B------:R-:W-:Y:S06]  /*fa10*/  LDGSTS.E [R17+0x30004], desc[UR16][R238.64], !P0 ;  /* 0x30004000ee117fae */ /* 0x000fec000c121850 */
[----:B------:R-:W1:Y:S01]  /*fa20*/  LDC R22, c[0x0][0x230] ;  /* 0x00008c00ff167b82 */ /* 0x000e620000000800 */
[----:B------:R-:W-:Y:S01]  /*fa30*/  IADD3 R20, R25, -0xd9, RZ ;  /* 0xffffff2719147810 */ /* 0x000fe20007ffe0ff */
[----:B------:R-:W-:Y:S01]  /*fa40*/  LDGSTS.E [R17+0x34004], desc[UR16][R236.64], !P0 ;  /* 0x34004000ec117fae */ /* 0x000fe2000c121850 */
[----:B------:R-:W-:-:S03]  /*fa50*/  ISETP.GE.U32.AND P0, PT, R21, 0x7ffffec9, PT ;  /* 0x7ffffec91500780c */ /* 0x000fc60003f06070 */
[----:B------:R-:W-:Y:S02]  /*fa60*/  LDGSTS.E [R17+0x30008], desc[UR16][R234.64], !P6 ;  /* 0x30008000ea117fae */ /* 0x000fe4000f121850 */
[----:B------:R-:W1:Y:S02]  /*fa70*/  LDC R25, c[0x0][0x230] ;  /* 0x00008c00ff197b82 */ /* 0x000e640000000800 */
[----:B------:R-:W-:Y:S01]  /*fa80*/  LDGSTS.E [R17+0x34008], desc[UR16][R142.64], !P6 ;  /* 0x340080008e117fae */ /* 0x000fe2000f121850 */
[----:B------:R-:W-:Y:S01]  /*fa90*/  ISETP.GE.U32.AND P6, PT, R20, 0x7ffffee8, PT ;  /* 0x7ffffee81400780c */ /* 0x000fe20003fc6070 */
[----:B------:R-:W-:Y:S02]  /*faa0*/  VIADD R21, R24, 0xffffff26 ;  /* 0xffffff2618157836 */ /* 0x000fe40000000000 */
[----:B------:R-:W-:Y:S01]  /*fab0*/  VIADD R20, R27, 0xffffff25 ;  /* 0xffffff251b147836 */ /* 0x000fe20000000000 */
[----:B------:R-:W-:Y:S01]  /*fac0*/  LDGSTS.E [R17+0x3000c], desc[UR16][R144.64], !P1 ;  /* 0x3000c00090117fae */ /* 0x000fe2000c921850 */
[----:B------:R-:W1:Y:S03]  /*fad0*/  LDC R24, c[0x0][0x230] ;  /* 0x00008c00ff187b82 */ /* 0x000e660000000800 */
[----:B------:R-:W-:Y:S01]  /*fae0*/  LDGSTS.E [R17+0x3400c], desc[UR16][R146.64], !P1 ;  /* 0x3400c00092117fae */ /* 0x000fe2000c921850 */
[----:B--2---:R-:W-:-:S03]  /*faf0*/  IMAD.WIDE R196, R2, 0x4, R30 ;  /* 0x0000000402c47825 */ /* 0x004fc600078e021e */
[----:B------:R2:W-:Y:S01]  /*fb00*/  LDGSTS.E [R17+0x38000], desc[UR16][R148.64], !P2 ;  /* 0x3800000094117fae */ /* 0x0005e2000d121850 */
[----:B------:R-:W3:Y:S03]  /*fb10*/  LDC R27, c[0x0][0x230] ;  /* 0x00008c00ff1b7b82 */ /* 0x000ee60000000800 */
[----:B------:R-:W2:Y:S01]  /*fb20*/  LDL.LU.64 R30, [R1+0x160] ;  /* 0x00016000011e7983 */ /* 0x000ea20000300a00 */
[----:B------:R-:W-:-:S03]  /*fb30*/  ISETP.GE.U32.AND P1, PT, R21, 0x7ffffee7, PT ;  /* 0x7ffffee71500780c */ /* 0x000fc60003f26070 */
[----:B------:R-:W-:Y:S01]  /*fb40*/  LDGSTS.E [R17+0x3c000], desc[UR16][R150.64], !P2 ;  /* 0x3c00000096117fae */ /* 0x000fe2000d121850 */
[----:B------:R-:W-:Y:S01]  /*fb50*/  ISETP.GE.U32.AND P2, PT, R20, 0x7ffffee6, PT ;  /* 0x7ffffee61400780c */ /* 0x000fe20003f46070 */
[----:B-1----:R-:W-:Y:S01]  /*fb60*/  VIADD R20, R26, 0xffffff07 ;  /* 0xffffff071a147836 */ /* 0x002fe20000000000 */
[----:B------:R-:W-:Y:S01]  /*fb70*/  IADD3 R21, R23, -0xdc, RZ ;  /* 0xffffff2417157810 */ /* 0x000fe20007ffe0ff */
[----:B------:R-:W1:Y:S01]  /*fb80*/  LDC R26, c[0x0][0x230] ;  /* 0x00008c00ff1a7b82 */ /* 0x000e620000000800 */
[----:B------:R-:W-:Y:S01]  /*fb90*/  LDGSTS.E [R17+0x38004], desc[UR16][R152.64], !P4 ;  /* 0x3800400098117fae */ /* 0x000fe2000e121850 */
[----:B------:R-:W-:-:S03]  /*fba0*/  IMAD.WIDE R156, R2, 0x4, R156 ;  /* 0x00000004029c7825 */ /* 0x000fc600078e029c */
[----:B------:R-:W-:Y:S01]  /*fbb0*/  LDGSTS.E [R17+0x3c004], desc[UR16][R154.64], !P4 ;  /* 0x3c0040009a117fae */ /* 0x000fe2000e121850 */
[----:B------:R-:W-:Y:S01]  /*fbc0*/  ISETP.GE.U32.AND P4, PT, R21, 0x7ffffee5, PT ;  /* 0x7ffffee51500780c */ /* 0x000fe20003f86070 */
[----:B------:R-:W-:Y:S01]  /*fbd0*/  VIADD R21, R22, 0xffffff06 ;  /* 0xffffff0616157836 */ /* 0x000fe20000000000 */
[----:B------:R-:W3:Y:S01]  /*fbe0*/  LDC R23, c[0x0][0x230] ;  /* 0x00008c00ff177b82 */ /* 0x000ee20000000800 */
[C---:B------:R-:W-:Y:S01]  /*fbf0*/  IMAD.WIDE R158, R2.reuse, 0x4, R158 ;  /* 0x00000004029e7825 */ /* 0x040fe200078e029e */
[----:B------:R-:W-:Y:S03]  /*fc00*/  LDGSTS.E [R17+0x38008], desc[UR16][R156.64], !P5 ;  /* 0x380080009c117fae */ /* 0x000fe6000e921850 */
[C---:B------:R-:W-:Y:S01]  /*fc10*/  IMAD.WIDE R160, R2.reuse, 0x4, R160 ;  /* 0x0000000402a07825 */ /* 0x040fe200078e02a0 */
[----:B------:R-:W-:Y:S02]  /*fc20*/  LDGSTS.E [R17+0x3c008], desc[UR16][R158.64], !P5 ;  /* 0x3c0080009e117fae */ /* 0x000fe4000e921850 */
[----:B------:R-:W4:Y:S01]  /*fc30*/  LDC R22, c[0x0][0x230] ;  /* 0x00008c00ff167b82 */ /* 0x000f220000000800 */
[----:B------:R-:W-:Y:S01]  /*fc40*/  IMAD.WIDE R162, R2, 0x4, R162 ;  /* 0x0000000402a27825 */ /* 0x000fe200078e02a2 */
[----:B------:R-:W-:Y:S01]  /*fc50*/  ISETP.GE.U32.AND P5, PT, R20, 0x7ffffec8, PT ;  /* 0x7ffffec81400780c */ /* 0x000fe20003fa6070 */
[----:B------:R-:W-:Y:S02]  /*fc60*/  LDGSTS.E [R17+0x3800c], desc[UR16][R160.64], !P0 ;  /* 0x3800c000a0117fae */ /* 0x000fe4000c121850 */
[C---:B------:R-:W-:Y:S01]  /*fc70*/  IMAD.WIDE R164, R2.reuse, 0x4, R246 ;  /* 0x0000000402a47825 */ /* 0x040fe200078e02f6 */
[----:B------:R-:W-:Y:S01]  /*fc80*/  IADD3 R20, R25, -0xfb, RZ ;  /* 0xffffff0519147810 */ /* 0x000fe20007ffe0ff */
[----:B------:R-:W-:Y:S01]  /*fc90*/  LDGSTS.E [R17+0x3c00c], desc[UR16][R162.64], !P0 ;  /* 0x3c00c000a2117fae */ /* 0x000fe2000c121850 */
[----:B------:R-:W3:Y:S01]  /*fca0*/  LDC R25, c[0x0][0x230] ;  /* 0x00008c00ff197b82 */ /* 0x000ee20000000800 */
[----:B------:R-:W-:-:S02]  /*fcb0*/  IMAD.WIDE R166, R2, 0x4, R250 ;  /* 0x0000000402a67825 */ /* 0x000fc400078e02fa */
[----:B------:R-:W-:Y:S04]  /*fcc0*/  LDGSTS.E [R18+0x30000], desc[UR16][R164.64], !P6 ;  /* 0x30000000a4127fae */ /* 0x000fe8000f121850 */
[----:B------:R-:W-:Y:S01]  /*fcd0*/  LDGSTS.E [R18+0x34000], desc[UR16][R166.64], !P6 ;  /* 0x34000000a6127fae */ /* 0x000fe2000f121850 */
[----:B------:R-:W-:Y:S01]  /*fce0*/  ISETP.GE.U32.AND P6, PT, R20, 0x7ffffec6, PT ;  /* 0x7ffffec61400780c */ /* 0x000fe20003fc6070 */
[----:B------:R-:W-:Y:S01]  /*fcf0*/  VIADD R20, R28, 0xffffff23 ;  /* 0xffffff231c147836 */ /* 0x000fe20000000000 */
[----:B------:R-:W2:Y:S01]  /*fd00*/  LDC R246, c[0x0][0x230] ;  /* 0x00008c00fff67b82 */ /* 0x000ea20000000800 */
[----:B------:R-:W-:Y:S04]  /*fd10*/  LDGSTS.E [R18+0x30004], desc[UR16][R168.64], !P1 ;  /* 0x30004000a8127fae */ /* 0x000fe8000c921850 */
[----:B------:R-:W-:Y:S01]  /*fd20*/  LDGSTS.E [R18+0x34004], desc[UR16][R170.64], !P1 ;  /* 0x34004000aa127fae */ /* 0x000fe2000c921850 */
[----:B------:R-:W3:Y:S01]  /*fd30*/  S2R R252, SR_TID.X ;  /* 0x0000000000fc7919 */ /* 0x000ee20000002100 */
[----:B------:R-:W-:Y:S01]  /*fd40*/  IMAD.WIDE R184, R2, 0x4, R44 ;  /* 0x0000000402b87825 */ /* 0x000fe200078e022c */
[----:B------:R-:W2:Y:S01]  /*fd50*/  LDC R247, c[0x0][0x230] ;  /* 0x00008c00fff77b82 */ /* 0x000ea20000000800 */
[----:B------:R-:W-:Y:S04]  /*fd60*/  LDGSTS.E [R18+0x30008], desc[UR16][R172.64], !P2 ;  /* 0x30008000ac127fae */ /* 0x000fe8000d121850 */
[----:B------:R-:W-:Y:S01]  /*fd70*/  LDGSTS.E [R18+0x34008], desc[UR16][R174.64], !P2 ;  /* 0x34008000ae127fae */ /* 0x000fe2000d121850 */
[----:B------:R-:W-:Y:S01]  /*fd80*/  ISETP.GE.U32.AND P2, PT, R20, 0x7ffffee4, PT ;  /* 0x7ffffee41400780c */ /* 0x000fe20003f46070 */
[----:B------:R-:W-:Y:S01]  /*fd90*/  IMAD.WIDE R186, R2, 0x4, R88 ;  /* 0x0000000402ba7825 */ /* 0x000fe200078e0258 */
[----:B-1----:R-:W-:Y:S01]  /*fda0*/  IADD3 R20, R26, -0xde, RZ ;  /* 0xffffff221a147810 */ /* 0x002fe20007ffe0ff */
[----:B------:R-:W-:Y:S01]  /*fdb0*/  LDGSTS.E [R18+0x3000c], desc[UR16][R176.64], !P4 ;  /* 0x3000c000b0127fae */ /* 0x000fe2000e121850 */
[----:B------:R-:W-:Y:S01]  /*fdc0*/  ISETP.GE.U32.AND P0, PT, R21, 0x7ffffec7, PT ;  /* 0x7ffffec71500780c */ /* 0x000fe20003f06070 */
[----:B------:R-:W-:Y:S01]  /*fdd0*/  VIADD R21, R24, 0xffffff04 ;  /* 0xffffff0418157836 */ /* 0x000fe20000000000 */
[----:B------:R-:W1:Y:S01]  /*fde0*/  LDC R26, c[0x0][0x230] ;  /* 0x00008c00ff1a7b82 */ /* 0x000e620000000800 */
[----:B------:R-:W-:Y:S01]  /*fdf0*/  LDGSTS.E [R18+0x3400c], desc[UR16][R178.64], !P4 ;  /* 0x3400c000b2127fae */ /* 0x000fe2000e121850 */
[----:B------:R-:W-:Y:S01]  /*fe00*/  ISETP.GE.U32.AND P4, PT, R20, 0x7ffffee3, PT ;  /* 0x7ffffee31400780c */ /* 0x000fe20003f86070 */
[----:B----4-:R-:W-:-:S02]  /*fe10*/  VIADD R20, R22, 0xffffff21 ;  /* 0xffffff2116147836 */ /* 0x010fc40000000000 */
[C---:B------:R-:W-:Y:S01]  /*fe20*/  IMAD.WIDE R188, R2.reuse, 0x4, R42 ;  /* 0x0000000402bc7825 */ /* 0x040fe200078e022a */
[----:B------:R-:W4:Y:S02]  /*fe30*/  LDL.LU.64 R46, [R1+0x168] ;  /* 0x00016800012e7983 */ /* 0x000f240000300a00 */
[----:B------:R-:W1:Y:S01]  /*fe40*/  LDC R24, c[0x0][0x230] ;  /* 0x00008c00ff187b82 */ /* 0x000e620000000800 */
[----:B------:R-:W-:Y:S01]  /*fe50*/  ISETP.GE.U32.AND P1, PT, R21, 0x7ffffec5, PT ;  /* 0x7ffffec51500780c */ /* 0x000fe20003f26070 */
[----:B------:R-:W-:Y:S06]  /*fe60*/  LDGSTS.E [R18+0x38000], desc[UR16][R180.64], !P5 ;  /* 0x38000000b4127fae */ /* 0x000fec000e921850 */
[----:B------:R-:W1:Y:S01]  /*fe70*/  LDC R22, c[0x0][0x230] ;  /* 0x00008c00ff167b82 */ /* 0x000e620000000800 */
[----:B------:R-:W-:Y:S01]  /*fe80*/  LDGSTS.E [R18+0x3c000], desc[UR16][R182.64], !P5 ;  /* 0x3c000000b6127fae */ /* 0x000fe2000e921850 */
[----:B------:R-:W-:Y:S01]  /*fe90*/  IMAD.WIDE R190, R2, 0x4, R40 ;  /* 0x0000000402be7825 */ /* 0x000fe200078e0228 */
[----:B------:R-:W-:-:S02]  /*fea0*/  ISETP.GE.U32.AND P5, PT, R20, 0x7ffffee2, PT ;  /* 0x7ffffee21400780c */ /* 0x000fc40003fa6070 */
[----:B---3--:R-:W-:Y:S01]  /*feb0*/  IADD3 R20, R27, -0xfd, RZ ;  /* 0xffffff031b147810 */ /* 0x008fe20007ffe0ff */
[----:B------:R-:W-:Y:S01]  /*fec0*/  LDGSTS.E [R18+0x38004], desc[UR16][R184.64], !P0 ;  /* 0x38004000b8127fae */ /* 0x000fe2000c121850 */
[----:B------:R-:W-:Y:S02]  /*fed0*/  VIADD R21, R23, 0xffffff20 ;  /* 0xffffff2017157836 */ /* 0x000fe40000000000 */
[C---:B------:R-:W-:Y:S01]  /*fee0*/  IMAD.WIDE R192, R2.reuse, 0x4, R38 ;  /* 0x0000000402c07825 */ /* 0x040fe200078e0226 */
[----:B------:R-:W-:Y:S03]  /*fef0*/  LDGSTS.E [R18+0x3c004], desc[UR16][R186.64], !P0 ;  /* 0x3c004000ba127fae */ /* 0x000fe6000c121850 */
[----:B------:R-:W-:Y:S01]  /*ff00*/  IMAD.WIDE R194, R2, 0x4, R36 ;  /* 0x0000000402c27825 */ /* 0x000fe200078e0224 */
[----:B------:R-:W-:Y:S01]  /*ff10*/  LDGSTS.E [R18+0x38008], desc[UR16][R188.64], !P6 ;  /* 0x38008000bc127fae */ /* 0x000fe2000f121850 */
[----:B------:R-:W-:Y:S01]  /*ff20*/  ISETP.GE.U32.AND P0, PT, R21, 0x7ffffee1, PT ;  /* 0x7ffffee11500780c */ /* 0x000fe20003f06070 */
[----:B------:R-:W3:Y:S02]  /*ff30*/  LDC R23, c[0x0][0x230] ;  /* 0x00008c00ff177b82 */ /* 0x000ee40000000800 */
[----:B------:R-:W-:Y:S01]  /*ff40*/  LDGSTS.E [R18+0x3c008], desc[UR16][R190.64], !P6 ;  /* 0x3c008000be127fae */ /* 0x000fe2000f121850 */
[----:B------:R-:W-:Y:S01]  /*ff50*/  ISETP.GE.U32.AND P6, PT, R20, 0x7ffffec4, PT ;  /* 0x7ffffec41400780c */ /* 0x000fe20003fc6070 */
[----:B-1----:R-:W-:-:S02]  /*ff60*/  VIADD R20, R24, 0xffffff02 ;  /* 0xffffff0218147836 */ /* 0x002fc40000000000 */
[----:B------:R-:W-:Y:S01]  /*ff70*/  IMAD.WIDE R198, R2, 0x4, R80 ;  /* 0x0000000402c67825 */ /* 0x000fe200078e0250 */
[----:B------:R-:W-:Y:S01]  /*ff80*/  LDGSTS.E [R18+0x3800c], desc[UR16][R192.64], !P1 ;  /* 0x3800c000c0127fae */ /* 0x000fe2000c921850 */
[----:B------:R-:W-:Y:S01]  /*ff90*/  LOP3.LUT R252, R252, 0x3f, RZ, 0xc0, !PT ;  /* 0x0000003ffcfc7812 */ /* 0x000fe200078ec0ff */
[----:B------:R-:W1:Y:S01]  /*ffa0*/  LDC R24, c[0x0][0x230] ;  /* 0x00008c00ff187b82 */ /* 0x000e620000000800 */
[----:B------:R-:W-:Y:S01]  /*ffb0*/  VIADD R21, R22, 0xffffff00 ;  /* 0xffffff0016157836 */ /* 0x000fe20000000000 */
[----:B------:R-:W-:Y:S01]  /*ffc0*/  LDGSTS.E [R18+0x3c00c], desc[UR16][R194.64], !P1 ;  /* 0x3c00c000c2127fae */ /* 0x000fe2000c921850 */
[----:B------:R-:W-:Y:S01]  /*ffd0*/  IMAD.WIDE R200, R2, 0x4, R34 ;  /* 0x0000000402c87825 */ /* 0x000fe200078e0222 */
[----:B------:R-:W-:Y:S02]  /*ffe0*/  ISETP.GE.U32.AND P1, PT, R20, 0x7ffffec3, PT ;  /* 0x7ffffec31400780c */ /* 0x000fe40003f26070 */
[----:B------:R-:W-:Y:S01]  /*fff0*/  LDGSTS.E [R19+0x30000], desc[UR16][R196.64], !P2 ;  /* 0x30000000c4137fae */ /* 0x000fe2000d121850 */
[----:B------:R-:W-:Y:S01]  /*10000*/  IMAD.WIDE R202, R2, 0x4, R32 ;  /* 0x0000000402ca7825 */ /* 0x000fe200078e0220 */
[----:B------:R-:W-:Y:S01]  /*10010*/  IADD3 R20, R25, -0xff, RZ ;  /* 0xffffff0119147810 */ /* 0x000fe20007ffe0ff */
[----:B------:R-:W1:Y:S01]  /*10020*/  LDC R22, c[0x0][0x230] ;  /* 0x00008c00ff167b82 */ /* 0x000e620000000800 */
[----:B------:R-:W-:Y:S01]  /*10030*/  LDGSTS.E [R19+0x34000], desc[UR16][R198.64], !P2 ;  /* 0x34000000c6137fae */ /* 0x000fe2000d121850 */
[----:B------:R-:W-:-:S03]  /*10040*/  ISETP.GE.AND P2, PT, R252, R21, PT ;  /* 0x00000015fc00720c */ /* 0x000fc60003f46270 */
[----:B------:R-:W3:Y:S03]  /*10050*/  LDL.LU.64 R44, [R1+0x170] ;  /* 0x00017000012c7983 */ /* 0x000ee60000300a00 */
[----:B------:R-:W1:Y:S01]  /*10060*/  LDC R25, c[0x0][0x230] ;  /* 0x00008c00ff197b82 */ /* 0x000e620000000800 */
[----:B------:R-:W3:Y:S04]  /*10070*/  LDL.LU.64 R88, [R1+0x1d8] ;  /* 0x0001d80001587983 */ /* 0x000ee80000300a00 */
[----:B------:R-:W-:Y:S01]  /*10080*/  LDGSTS.E [R19+0x30004], desc[UR16][R200.64], !P4 ;  /* 0x30004000c8137fae */ /* 0x000fe2000e121850 */
[----:B------:R-:W-:Y:S02]  /*10090*/  IMAD.WIDE R92, R4, 0x4, R56 ;  /* 0x00000004045c7825 */ /* 0x000fe400078e0238 */
[----:B--2---:R-:W2:Y:S01]  /*100a0*/  LDC R149, c[0x0][0x230] ;  /* 0x00008c00ff957b82 */ /* 0x004ea20000000800 */
[----:B------:R-:W2:Y:S04]  /*100b0*/  LDL.LU.64 R42, [R1+0x1d0] ;  /* 0x0001d000012a7983 */ /* 0x000ea80000300a00 */
[----:B------:R-:W-:Y:S01]  /*100c0*/  LDGSTS.E [R19+0x34004], desc[UR16][R202.64], !P4 ;  /* 0x34004000ca137fae */ /* 0x000fe2000e121850 */
[----:B------:R-:W-:-:S02]  /*100d0*/  ISETP.GE.U32.AND P4, PT, R20, 0x7ffffec2, PT ;  /* 0x7ffffec21400780c */ /* 0x000fc40003f86070 */
[----:B------:R-:W-:Y:S01]  /*100e0*/  SEL R20, RZ, 0x4, P2 ;  /* 0x00000004ff147807 */ /* 0x000fe20001000000 */
[----:B------:R-:W2:Y:S01]  /*100f0*/  LDL.LU.64 R40, [R1+0x1c8] ;  /* 0x0001c80001287983 */ /* 0x000ea20000300a00 */
[----:B------:R-:W-:Y:S01]  /*10100*/  ISETP.GT.AND P2, PT, R7, 0x13f, PT ;  /* 0x0000013f0700780c */ /* 0x000fe20003f44270 */
[C---:B------:R-:W-:Y:S01]  /*10110*/  IMAD.WIDE R232, R4.reuse, 0x4, R232 ;  /* 0x0000000404e87825 */ /* 0x040fe200078e02e8 */
[----:B------:R-:W1:Y:S01]  /*10120*/  LDC R147, c[0x0][0x230] ;  /* 0x00008c00ff937b82 */ /* 0x000e620000000800 */
[----:B------:R-:W2:Y:S04]  /*10130*/  LDL.LU.64 R38, [R1+0x1c0] ;  /* 0x0001c00001267983 */ /* 0x000ea80000300a00 */
[----:B------:R-:W2:Y:S01]  /*10140*/  LDL.LU.64 R36, [R1+0x1b8] ;  /* 0x0001b80001247983 */ /* 0x000ea20000300a00 */
[----:B------:R-:W-:-:S02]  /*10150*/  IMAD.WIDE R128, R4, 0x4, R128 ;  /* 0x0000000404807825 */ /* 0x000fc400078e0280 */
[----:B------:R-:W1:Y:S01]  /*10160*/  LDC R146, c[0x0][0x230] ;  /* 0x00008c00ff927b82 */ /* 0x000e620000000800 */
[----:B------:R-:W5:Y:S04]  /*10170*/  LDL.LU R7, [R1+0x790] ;  /* 0x0007900001077983 */ /* 0x000f680000300800 */
[----:B------:R-:W2:Y:S01]  /*10180*/  LDL.LU.64 R80, [R1+0x1b0] ;  /* 0x0001b00001507983 */ /* 0x000ea20000300a00 */
[----:B------:R-:W-:Y:S02]  /*10190*/  IMAD.WIDE R120, R4, 0x4, R120 ;  /* 0x0000000404787825 */ /* 0x000fe400078e0278 */
[----:B------:R-:W1:Y:S01]  /*101a0*/  LDC R148, c[0x0][0x230] ;  /* 0x00008c00ff947b82 */ /* 0x000e620000000800 */
[----:B------:R-:W2:Y:S04]  /*101b0*/  LDL.LU.64 R34, [R1+0x1a8] ;  /* 0x0001a80001227983 */ /* 0x000ea80000300a00 */
[----:B------:R-:W4:Y:S01]  /*101c0*/  LDL.LU.64 R32, [R1+0x1a0] ;  /* 0x0001a00001207983 */ /* 0x000f220000300a00 */
[----:B------:R-:W-:-:S04]  /*101d0*/  IMAD.WIDE R204, R2, 0x4, R30 ;  /* 0x0000000402cc7825 */ /* 0x000fc800078e021e */
[C---:B------:R-:W-:Y:S01]  /*101e0*/  IMAD.WIDE R112, R4.reuse, 0x4, R112 ;  /* 0x0000000404707825 */ /* 0x040fe200078e0270 */
[----:B------:R-:W3:Y:S03]  /*101f0*/  LDL.LU.64 R30, [R1+0x198] ;  /* 0x00019800011e7983 */ /* 0x000ee60000300a00 */
[C---:B------:R-:W-:Y:S01]  /*10200*/  IMAD.WIDE R104, R4.reuse, 0x4, R104 ;  /* 0x0000000404687825 */ /* 0x040fe200078e0268 */
[----:B------:R-:W-:Y:S03]  /*10210*/  LDGSTS.E [R19+0x30008], desc[UR16][R204.64], !P5 ;  /* 0x30008000cc137fae */ /* 0x000fe6000e921850 */
[----:B------:R-:W-:-:S04]  /*10220*/  IMAD.WIDE R96, R4, 0x4, R96 ;  /* 0x0000000404607825 */ /* 0x000fc800078e0260 */
[----:B------:R-:W-:Y:S01]  /*10230*/  IMAD.WIDE R84, R4, 0x4, R64 ;  /* 0x0000000404547825 */ /* 0x000fe200078e0240 */
[----:B------:R-:W-:Y:S01]  /*10240*/  IADD3 R246, R246, -0x122, RZ ;  /* 0xfffffedef6f67810 */ /* 0x000fe20007ffe0ff */
[----:B------:R-:W1:Y:S02]  /*10250*/  LDC R252, c[0x0][0x230] ;  /* 0x00008c00fffc7b82 */ /* 0x000e640000000800 */
[C---:B----4-:R-:W-:Y:S02]  /*10260*/  IMAD.WIDE R224, R2.reuse, 0x4, R32 ;  /* 0x0000000402e07825 */ /* 0x050fe400078e0220 */
[----:B------:R-:W4:Y:S04]  /*10270*/  LDL.LU.64 R32, [R1+0x190] ;  /* 0x0001900001207983 */ /* 0x000f280000300a00 */
[----:B------:R-:W4:Y:S04]  /*10280*/  LDL.LU.64 R76, [R1+0x188] ;  /* 0x00018800014c7983 */ /* 0x000f280000300a00 */
[----:B------:R-:W4:Y:S01]  /*10290*/  LDL.LU.64 R74, [R1+0x180] ;  /* 0x00018000014a7983 */ /* 0x000f220000300a00 */
[----:B---3--:R-:W-:-:S03]  /*102a0*/  IMAD.WIDE R226, R2, 0x4, R30 ;  /* 0x0000000402e27825 */ /* 0x008fc600078e021e */
[----:B------:R-:W3:Y:S04]  /*102b0*/  LDL.LU.64 R30, [R1+0x178] ;  /* 0x00017800011e7983 */ /* 0x000ee80000300a00 */
[----:B------:R-:W3:Y:S04]  /*102c0*/  LDL.LU.64 R70, [R1+0x1f8] ;  /* 0x0001f80001467983 */ /* 0x000ee80000300a00 */
[----:B------:R-:W3:Y:S04]  /*102d0*/  LDL.LU.64 R68, [R1+0x1f0] ;  /* 0x0001f00001447983 */ /* 0x000ee80000300a00 */
[----:B------:R-:W3:Y:S04]  /*102e0*/  LDL.LU.64 R66, [R1+0x1e8] ;  /* 0x0001e80001427983 */ /* 0x000ee80000300a00 */
[----:B------:R-:W3:Y:S01]  /*102f0*/  LDL.LU.64 R62, [R1+0x1e0] ;  /* 0x0001e000013e7983 */ /* 0x000ee20000300a00 */
[----:B------:R-:W-:-:S03]  /*10300*/  IMAD.WIDE R206, R2, 0x4, R46 ;  /* 0x0000000402ce7825 */ /* 0x000fc600078e022e */
[----:B------:R-:W3:Y:S01]  /*10310*/  LDL.LU.64 R60, [R1+0x208] ;  /* 0x00020800013c7983 */ /* 0x000ee20000300a00 */
[----:B------:R-:W-:-:S03]  /*10320*/  IMAD.WIDE R208, R2, 0x4, R44 ;  /* 0x0000000402d07825 */ /* 0x000fc600078e022c */
[----:B------:R-:W3:Y:S01]  /*10330*/  LDL.LU.64 R58, [R1+0x200] ;  /* 0x00020000013a7983 */ /* 0x000ee20000300a00 */
[----:B------:R-:W-:-:S03]  /*10340*/  IMAD.WIDE R210, R2, 0x4, R88 ;  /* 0x0000000402d27825 */ /* 0x000fc600078e0258 */
[----:B------:R-:W3:Y:S04]  /*10350*/  LDL.64 R54, [R1+0x238] ;  /* 0x0002380001367983 */ /* 0x000ee80000100a00 */
[----:B------:R-:W3:Y:S04]  /*10360*/  LDL.64 R52, [R1+0x228] ;  /* 0x0002280001347983 */ /* 0x000ee80000100a00 */
[----:B------:R-:W3:Y:S01]  /*10370*/  LDL.64 R50, [R1+0x220] ;  /* 0x0002200001327983 */ /* 0x000ee20000100a00 */
[----:B--2---:R-:W-:-:S03]  /*10380*/  IMAD.WIDE R212, R2, 0x4, R42 ;  /* 0x0000000402d47825 */ /* 0x004fc600078e022a */
[----:B------:R-:W2:Y:S01]  /*10390*/  LDL.LU.64 R48, [R1+0x260] ;  /* 0x0002600001307983 */ /* 0x000ea20000300a00 */
[----:B------:R-:W-:-:S03]  /*103a0*/  IMAD.WIDE R214, R2, 0x4, R40 ;  /* 0x0000000402d67825 */ /* 0x000fc600078e0228 */
[----:B------:R-:W2:Y:S01]  /*103b0*/  LDL.LU.64 R46, [R1+0x250] ;  /* 0x00025000012e7983 */ /* 0x000ea20000300a00 */
[----:B------:R-:W-:-:S03]  /*103c0*/  IMAD.WIDE R216, R2, 0x4, R38 ;  /* 0x0000000402d87825 */ /* 0x000fc600078e0226 */
[----:B------:R-:W2:Y:S01]  /*103d0*/  LDL.64 R44, [R1+0x248] ;  /* 0x00024800012c7983 */ /* 0x000ea20000100a00 */
[----:B------:R-:W-:-:S03]  /*103e0*/  IMAD.WIDE R218, R2, 0x4, R36 ;  /* 0x0000000402da7825 */ /* 0x000fc600078e0224 */
[----:B------:R-:W2:Y:S01]  /*103f0*/  LDL.LU.64 R88, [R1+0x288] ;  /* 0x0002880001587983 */ /* 0x000ea20000300a00 */
[----:B------:R-:W-:-:S03]  /*10400*/  IMAD.WIDE R220, R2, 0x4, R80 ;  /* 0x0000000402dc7825 */ /* 0x000fc600078e0250 */
[----:B------:R-:W2:Y:S04]  /*10410*/  LDL.LU.64 R42, [R1+0x278] ;  /* 0x00027800012a7983 */ /* 0x000ea80000300a00 */
[----:B------:R-:W2:Y:S04]  /*10420*/  LDL.LU.64 R40, [R1+0x270] ;  /* 0x0002700001287983 */ /* 0x000ea80000300a00 */
[----:B------:R-:W2:Y:S04]  /*10430*/  LDL.LU.64 R38, [R1+0x2a8] ;  /* 0x0002a80001267983 */ /* 0x000ea80000300a00 */
[----:B------:R-:W2:Y:S04]  /*10440*/  LDL.LU.64 R36, [R1+0x2b8] ;  /* 0x0002b80001247983 */ /* 0x000ea80000300a00 */
[----:B------:R-:W2:Y:S01]  /*10450*/  LDL.LU.64 R80, [R1+0x2d0] ;  /* 0x0002d00001507983 */ /* 0x000ea20000300a00 */
[----:B------:R-:W-:-:S03]  /*10460*/  IMAD.WIDE R222, R2, 0x4, R34 ;  /* 0x0000000402de7825 */ /* 0x000fc600078e0222 */
[----:B------:R-:W2:Y:S04]  /*10470*/  LDL.LU.64 R34, [R1+0x2e8] ;  /* 0x0002e80001227983 */ /* 0x000ea80000300a00 */
[----:B------:R-:W-:Y:S01]  /*10480*/  LDGSTS.E [R19+0x34008], desc[UR16][R206.64], !P5 ;  /* 0x34008000ce137fae */ /* 0x000fe2000e921850 */
[----:B----4-:R-:W-:-:S04]  /*10490*/  IMAD.WIDE R228, R4, 0x4, R32 ;  /* 0x0000000404e47825 */ /* 0x010fc800078e0220 */
[C---:B---3--:R-:W-:Y:S01]  /*104a0*/  IMAD.WIDE R136, R4.reuse, 0x4, R30 ;  /* 0x0000000404887825 */ /* 0x048fe200078e021e */
[----:B------:R-:W3:Y:S04]  /*104b0*/  LDL.LU.64 R32, [R1+0x2e0] ;  /* 0x0002e00001207983 */ /* 0x000ee80000300a00 */
[----:B------:R-:W4:Y:S01]  /*104c0*/  LDL.LU.64 R30, [R1+0x2f8] ;  /* 0x0002f800011e7983 */ /* 0x000f220000300a00 */
[----:B------:R-:W-:-:S04]  /*104d0*/  IMAD.WIDE R140, R4, 0x4, R76 ;  /* 0x00000004048c7825 */ /* 0x000fc800078e024c */
        /* <DEDUP_REMOVED lines=10> */
[----:B--2---:R-:W-:-:S04]  /*10580*/  IMAD.WIDE R114, R4, 0x4, R48 ;  /* 0x0000000404727825 */ /* 0x004fc800078e0230 */
[----:B------:R-:W-:-:S04]  /*10590*/  IMAD.WIDE R110, R4, 0x4, R46 ;  /* 0x00000004046e7825 */ /* 0x000fc800078e022e */
[----:B------:R-:W-:-:S04]  /*105a0*/  IMAD.WIDE R90, R4, 0x4, R80 ;  /* 0x00000004045a7825 */ /* 0x000fc800078e0250 */
[C---:B------:R-:W-:Y:S01]  /*105b0*/  IMAD.WIDE R108, R4.reuse, 0x4, R44 ;  /* 0x00000004046c7825 */ /* 0x040fe200078e022c */
[----:B------:R-:W2:Y:S04]  /*105c0*/  LDL.LU.64 R80, [R1+0x310] ;  /* 0x0003100001507983 */ /* 0x000ea80000300a00 */
        /* <DEDUP_REMOVED lines=12> */
[----:B------:R-:W2:Y:S01]  /*10690*/  LDL.LU.64 R52, [R1+0x3e0] ;  /* 0x0003e00001347983 */ /* 0x000ea20000300a00 */
[----:B------:R-:W-:-:S03]  /*106a0*/  IMAD.WIDE R102, R4, 0x4, R42 ;  /* 0x0000000404667825 */ /* 0x000fc600078e022a */
        /* <DEDUP_REMOVED lines=10> */
[----:B------:R-:W2:Y:S04]  /*10750*/  LDL.LU.64 R40, [R1+0x480] ;  /* 0x0004800001287983 */ /* 0x000ea80000300a00 */
[----:B------:R-:W2:Y:S04]  /*10760*/  LDL.LU.64 R38, [R1+0x498] ;  /* 0x0004980001267983 */ /* 0x000ea80000300a00 */
[----:B------:R-:W2:Y:S04]  /*10770*/  LDL.LU.64 R36, [R1+0x490] ;  /* 0x0004900001247983 */ /* 0x000ea80000300a00 */
[----:B------:R-:W2:Y:S01]  /*10780*/  LDL.LU.64 R34, [R1+0x4a8] ;  /* 0x0004a80001227983 */ /* 0x000ea20000300a00 */
[----:B------:R-:W-:-:S03]  /*10790*/  ISETP.GE.U32.AND P5, PT, R21, 0x7ffffec1, PT ;  /* 0x7ffffec11500780c */ /* 0x000fc60003fa6070 */
[----:B------:R-:W-:Y:S01]  /*107a0*/  LDGSTS.E [R19+0x3000c], desc[UR16][R208.64], !P0 ;  /* 0x3000c000d0137fae */ /* 0x000fe2000c121850 */
[----:B---3--:R-:W-:-:S03]  /*107b0*/  IMAD.WIDE R86, R4, 0x4, R32 ;  /* 0x0000000404567825 */ /* 0x008fc600078e0220 */
[----:B------:R-:W-:Y:S01]  /*107c0*/  LDGSTS.E [R19+0x3400c], desc[UR16][R210.64], !P0 ;  /* 0x3400c000d2137fae */ /* 0x000fe2000c121850 */
[----:B----4-:R-:W-:-:S03]  /*107d0*/  IMAD.WIDE R82, R4, 0x4, R30 ;  /* 0x0000000404527825 */ /* 0x010fc600078e021e */
[----:B------:R-:W3:Y:S04]  /*107e0*/  LDL.LU.64 R32, [R1+0x4b8] ;  /* 0x0004b80001207983 */ /* 0x000ee80000300a00 */
[----:B------:R-:W4:Y:S04]  /*107f0*/  LDL.LU.64 R30, [R1+0x4d0] ;  /* 0x0004d000011e7983 */ /* 0x000f280000300a00 */
[----:B------:R-:W3:Y:S04]  /*10800*/  LDL.LU.64 R242, [R1+0x4c8] ;  /* 0x0004c80001f27983 */ /* 0x000ee80000300a00 */
[----:B------:R-:W4:Y:S04]  /*10810*/  LDL.LU.64 R244, [R1+0x4e0] ;  /* 0x0004e00001f47983 */ /* 0x000f280000300a00 */
[----:B------:R-:W4:Y:S04]  /*10820*/  LDL.LU.64 R248, [R1+0x538] ;  /* 0x0005380001f87983 */ /* 0x000f280000300a00 */
[----:B------:R-:W4:Y:S04]  /*10830*/  LDL.LU.64 R10, [R1+0x530] ;  /* 0x00053000010a7983 */ /* 0x000f280000300a00 */
[----:B------:R-:W4:Y:S01]  /*10840*/  LDL.LU.64 R12, [R1+0x528] ;  /* 0x00052800010c7983 */ /* 0x000f220000300a00 */
[----:B------:R-:W-:Y:S01]  /*10850*/  VIADD R21, R23, 0xfffffeff ;  /* 0xfffffeff17157836 */ /* 0x000fe20000000000 */
[----:B------:R-:W-:-:S02]  /*10860*/  SEL R20, R20, RZ, P2 ;  /* 0x000000ff14147207 */ /* 0x000fc40001000000 */
[----:B------:R-:W-:Y:S02]  /*10870*/  LDGSTS.E [R19+0x38000], desc[UR16][R212.64], !P6 ;  /* 0x38000000d4137fae */ /* 0x000fe4000f121850 */
[----:B------:R-:W-:Y:S01]  /*10880*/  ISETP.GE.U32.AND P0, PT, R21, 0x7ffffec0, PT ;  /* 0x7ffffec01500780c */ /* 0x000fe20003f06070 */
[----:B-1----:R-:W-:Y:S01]  /*10890*/  VIADD R21, R22, 0xfffffefe ;  /* 0xfffffefe16157836 */ /* 0x002fe20000000000 */
[----:B------:R-:W-:Y:S01]  /*108a0*/  LDGSTS.E [R19+0x3c000], desc[UR16][R214.64], !P6 ;  /* 0x3c000000d6137fae */ /* 0x000fe2000f121850 */
[----:B------:R-:W-:Y:S02]  /*108b0*/  ISETP.NE.U32.AND P2, PT, R20, RZ, PT ;  /* 0x000000ff1400720c */ /* 0x000fe40003f45070 */
[----:B------:R-:W-:Y:S01]  /*108c0*/  IADD3 R20, R24, -0x103, RZ ;  /* 0xfffffefd18147810 */ /* 0x000fe20007ffe0ff */
[----:B------:R-:W-:Y:S01]  /*108d0*/  LDGSTS.E [R19+0x38004], desc[UR16][R216.64], !P1 ;  /* 0x38004000d8137fae */ /* 0x000fe2000c921850 */
[----:B------:R-:W-:Y:S01]  /*108e0*/  ISETP.GE.U32.AND P6, PT, R21, 0x7ffffebf, PT ;  /* 0x7ffffebf1500780c */ /* 0x000fe20003fc6070 */
[----:B------:R-:W-:-:S02]  /*108f0*/  VIADD R21, R25, 0xfffffefc ;  /* 0xfffffefc19157836 */ /* 0x000fc40000000000 */
[----:B------:R-:W-:Y:S04]  /*10900*/  LDGSTS.E [R19+0x3c004], desc[UR16][R218.64], !P1 ;  /* 0x3c004000da137fae */ /* 0x000fe8000c921850 */
[----:B------:R-:W-:Y:S04]  /*10910*/  LDGSTS.E [R19+0x38008], desc[UR16][R220.64], !P4 ;  /* 0x38008000dc137fae */ /* 0x000fe8000e121850 */
[----:B------:R-:W-:Y:S04]  /*10920*/  LDGSTS.E [R19+0x3c008], desc[UR16][R222.64], !P4 ;  /* 0x3c008000de137fae */ /* 0x000fe8000e121850 */
[----:B------:R-:W-:Y:S04]  /*10930*/  LDGSTS.E [R19+0x3800c], desc[UR16][R224.64], !P5 ;  /* 0x3800c000e0137fae */ /* 0x000fe8000e921850 */
[----:B------:R-:W-:Y:S04]  /*10940*/  LDGSTS.E [R19+0x3c00c], desc[UR16][R226.64], !P5 ;  /* 0x3c00c000e2137fae */ /* 0x000fe8000e921850 */
[----:B------:R-:W0:Y:S04]  /*10950*/  LDGDEPBAR ;  /* 0x00000000000079af */ /* 0x000e280000000000 */
[----:B------:R-:W-:Y:S04]  /*10960*/  LDGSTS.E [R6+0x78000], desc[UR16][R228.64], P3 ;  /* 0x78000000e4067fae */ /* 0x000fe80009921850 */
[----:B------:R-:W-:Y:S04]  /*10970*/  LDGSTS.E [R6+0x78400], desc[UR16][R230.64], P3 ;  /* 0x78400000e6067fae */ /* 0x000fe80009921850 */
[----:B------:R-:W-:Y:S04]  /*10980*/  LDGSTS.E [R6+0x78800], desc[UR16][R232.64], P3 ;  /* 0x78800000e8067fae */ /* 0x000fe80009921850 */
[----:B------:R-:W-:Y:S01]  /*10990*/  LDGSTS.E [R6+0x78c00], desc[UR16][R122.64], P3 ;  /* 0x78c000007a067fae */ /* 0x000fe20009921850 */
[----:B--2---:R-:W-:-:S03]  /*109a0*/  IMAD.WIDE R74, R4, 0x4, R74 ;  /* 0x00000004044a7825 */ /* 0x004fc600078e024a */
[----:B------:R-:W-:Y:S01]  /*109b0*/  LDGSTS.E [R6+0x79000], desc[UR16][R114.64], P3 ;  /* 0x7900000072067fae */ /* 0x000fe20009921850 */
[----:B------:R-:W-:-:S03]  /*109c0*/  IMAD.WIDE R56, R4, 0x4, R240 ;  /* 0x0000000404387825 */ /* 0x000fc600078e02f0 */
[----:B------:R-:W-:Y:S01]  /*109d0*/  LDGSTS.E [R6+0x79400], desc[UR16][R106.64], P3 ;  /* 0x794000006a067fae */ /* 0x000fe20009921850 */
[----:B---3--:R-:W-:-:S03]  /*109e0*/  IMAD.WIDE R28, R4, 0x4, R242 ;  /* 0x00000004041c7825 */ /* 0x008fc600078e02f2 */
[----:B------:R-:W-:Y:S01]  /*109f0*/  LDGSTS.E [R6+0x79800], desc[UR16][R98.64], P3 ;  /* 0x7980000062067fae */ /* 0x000fe20009921850 */
[----:B----4-:R-:W-:-:S03]  /*10a00*/  IMAD.WIDE R24, R4, 0x4, R248 ;  /* 0x0000000404187825 */ /* 0x010fc600078e02f8 */
[----:B------:R-:W-:Y:S01]  /*10a10*/  LDGSTS.E [R6+0x79c00], desc[UR16][R90.64], P3 ;  /* 0x79c000005a067fae */ /* 0x000fe20009921850 */
[----:B------:R-:W-:-:S03]  /*10a20*/  IMAD.WIDE R22, R4, 0x4, R10 ;  /* 0x0000000404167825 */ /* 0x000fc600078e020a */
[----:B------:R-:W2:Y:S04]  /*10a30*/  LDL.LU.64 R248, [R1+0x520] ;  /* 0x0005200001f87983 */ /* 0x000ea80000300a00 */
[----:B------:R-:W3:Y:S04]  /*10a40*/  LDL.LU.64 R10, [R1+0x518] ;  /* 0x00051800010a7983 */ /* 0x000ee80000300a00 */
[----:B------:R-:W4:Y:S04]  /*10a50*/  LDL.LU.64 R240, [R1+0x510] ;  /* 0x0005100001f07983 */ /* 0x000f280000300a00 */
[----:B------:R-:W4:Y:S01]  /*10a60*/  LDL.LU.64 R242, [R1+0x508] ;  /* 0x0005080001f27983 */ /* 0x000f220000300a00 */
[----:B------:R-:W-:Y:S01]  /*10a70*/  IMAD.WIDE R66, R4, 0x4, R66 ;  /* 0x0000000404427825 */ /* 0x000fe200078e0242 */
[----:B------:R-:W-:-:S02]  /*10a80*/  ISETP.GE.U32.AND P1, PT, R20, 0x7ffffebe, PT ;  /* 0x7ffffebe1400780c */ /* 0x000fc40003f26070 */
[----:B------:R-:W-:Y:S01]  /*10a90*/  LDGSTS.E [R6+0x7a000], desc[UR16][R82.64], P3 ;  /* 0x7a00000052067fae */ /* 0x000fe20009921850 */
[----:B------:R-:W-:-:S03]  /*10aa0*/  IMAD.WIDE R58, R4, 0x4, R58 ;  /* 0x00000004043a7825 */ /* 0x000fc600078e023a */
[----:B------:R-:W-:Y:S01]  /*10ab0*/  LDGSTS.E [R6+0x7a400], desc[UR16][R74.64], P3 ;  /* 0x7a4000004a067fae */ /* 0x000fe20009921850 */
[----:B------:R-:W-:-:S03]  /*10ac0*/  IMAD.WIDE R50, R4, 0x4, R50 ;  /* 0x0000000404327825 */ /* 0x000fc600078e0232 */
[----:B------:R-:W-:Y:S01]  /*10ad0*/  LDGSTS.E [R6+0x7a800], desc[UR16][R66.64], P3 ;  /* 0x7a80000042067fae */ /* 0x000fe20009921850 */
[----:B------:R-:W-:-:S03]  /*10ae0*/  IMAD.WIDE R42, R4, 0x4, R42 ;  /* 0x00000004042a7825 */ /* 0x000fc600078e022a */
[----:B------:R-:W-:Y:S01]  /*10af0*/  LDGSTS.E [R6+0x7ac00], desc[UR16][R58.64], P3 ;  /* 0x7ac000003a067fae */ /* 0x000fe20009921850 */
[----:B------:R-:W-:Y:S02]  /*10b00*/  VIADD R20, R26, 0xfffffedf ;  /* 0xfffffedf1a147836 */ /* 0x000fe40000000000 */
[C---:B------:R-:W-:Y:S01]  /*10b10*/  IMAD.WIDE R34, R4.reuse, 0x4, R34 ;  /* 0x0000000404227825 */ /* 0x040fe200078e0222 */
[----:B------:R-:W-:Y:S03]  /*10b20*/  LDGSTS.E [R6+0x7b000], desc[UR16][R50.64], P3 ;  /* 0x7b00000032067fae */ /* 0x000fe60009921850 */
[C---:B------:R-:W-:Y:S01]  /*10b30*/  IMAD.WIDE R26, R4.reuse, 0x4, R244 ;  /* 0x00000004041a7825 */ /* 0x040fe200078e02f4 */
        /* <DEDUP_REMOVED lines=60> */
[----:B------:R-:W-:-:S03]  /*10f00*/  ISETP.GE.U32.AND P4, PT, R21, 0x7ffffebd, PT ;  /* 0x7ffffebd1500780c */ /* 0x000fc60003f86070 */
[----:B------:R-:W-:Y:S01]  /*10f10*/  LDGSTS.E [R0+0x79b00], desc[UR16][R92.64], P3 ;  /* 0x79b000005c007fae */ /* 0x000fe20009921850 */
[----:B------:R-:W-:-:S03]  /*10f20*/  ISETP.GE.U32.AND P5, PT, R20, 0x7ffffea0, PT ;  /* 0x7ffffea01400780c */ /* 0x000fc60003fa6070 */
        /* <DEDUP_REMOVED lines=10> */
[----:B------:R-:W0:Y:S01]  /*10fd0*/  LDGDEPBAR ;  /* 0x00000000000079af */ /* 0x000e220000000000 */
[----:B------:R-:W-:Y:S01]  /*10fe0*/  ISETP.GE.U32.AND P3, PT, R246, 0x7ffffe9f, PT ;  /* 0x7ffffe9ff600780c */ /* 0x000fe20003f66070 */
[----:B------:R-:W-:-:S02]  /*10ff0*/  VIADD R12, R247, 0xfffffedd ;  /* 0xfffffeddf70c7836 */ /* 0x000fc40000000000 */
[C---:B--2---:R-:W-:Y:S01]  /*11000*/  IMAD.WIDE R246, R2.reuse, 0x4, R248 ;  /* 0x0000000402f67825 */ /* 0x044fe200078e02f8 */
[----:B------:R-:W-:Y:S03]  /*11010*/  BAR.SYNC.DEFER_BLOCKING 0x0 ;  /* 0x0000000000007b1d */ /* 0x000fe60000010000 */
[----:B---3--:R-:W-:-:S03]  /*11020*/  IMAD.WIDE R250, R2, 0x4, R10 ;  /* 0x0000000402fa7825 */ /* 0x008fc600078e020a */
[----:B------:R-:W2:Y:S01]  /*11030*/  LDL.LU.64 R248, [R1+0x500] ;  /* 0x0005000001f87983 */ /* 0x000ea20000300a00 */
[----:B----4-:R-:W-:-:S03]  /*11040*/  IMAD.WIDE R144, R2, 0x4, R240 ;  /* 0x0000000402907825 */ /* 0x010fc600078e02f0 */
[----:B------:R-:W3:Y:S01]  /*11050*/  LDL.LU.64 R244, [R1+0x4f0] ;  /* 0x0004f00001f47983 */ /* 0x000ee20000300a00 */
[----:B------:R-:W-:-:S03]  /*11060*/  IMAD.WIDE R142, R2, 0x4, R242 ;  /* 0x00000004028e7825 */ /* 0x000fc600078e02f2 */
[----:B------:R-:W4:Y:S04]  /*11070*/  LDL.LU.64 R238, [R1+0x4d8] ;  /* 0x0004d80001ee7983 */ /* 0x000f280000300a00 */
[----:B------:R-:W4:Y:S04]  /*11080*/  LDL.LU.64 R234, [R1+0x4b0] ;  /* 0x0004b00001ea7983 */ /* 0x000f280000300a00 */
[----:B------:R-:W4:Y:S04]  /*11090*/  LDL.LU.64 R10, [R1+0x488] ;  /* 0x00048800010a7983 */ /* 0x000f280000300a00 */
[----:B------:R-:W4:Y:S04]  /*110a0*/  LDL.LU.64 R152, [R1+0x430] ;  /* 0x0004300001987983 */ /* 0x000f280000300a00 */
[----:B------:R-:W4:Y:S04]  /*110b0*/  LDL.LU.64 R242, [R1+0x540] ;  /* 0x0005400001f27983 */ /* 0x000f280000300a00 */
[----:B------:R1:W-:Y:S04]  /*110c0*/  STL.64 [R1+0x100], R144 ;  /* 0x0001009001007387 */ /* 0x0003e80000100a00 */
[----:B------:R-:W4:Y:S04]  /*110d0*/  LDL.LU.64 R240, [R1+0x4f8] ;  /* 0x0004f80001f07983 */ /* 0x000f280000300a00 */
[----:B------:R-:W-:Y:S01]  /*110e0*/  @!PT LDS RZ, [RZ] ;  /* 0x00000000fffff984 */ /* 0x000fe20000000800 */
[----:B------:R-:W-:Y:S01]  /*110f0*/  @!PT LDS RZ, [RZ] ;  /* 0x00000000fffff984 */ /* 0x000fe20000000800 */
[----:B------:R-:W-:Y:S01]  /*11100*/  @!PT LDS RZ, [RZ] ;  /* 0x00000000fffff984 */ /* 0x000fe20000000800 */
[----:B------:R-:W-:Y:S04]  /*11110*/  LDGSTS.E [R8+0x40000], desc[UR16][R246.64], !P0 ;  /* 0x40000000f6087fae */ /* 0x000fe8000c121850 */
[----:B------:R-:W4:Y:S04]  /*11120*/  LDL.LU.64 R236, [R1+0x4e8] ;  /* 0x0004e80001ec7983 */ /* 0x000f280000300a00 */
[----:B------:R-:W-:Y:S01]  /*11130*/  LDGSTS.E [R8+0x44000], desc[UR16][R250.64], !P0 ;  /* 0x44000000fa087fae */ /* 0x000fe2000c121850 */
[----:B------:R-:W-:-:S03]  /*11140*/  ISETP.GE.U32.AND P0, PT, R12, 0x7ffffe9e, PT ;  /* 0x7ffffe9e0c00780c */ /* 0x000fc60003f06070 */
[----:B------:R1:W-:Y:S04]  /*11150*/  STL.64 [R1+0x110], R142 ;  /* 0x0001108e01007387 */ /* 0x0003e80000100a00 */
[----:B------:R-:W4:Y:S04]  /*11160*/  LDL.LU.64 R12, [R1+0x4c0] ;  /* 0x0004c000010c7983 */ /* 0x000f280000300a00 */
[----:B------:R-:W4:Y:S04]  /*11170*/  LDL.LU.64 R154, [R1+0x4a0] ;  /* 0x0004a000019a7983 */ /* 0x000f280000300a00 */
[----:B------:R-:W4:Y:S04]  /*11180*/  LDL.LU.64 R150, [R1+0x470] ;  /* 0x0004700001967983 */ /* 0x000f280000300a00 */
[----:B------:R1:W-:Y:S04]  /*11190*/  LDGSTS.E [R8+0x40004], desc[UR16][R144.64], !P6 ;  /* 0x4000400090087fae */ /* 0x0003e8000f121850 */
[----:B------:R1:W-:Y:S02]  /*111a0*/  LDGSTS.E [R8+0x44004], desc[UR16][R142.64], !P6 ;  /* 0x440040008e087fae */ /* 0x0003e4000f121850 */
[----:B-1----:R-:W1:Y:S01]  /*111b0*/  LDC R144, c[0x0][0x230] ;  /* 0x00008c00ff907b82 */ /* 0x002e620000000800 */
[----:B------:R-:W-:-:S07]  /*111c0*/  VIADD R252, R252, 0xfffffedc ;  /* 0xfffffedcfcfc7836 */ /* 0x000fce0000000000 */
[----:B------:R-:W1:Y:S08]  /*111d0*/  LDC R143, c[0x0][0x230] ;  /* 0x00008c00ff8f7b82 */ /* 0x000e700000000800 */
[----:B------:R-:W1:Y:S01]  /*111e0*/  LDC R145, c[0x0][0x230] ;  /* 0x00008c00ff917b82 */ /* 0x000e620000000800 */
[----:B--2---:R-:W-:-:S07]  /*111f0*/  IMAD.WIDE R248, R2, 0x4, R248 ;  /* 0x0000000402f87825 */ /* 0x004fce00078e02f8 */
[----:B------:R-:W2:Y:S01]  /*11200*/  LDC R142, c[0x0][0x230] ;  /* 0x00008c00ff8e7b82 */ /* 0x000ea20000000800 */
[C---:B---3--:R-:W-:Y:S01]  /*11210*/  IMAD.WIDE R244, R2.reuse, 0x4, R244 ;  /* 0x0000000402f47825 */ /* 0x048fe200078e02f4 */
[----:B------:R-:W-:Y:S03]  /*11220*/  STL.64 [R1+0x118], R248 ;  /* 0x000118f801007387 */ /* 0x000fe60000100a00 */
[C---:B----4-:R-:W-:Y:S01]  /*11230*/  IMAD.WIDE R238, R2.reuse, 0x4, R238 ;  /* 0x0000000402ee7825 */ /* 0x050fe200078e02ee */
[----:B------:R-:W-:Y:S03]  /*11240*/  STL.64 [R1+0x128], R244 ;  /* 0x000128f401007387 */ /* 0x000fe60000100a00 */
[C---:B------:R-:W-:Y:S01]  /*11250*/  IMAD.WIDE R234, R2.reuse, 0x4, R234 ;  /* 0x0000000402ea7825 */ /* 0x040fe200078e02ea */
[----:B------:R-:W-:Y:S03]  /*11260*/  STL.64 [R1+0x3b0], R238 ;  /* 0x0003b0ee01007387 */ /* 0x000fe60000100a00 */
[C---:B------:R-:W-:Y:S01]  /*11270*/  IMAD.WIDE R10, R2.reuse, 0x4, R10 ;  /* 0x00000004020a7825 */ /* 0x040fe200078e020a */
[----:B------:R-:W-:Y:S03]  /*11280*/  STL.64 [R1+0x510], R234 ;  /* 0x000510ea01007387 */ /* 0x000fe60000100a00 */
[----:B------:R-:W-:-:S04]  /*11290*/  IMAD.WIDE R152, R2, 0x4, R152 ;  /* 0x0000000402987825 */ /* 0x000fc800078e0298 */
[C---:B------:R-:W-:Y:S01]  /*112a0*/  IMAD.WIDE R242, R2.reuse, 0x4, R242 ;  /* 0x0000000402f27825 */ /* 0x040fe200078e02f2 */
[----:B------:R-:W-:Y:S04]  /*112b0*/  STL.64 [R1+0x570], R10 ;  /* 0x0005700a01007387 */ /* 0x000fe80000100a00 */
[----:B------:R3:W-:Y:S01]  /*112c0*/  STL.64 [R1+0x120], R242 ;  /* 0x000120f201007387 */ /* 0x0007e20000100a00 */
[----:B------:R-:W-:-:S03]  /*112d0*/  IMAD.WIDE R240, R2, 0x4, R240 ;  /* 0x0000000402f07825 */ /* 0x000fc600078e02f0 */
[----:B------:R-:W-:Y:S01]  /*112e0*/  STL.64 [R1+0x590], R152 ;  /* 0x0005909801007387 */ /* 0x000fe20000100a00 */
[----:B------:R-:W-:-:S03]  /*112f0*/  IMAD.WIDE R236, R2, 0x4, R236 ;  /* 0x0000000402ec7825 */ /* 0x000fc600078e02ec */
[----:B------:R-:W-:Y:S04]  /*11300*/  STL.64 [R1+0x130], R240 ;  /* 0x000130f001007387 */ /* 0x000fe80000100a00 */
[----:B------:R-:W-:Y:S01]  /*11310*/  LDGSTS.E [R8+0x40008], desc[UR16][R248.64], !P1 ;  /* 0x40008000f8087fae */ /* 0x000fe2000c921850 */
[----:B------:R-:W-:-:S03]  /*11320*/  IMAD.WIDE R12, R2, 0x4, R12 ;  /* 0x00000004020c7825 */ /* 0x000fc600078e020c */
[----:B------:R-:W-:Y:S01]  /*11330*/  STL.64 [R1+0x308], R236 ;  /* 0x000308ec01007387 */ /* 0x000fe20000100a00 */
[----:B------:R-:W-:-:S03]  /*11340*/  IMAD.WIDE R154, R2, 0x4, R154 ;  /* 0x00000004029a7825 */ /* 0x000fc600078e029a */
[----:B------:R-:W-:Y:S01]  /*11350*/  LDGSTS.E [R8+0x44008], desc[UR16][R242.64], !P1 ;  /* 0x44008000f2087fae */ /* 0x000fe2000c921850 */
[----:B------:R-:W-:-:S03]  /*11360*/  IMAD.WIDE R150, R2, 0x4, R150 ;  /* 0x0000000402967825 */ /* 0x000fc600078e0296 */
[----:B------:R4:W-:Y:S04]  /*11370*/  STL.64 [R1+0x388], R12 ;  /* 0x0003880c01007387 */ /* 0x0009e80000100a00 */
[----:B------:R-:W-:Y:S04]  /*11380*/  LDGSTS.E [R8+0x4000c], desc[UR16][R244.64], !P4 ;  /* 0x4000c000f4087fae */ /* 0x000fe8000e121850 */
[----:B------:R2:W-:Y:S04]  /*11390*/  STL.64 [R1+0x4d8], R154 ;  /* 0x0004d89a01007387 */ /* 0x0005e80000100a00 */
[----:B------:R-:W-:Y:S04]  /*113a0*/  LDGSTS.E [R8+0x4400c], desc[UR16][R240.64], !P4 ;  /* 0x4400c000f0087fae */ /* 0x000fe8000e121850 */
[----:B---3--:R-:W3:Y:S04]  /*113b0*/  LDL.LU.64 R242, [R1+0x460] ;  /* 0x0004600001f27983 */ /* 0x008ee80000300a00 */
[----:B------:R-:W-:Y:S04]  /*113c0*/  LDGSTS.E [R8+0x48000], desc[UR16][R238.64], !P5 ;  /* 0x48000000ee087fae */ /* 0x000fe8000e921850 */
[----:B------:R2:W-:Y:S04]  /*113d0*/  STL.64 [R1+0x560], R150 ;  /* 0x0005609601007387 */ /* 0x0005e80000100a00 */
[----:B------:R-:W-:Y:S04]  /*113e0*/  LDGSTS.E [R8+0x4c000], desc[UR16][R236.64], !P5 ;  /* 0x4c000000ec087fae */ /* 0x000fe8000e921850 */
[----:B------:R-:W3:Y:S04]  /*113f0*/  LDL.LU.64 R248, [R1+0x458] ;  /* 0x0004580001f87983 */ /* 0x000ee80000300a00 */
[----:B------:R-:W-:Y:S04]  /*11400*/  LDGSTS.E [R8+0x48004], desc[UR16][R234.64], !P3 ;  /* 0x48004000ea087fae */ /* 0x000fe8000d921850 */
[----:B------:R-:W-:Y:S04]  /*11410*/  LDGSTS.E [R8+0x4c004], desc[UR16][R12.64], !P3 ;  /* 0x4c0040000c087fae */ /* 0x000fe8000d921850 */
[----:B------:R-:W-:Y:S01]  /*11420*/  LDGSTS.E [R8+0x48008], desc[UR16][R10.64], !P0 ;  /* 0x480080000a087fae */ /* 0x000fe2000c121850 */
[----:B------:R-:W-:-:S03]  /*11430*/  ISETP.GE.U32.AND P6, PT, R252, 0x7ffffe9d, PT ;  /* 0x7ffffe9dfc00780c */ /* 0x000fc60003fc6070 */
[----:B----4-:R-:W4:Y:S04]  /*11440*/  LDL.LU.64 R12, [R1+0x450] ;  /* 0x00045000010c7983 */ /* 0x010f280000300a00 */
[----:B------:R-:W4:Y:S01]  /*11450*/  LDL.LU.64 R10, [R1+0x448] ;  /* 0x00044800010a7983 */ /* 0x000f220000300a00 */
[----:B------:R-:W-:Y:S01]  /*11460*/  VIADD R252, R149, 0xfffffefa ;  /* 0xfffffefa95fc7836 */ /* 0x000fe20000000000 */
[----:B------:R-:W-:Y:S01]  /*11470*/  IADD3 R147, R147, -0x105, RZ ;  /* 0xfffffefb93937810 */ /* 0x000fe20007ffe0ff */
[----:B-1----:R-:W-:Y:S01]  /*11480*/  VIADD R144, R144, 0xfffffef9 ;  /* 0xfffffef990907836 */ /* 0x002fe20000000000 */
[----:B------:R2:W-:Y:S02]  /*11490*/  LDGSTS.E [R8+0x4c008], desc[UR16][R154.64], !P0 ;  /* 0x4c0080009a087fae */ /* 0x0005e4000c121850 */
[----:B------:R-:W-:Y:S01]  /*114a0*/  ISETP.GE.U32.AND P0, PT, R252, 0x7ffffebb, PT ;  /* 0x7ffffebbfc00780c */ /* 0x000fe20003f06070 */
[----:B------:R-:W-:Y:S01]  /*114b0*/  VIADD R252, R146, 0xfffffedb ;  /* 0xfffffedb92fc7836 */ /* 0x000fe20000000000 */
[----:B------:R-:W-:Y:S01]  /*114c0*/  LDGSTS.E [R8+0x4800c], desc[UR16][R152.64], !P6 ;  /* 0x4800c00098087fae */ /* 0x000fe2000f121850 */
[----:B------:R-:W-:-:S02]  /*114d0*/  IADD3 R143, R143, -0x108, RZ ;  /* 0xfffffef88f8f7810 */ /* 0x000fc40007ffe0ff */
[----:B------:R-:W-:Y:S01]  /*114e0*/  ISETP.GE.U32.AND P1, PT, R144, 0x7ffffeba, PT ;  /* 0x7ffffeba9000780c */ /* 0x000fe20003f26070 */
[----:B------:R1:W-:Y:S01]  /*114f0*/  LDGSTS.E [R8+0x4c00c], desc[UR16][R150.64], !P6 ;  /* 0x4c00c00096087fae */ /* 0x0003e2000f121850 */
[----:B------:R-:W-:Y:S02]  /*11500*/  ISETP.GE.U32.AND P6, PT, R147, 0x7ffffebc, PT ;  /* 0x7ffffebc9300780c */ /* 0x000fe40003fc6070 */
[----:B------:R-:W-:Y:S01]  /*11510*/  ISETP.GE.U32.AND P4, PT, R252, 0x7ffffe9c, PT ;  /* 0x7ffffe9cfc00780c */ /* 0x000fe20003f86070 */
[----:B------:R-:W4:Y:S01]  /*11520*/  LDL.LU.64 R244, [R1+0x440] ;  /* 0x0004400001f47983 */ /* 0x000f220000300a00 */
[----:B------:R-:W-:Y:S01]  /*11530*/  ISETP.GE.U32.AND P3, PT, R143, 0x7ffffeb9, PT ;  /* 0x7ffffeb98f00780c */ /* 0x000fe20003f66070 */
[----:B--2---:R-:W2:Y:S01]  /*11540*/  LDC R155, c[0x0][0x230] ;  /* 0x00008c00ff9b7b82 */ /* 0x004ea20000000800 */
[----:B------:R-:W-:Y:S01]  /*11550*/  IADD3 R252, R142, -0x127, RZ ;  /* 0xfffffed98efc7810 */ /* 0x000fe20007ffe0ff */
[----:B------:R-:W2:Y:S01]  /*11560*/  LDL.LU.64 R234, [R1+0x418] ;  /* 0x0004180001ea7983 */ /* 0x000ea20000300a00 */
[----:B-1----:R-:W-:-:S03]  /*11570*/  VIADD R8, R145, 0xfffffeda ;  /* 0xfffffeda91087836 */ /* 0x002fc60000000000 */
[----:B------:R-:W2:Y:S02]  /*11580*/  LDL.LU.64 R240, [R1+0x400] ;  /* 0x0004000001f07983 */ /* 0x000ea40000300a00 */
[----:B------:R-:W1:Y:S02]  /*11590*/  LDC R154, c[0x0][0x230] ;  /* 0x00008c00ff9a7b82 */ /* 0x000e640000000800 */
[----:B------:R-:W2:Y:S04]  /*115a0*/  LDL.LU.64 R152, [R1+0x3d8] ;  /* 0x0003d80001987983 */ /* 0x000ea80000300a00 */
[----:B------:R-:W2:Y:S04]  /*115b0*/  LDL.LU.64 R150, [R1+0x3b8] ;  /* 0x0003b80001967983 */ /* 0x000ea80000300a00 */
[----:B------:R-:W2:Y:S01]  /*115c0*/  LDL.LU.64 R146, [R1+0x350] ;  /* 0x0003500001927983 */ /* 0x000ea20000300a00 */
[----:B------:R-:W-:Y:S01]  /*115d0*/  ISETP.GE.U32.AND P5, PT, R8, 0x7ffffe9b, PT ;  /* 0x7ffffe9b0800780c */ /* 0x000fe20003fa6070 */
[----:B------:R-:W-:-:S02]  /*115e0*/  VIADD R8, R148, 0xfffffed8 ;  /* 0xfffffed894087836 */ /* 0x000fc40000000000 */
[----:B---3--:R-:W-:-:S05]  /*115f0*/  IMAD.WIDE R144, R2, 0x4, R242 ;  /* 0x0000000402907825 */ /* 0x008fca00078e02f2 */
[----:B------:R-:W-:Y:S04]  /*11600*/  STL.64 [R1+0x138], R144 ;  /* 0x0001389001007387 */ /* 0x000fe80000100a00 */
[----:B------:R-:W3:Y:S04]  /*11610*/  LDL.LU.64 R236, [R1+0x478] ;  /* 0x0004780001ec7983 */ /* 0x000ee80000300a00 */
[----:B------:R-:W-:Y:S01]  /*11620*/  LDGSTS.E [R9+0x40000], desc[UR16][R144.64], !P6 ;  /* 0x4000000090097fae */ /* 0x000fe2000f121850 */
[----:B------:R-:W-:-:S05]  /*11630*/  IMAD.WIDE R142, R2, 0x4, R248 ;  /* 0x00000004028e7825 */ /* 0x000fca00078e02f8 */
[----:B------:R1:W-:Y:S04]  /*11640*/  STL.64 [R1+0x140], R142 ;  /* 0x0001408e01007387 */ /* 0x0003e80000100a00 */
[----:B------:R-:W3:Y:S04]  /*11650*/  LDL.LU.64 R242, [R1+0x438] ;  /* 0x0004380001f27983 */ /* 0x000ee80000300a00 */
[----:B------:R1:W-:Y:S01]  /*11660*/  LDGSTS.E [R9+0x44000], desc[UR16][R142.64], !P6 ;  /* 0x440000008e097fae */ /* 0x0003e2000f121850 */
[----:B----4-:R-:W-:-:S04]  /*11670*/  IMAD.WIDE R12, R2, 0x4, R12 ;  /* 0x00000004020c7825 */ /* 0x010fc800078e020c */
[C---:B------:R-:W-:Y:S01]  /*11680*/  IMAD.WIDE R10, R2.reuse, 0x4, R10 ;  /* 0x00000004020a7825 */ /* 0x040fe200078e020a */
[----:B------:R4:W-:Y:S01]  /*11690*/  STL.64 [R1+0x148], R12 ;  /* 0x0001480c01007387 */ /* 0x0009e20000100a00 */
[----:B-1----:R-:W1:Y:S03]  /*116a0*/  LDC R142, c[0x0][0x230] ;  /* 0x00008c00ff8e7b82 */ /* 0x002e660000000800 */
[----:B------:R-:W3:Y:S04]  /*116b0*/  LDL.LU.64 R238, [R1+0x410] ;  /* 0x0004100001ee7983 */ /* 0x000ee80000300a00 */
[----:B------:R4:W-:Y:S01]  /*116c0*/  STL.64 [R1+0x150], R10 ;  /* 0x0001500a01007387 */ /* 0x0009e20000100a00 */
[----:B------:R-:W1:Y:S03]  /*116d0*/  LDC R143, c[0x0][0x230] ;  /* 0x00008c00ff8f7b82 */ /* 0x000e660000000800 */
[----:B------:R-:W3:Y:S04]  /*116e0*/  LDL.LU.64 R148, [R1+0x3f0] ;  /* 0x0003f00001947983 */ /* 0x000ee80000300a00 */
[----:B------:R-:W3:Y:S04]  /*116f0*/  LDL.LU.64 R144, [R1+0x3c8] ;  /* 0x0003c80001907983 */ /* 0x000ee80000300a00 */
[----:B------:R-:W3:Y:S01]  /*11700*/  LDL.LU.64 R248, [R1+0x390] ;  /* 0x0003900001f87983 */ /* 0x000ee20000300a00 */
[----:B------:R-:W-:Y:S01]  /*11710*/  IMAD.WIDE R244, R2, 0x4, R244 ;  /* 0x0000000402f47825 */ /* 0x000fe200078e02f4 */
[----:B------:R-:W-:-:S02]  /*11720*/  ISETP.GE.U32.AND P6, PT, R252, 0x7ffffe9a, PT ;  /* 0x7ffffe9afc00780c */ /* 0x000fc40003fc6070 */
[----:B------:R4:W-:Y:S01]  /*11730*/  LDGSTS.E [R9+0x40004], desc[UR16][R12.64], !P0 ;  /* 0x400040000c097fae */ /* 0x0009e2000c121850 */
[----:B--2---:R-:W-:-:S03]  /*11740*/  IMAD.WIDE R234, R2, 0x4, R234 ;  /* 0x0000000402ea7825 */ /* 0x004fc600078e02ea */
[----:B------:R2:W-:Y:S01]  /*11750*/  LDGSTS.E [R9+0x44004], desc[UR16][R10.64], !P0 ;  /* 0x440040000a097fae */ /* 0x0005e2000c121850 */
[----:B------:R-:W-:Y:S01]  /*11760*/  ISETP.GE.U32.AND P0, PT, R8, 0x7ffffe99, PT ;  /* 0x7ffffe990800780c */ /* 0x000fe20003f06070 */
[----:B------:R-:W-:Y:S01]  /*11770*/  VIADD R252, R155, 0xfffffef7 ;  /* 0xfffffef79bfc7836 */ /* 0x000fe20000000000 */
[----:B------:R-:W-:Y:S01]  /*11780*/  IADD3 R8, R154, -0x10a, RZ ;  /* 0xfffffef69a087810 */ /* 0x000fe20007ffe0ff */
[C---:B------:R-:W-:Y:S01]  /*11790*/  IMAD.WIDE R240, R2.reuse, 0x4, R240 ;  /* 0x0000000402f07825 */ /* 0x040fe200078e02f0 */
[----:B------:R-:W-:Y:S03]  /*117a0*/  STL.64 [R1+0x158], R244 ;  /* 0x000158f401007387 */ /* 0x000fe60000100a00 */
[C---:B------:R-:W-:Y:S01]  /*117b0*/  IMAD.WIDE R154, R2.reuse, 0x4, R152 ;  /* 0x00000004029a7825 */ /* 0x040fe200078e0298 */
[----:B------:R-:W-:Y:S01]  /*117c0*/  STL.64 [R1+0x168], R234 ;  /* 0x000168ea01007387 */ /* 0x000fe20000100a00 */
[----:B----4-:R-:W4:Y:S02]  /*117d0*/  LDC R12, c[0x0][0x230] ;  /* 0x00008c00ff0c7b82 */ /* 0x010f240000000800 */
[C---:B------:R-:W-:Y:S01]  /*117e0*/  IMAD.WIDE R150, R2.reuse, 0x4, R150 ;  /* 0x0000000402967825 */ /* 0x040fe200078e0296 */
[----:B------:R-:W-:Y:S03]  /*117f0*/  STL.64 [R1+0x348], R240 ;  /* 0x000348f001007387 */ /* 0x000fe60000100a00 */
[C---:B------:R-:W-:Y:S01]  /*11800*/  IMAD.WIDE R146, R2.reuse, 0x4, R146 ;  /* 0x0000000402927825 */ /* 0x040fe200078e0292 */
[----:B------:R-:W-:Y:S01]  /*11810*/  STL.64 [R1+0x4d0], R154 ;  /* 0x0004d09a01007387 */ /* 0x000fe20000100a00 */
[----:B------:R-:W1:Y:S03]  /*11820*/  LDC R13, c[0x0][0x230] ;  /* 0x00008c00ff0d7b82 */ /* 0x000e660000000800 */
[----:B------:R-:W-:Y:S04]  /*11830*/  STL.64 [R1+0x558], R150 ;  /* 0x0005589601007387 */ /* 0x000fe80000100a00 */
[----:B------:R-:W-:Y:S01]  /*11840*/  LDGSTS.E [R9+0x40008], desc[UR16][R244.64], !P1 ;  /* 0x40008000f4097fae */ /* 0x000fe2000c921850 */
[----:B--2---:R-:W2:Y:S08]  /*11850*/  LDC R11, c[0x0][0x230] ;  /* 0x00008c00ff0b7b82 */ /* 0x004eb00000000800 */
[----:B------:R-:W2:Y:S01]  /*11860*/  LDC R10, c[0x0][0x230] ;  /* 0x00008c00ff0a7b82 */ /* 0x000ea20000000800 */
[----:B---3--:R-:W-:-:S05]  /*11870*/  IMAD.WIDE R236, R2, 0x4, R236 ;  /* 0x0000000402ec7825 */ /* 0x008fca00078e02ec */
[----:B------:R3:W-:Y:S04]  /*11880*/  STL.64 [R1+0x160], R236 ;  /* 0x000160ec01007387 */ /* 0x0007e80000100a00 */
[----:B------:R-:W-:Y:S04]  /*11890*/  STL.64 [R1+0x580], R146 ;  /* 0x0005809201007387 */ /* 0x000fe80000100a00 */
[----:B------:R-:W-:Y:S01]  /*118a0*/  LDGSTS.E [R9+0x44008], desc[UR16][R236.64], !P1 ;  /* 0x44008000ec097fae */ /* 0x000fe2000c921850 */
[----:B------:R-:W-:-:S03]  /*118b0*/  IMAD.WIDE R242, R2, 0x4, R242 ;  /* 0x0000000402f27825 */ /* 0x000fc600078e02f2 */
[----:B------:R-:W-:Y:S04]  /*118c0*/  LDGSTS.E [R9+0x4000c], desc[UR16][R234.64], !P3 ;  /* 0x4000c000ea097fae */ /* 0x000fe8000d921850 */
[----:B------:R-:W-:Y:S04]  /*118d0*/  STL.64 [R1+0x170], R242 ;  /* 0x000170f201007387 */ /* 0x000fe80000100a00 */
[----:B------:R-:W-:Y:S04]  /*118e0*/  LDGSTS.E [R9+0x4400c], desc[UR16][R242.64], !P3 ;  /* 0x4400c000f2097fae */ /* 0x000fe8000d921850 */
[----:B------:R-:W-:Y:S01]  /*118f0*/  LDGSTS.E [R9+0x48000], desc[UR16][R240.64], !P4 ;  /* 0x48000000f0097fae */ /* 0x000fe2000e121850 */
[----:B------:R-:W-:-:S04]  /*11900*/  IMAD.WIDE R238, R2, 0x4, R238 ;  /* 0x0000000402ee7825 */ /* 0x000fc800078e02ee */
[C---:B------:R-:W-:Y:S01]  /*11910*/  IMAD.WIDE R152, R2.reuse, 0x4, R148 ;  /* 0x0000000402987825 */ /* 0x040fe200078e0294 */
[----:B------:R-:W-:Y:S03]  /*11920*/  STL.64 [R1+0x2f8], R238 ;  /* 0x0002f8ee01007387 */ /* 0x000fe60000100a00 */
[C---:B------:R-:W-:Y:S01]  /*11930*/  IMAD.WIDE R148, R2.reuse, 0x4, R144 ;  /* 0x0000000402947825 */ /* 0x040fe200078e0290 */
[----:B------:R-:W-:Y:S03]  /*11940*/  STL.64 [R1+0x338], R152 ;  /* 0x0003389801007387 */ /* 0x000fe60000100a00 */
[----:B------:R-:W-:Y:S01]  /*11950*/  IMAD.WIDE R144, R2, 0x4, R248 ;  /* 0x0000000402907825 */ /* 0x000fe200078e02f8 */
[----:B------:R2:W-:Y:S04]  /*11960*/  STL.64 [R1+0x470], R148 ;  /* 0x0004709401007387 */ /* 0x0005e80000100a00 */
[----:B---3--:R-:W3:Y:S04]  /*11970*/  LDL.LU.64 R236, [R1+0x380] ;  /* 0x0003800001ec7983 */ /* 0x008ee80000300a00 */
[----:B------:R3:W-:Y:S04]  /*11980*/  STL.64 [R1+0x538], R144 ;  /* 0x0005389001007387 */ /* 0x0007e80000100a00 */
[----:B------:R-:W3:Y:S04]  /*11990*/  LDL.LU.64 R234, [R1+0x378] ;  /* 0x0003780001ea7983 */ /* 0x000ee80000300a00 */
[----:B------:R-:W3:Y:S04]  /*119a0*/  LDL.LU.64 R244, [R1+0x370] ;  /* 0x0003700001f47983 */ /* 0x000ee80000300a00 */
[----:B------:R-:W3:Y:S04]  /*119b0*/  LDL.LU.64 R240, [R1+0x368] ;  /* 0x0003680001f07983 */ /* 0x000ee80000300a00 */
[----:B------:R-:W-:Y:S04]  /*119c0*/  LDGSTS.E [R9+0x4c000], desc[UR16][R238.64], !P4 ;  /* 0x4c000000ee097fae */ /* 0x000fe8000e121850 */
[----:B------:R-:W-:Y:S04]  /*119d0*/  LDGSTS.E [R9+0x48004], desc[UR16][R154.64], !P5 ;  /* 0x480040009a097fae */ /* 0x000fe8000e921850 */
[----:B------:R-:W-:Y:S01]  /*119e0*/  LDGSTS.E [R9+0x4c004], desc[UR16][R152.64], !P5 ;  /* 0x4c00400098097fae */ /* 0x000fe2000e921850 */
[----:B----4-:R-:W-:-:S03]  /*119f0*/  VIADD R12, R12, 0xfffffef5 ;  /* 0xfffffef50c0c7836 */ /* 0x010fc60000000000 */
[----:B------:R-:W-:Y:S04]  /*11a00*/  LDGSTS.E [R9+0x48008], desc[UR16][R150.64], !P6 ;  /* 0x4800800096097fae */ /* 0x000fe8000f121850 */
[----:B------:R2:W-:Y:S04]  /*11a10*/  LDGSTS.E [R9+0x4c008], desc[UR16][R148.64], !P6 ;  /* 0x4c00800094097fae */ /* 0x0005e8000f121850 */
[----:B------:R-:W-:Y:S01]  /*11a20*/  LDGSTS.E [R9+0x4800c], desc[UR16][R146.64], !P0 ;  /* 0x4800c00092097fae */ /* 0x000fe2000c121850 */
[----:B------:R-:W-:-:S03]  /*11a30*/  ISETP.GE.U32.AND P6, PT, R252, 0x7ffffeb8, PT ;  /* 0x7ffffeb8fc00780c */ /* 0x000fc60003fc6070 */
[----:B------:R4:W-:Y:S01]  /*11a40*/  LDGSTS.E [R9+0x4c00c], desc[UR16][R144.64], !P0 ;  /* 0x4c00c00090097fae */ /* 0x0009e2000c121850 */
[----:B------:R-:W-:Y:S01]  /*11a50*/  ISETP.GE.U32.AND P0, PT, R8, 0x7ffffeb7, PT ;  /* 0x7ffffeb70800780c */ /* 0x000fe20003f06070 */
[----:B-1----:R-:W-:Y:S01]  /*11a60*/  VIADD R8, R13, 0xfffffed6 ;  /* 0xfffffed60d087836 */ /* 0x002fe20000000000 */
[----:B------:R-:W-:Y:S01]  /*11a70*/  ISETP.GE.U32.AND P1, PT, R12, 0x7ffffeb6, PT ;  /* 0x7ffffeb60c00780c */ /* 0x000fe20003f26070 */
[----:B------:R-:W-:Y:S01]  /*11a80*/  VIADD R252, R143, 0xfffffef4 ;  /* 0xfffffef48ffc7836 */ /* 0x000fe20000000000 */
[----:B------:R-:W3:Y:S01]  /*11a90*/  LDL.LU.64 R248, [R1+0x360] ;  /* 0x0003600001f87983 */ /* 0x000ee20000300a00 */
[----:B--2---:R-:W1:Y:S01]  /*11aa0*/  LDC R149, c[0x0][0x230] ;  /* 0x00008c00ff957b82 */ /* 0x004e620000000800 */
[----:B------:R-:W-:Y:S02]  /*11ab0*/  ISETP.GE.U32.AND P5, PT, R8, 0x7ffffe97, PT ;  /* 0x7ffffe970800780c */ /* 0x000fe40003fa6070 */
[----:B------:R-:W2:Y:S01]  /*11ac0*/  LDL.LU.64 R12, [R1+0x330] ;  /* 0x00033000010c7983 */ /* 0x000ea20000300a00 */
[----:B----4-:R-:W-:-:S03]  /*11ad0*/  IADD3 R9, R142, -0x129, RZ ;  /* 0xfffffed78e097810 */ /* 0x010fc60007ffe0ff */
[----:B------:R-:W4:Y:S01]  /*11ae0*/  LDL.LU.64 R242, [R1+0x318] ;  /* 0x0003180001f27983 */ /* 0x000f220000300a00 */
[----:B------:R-:W-:Y:S01]  /*11af0*/  ISETP.GE.U32.AND P3, PT, R252, 0x7ffffeb5, PT ;  /* 0x7ffffeb5fc00780c */ /* 0x000fe20003f66070 */
[----:B------:R-:W1:Y:S01]  /*11b00*/  LDC R147, c[0x0][0x230] ;  /* 0x00008c00ff937b82 */ /* 0x000e620000000800 */
[----:B------:R-:W-:Y:S01]  /*11b10*/  ISETP.GE.U32.AND P4, PT, R9, 0x7ffffe98, PT ;  /* 0x7ffffe980900780c */ /* 0x000fe20003f86070 */
[----:B------:R-:W4:Y:S01]  /*11b20*/  LDL.LU.64 R238, [R1+0x2f0] ;  /* 0x0002f00001ee7983 */ /* 0x000f220000300a00 */
[----:B------:R-:W-:Y:S01]  /*11b30*/  VIADD R146, R11, 0xfffffed5 ;  /* 0xfffffed50b927836 */ /* 0x000fe20000000000 */
[----:B------:R-:W-:-:S04]  /*11b40*/  IADD3 R252, R10, -0x12c, RZ ;  /* 0xfffffed40afc7810 */ /* 0x000fc80007ffe0ff */
[----:B------:R-:W1:Y:S01]  /*11b50*/  LDC R148, c[0x0][0x230] ;  /* 0x00008c00ff947b82 */ /* 0x000e620000000800 */
[C---:B---3--:R-:W-:Y:S02]  /*11b60*/  IMAD.WIDE R8, R2.reuse, 0x4, R236 ;  /* 0x0000000402087825 */ /* 0x048fe400078e02ec */
[----:B------:R-:W3:Y:S04]  /*11b70*/  LDL.LU.64 R236, [R1+0x2c8] ;  /* 0x0002c80001ec7983 */ /* 0x000ee80000300a00 */
[----:B------:R-:W3:Y:S01]  /*11b80*/  LDL.LU.64 R152, [R1+0x290] ;  /* 0x0002900001987983 */ /* 0x000ee20000300a00 */
[----:B------:R-:W-:-:S03]  /*11b90*/  IMAD.WIDE R150, R2, 0x4, R234 ;  /* 0x0000000402967825 */ /* 0x000fc600078e02ea */
[----:B------:R-:W3:Y:S01]  /*11ba0*/  LDL.LU.64 R10, [R1+0x398] ;  /* 0x00039800010a7983 */ /* 0x000ee20000300a00 */
[----:B------:R-:W-:-:S03]  /*11bb0*/  IMAD.WIDE R144, R2, 0x4, R244 ;  /* 0x0000000402907825 */ /* 0x000fc600078e02f4 */
[----:B------:R1:W-:Y:S01]  /*11bc0*/  STL.64 [R1+0x178], R150 ;  /* 0x0001789601007387 */ /* 0x0003e20000100a00 */
[----:B------:R-:W-:-:S03]  /*11bd0*/  IMAD.WIDE R142, R2, 0x4, R240 ;  /* 0x00000004028e7825 */ /* 0x000fc600078e02f0 */
[----:B------:R-:W3:Y:S04]  /*11be0*/  LDL.LU.64 R244, [R1+0x358] ;  /* 0x0003580001f47983 */ /* 0x000ee80000300a00 */
[----:B------:R-:W3:Y:S04]  /*11bf0*/  LDL.LU.64 R240, [R1+0x328] ;  /* 0x0003280001f07983 */ /* 0x000ee80000300a00 */
[----:B------:R4:W-:Y:S04]  /*11c00*/  STL.64 [R1+0x180], R144 ;  /* 0x0001809001007387 */ /* 0x0009e80000100a00 */
[----:B------:R3:W-:Y:S04]  /*11c10*/  STL.64 [R1+0x188], R142 ;  /* 0x0001888e01007387 */ /* 0x0007e80000100a00 */
[----:B------:R-:W3:Y:S04]  /*11c20*/  LDL.LU.64 R234, [R1+0x300] ;  /* 0x0003000001ea7983 */ /* 0x000ee80000300a00 */
[----:B------:R-:W-:Y:S04]  /*11c30*/  LDGSTS.E [R14+0x40000], desc[UR16][R8.64], !P6 ;  /* 0x40000000080e7fae */ /* 0x000fe8000f121850 */
[----:B------:R-:W3:Y:S04]  /*11c40*/  LDL.LU.64 R154, [R1+0x2d8] ;  /* 0x0002d800019a7983 */ /* 0x000ee80000300a00 */
[----:B------:R-:W-:Y:S01]  /*11c50*/  LDGSTS.E [R14+0x44000], desc[UR16][R150.64], !P6 ;  /* 0x44000000960e7fae */ /* 0x000fe2000f121850 */
[----:B------:R-:W-:-:S03]  /*11c60*/  IMAD.WIDE R248, R2, 0x4, R248 ;  /* 0x0000000402f87825 */ /* 0x000fc600078e02f8 */
[----:B------:R4:W-:Y:S01]  /*11c70*/  LDGSTS.E [R14+0x40004], desc[UR16][R144.64], !P0 ;  /* 0x40004000900e7fae */ /* 0x0009e2000c121850 */
[----:B--2---:R-:W-:-:S03]  /*11c80*/  IMAD.WIDE R12, R2, 0x4, R12 ;  /* 0x00000004020c7825 */ /* 0x004fc600078e020c */
[----:B------:R2:W-:Y:S04]  /*11c90*/  LDGSTS.E [R14+0x44004], desc[UR16][R142.64], !P0 ;  /* 0x440040008e0e7fae */ /* 0x0005e8000c121850 */
[----:B-1----:R-:W2:Y:S01]  /*11ca0*/  LDL.LU.64 R150, [R1+0x2b0] ;  /* 0x0002b00001967983 */ /* 0x002ea20000300a00 */
[----:B----4-:R-:W-:-:S04]  /*11cb0*/  IMAD.WIDE R242, R2, 0x4, R242 ;  /* 0x0000000402f27825 */ /* 0x010fc800078e02f2 */
[C---:B------:R-:W-:Y:S01]  /*11cc0*/  IMAD.WIDE R238, R2.reuse, 0x4, R238 ;  /* 0x0000000402ee7825 */ /* 0x040fe200078e02ee */
[----:B------:R-:W-:Y:S01]  /*11cd0*/  STL.64 [R1+0x190], R248 ;  /* 0x000190f801007387 */ /* 0x000fe20000100a00 */
[----:B------:R-:W1:Y:S03]  /*11ce0*/  LDC R144, c[0x0][0x230] ;  /* 0x00008c00ff907b82 */ /* 0x000e660000000800 */
[----:B------:R-:W-:Y:S04]  /*11cf0*/  STL.64 [R1+0x1a0], R12 ;  /* 0x0001a00c01007387 */ /* 0x000fe80000100a00 */
[----:B------:R-:W-:Y:S01]  /*11d00*/  STL.64 [R1+0x320], R242 ;  /* 0x000320f201007387 */ /* 0x000fe20000100a00 */
[----:B---3--:R-:W-:-:S03]  /*11d10*/  IMAD.WIDE R236, R2, 0x4, R236 ;  /* 0x0000000402ec7825 */ /* 0x008fc600078e02ec */
[----:B------:R-:W-:Y:S01]  /*11d20*/  STL.64 [R1+0x380], R238 ;  /* 0x000380ee01007387 */ /* 0x000fe20000100a00 */
[----:B------:R-:W-:-:S04]  /*11d30*/  IMAD.WIDE R152, R2, 0x4, R152 ;  /* 0x0000000402987825 */ /* 0x000fc800078e0298 */
        /* <DEDUP_REMOVED lines=8> */
[----:B------:R-:W-:Y:S01]  /*11dc0*/  IMAD.WIDE R154, R2, 0x4, R154 ;  /* 0x00000004029a7825 */ /* 0x000fe200078e029a */
[----:B------:R-:W-:Y:S01]  /*11dd0*/  LDGSTS.E [R14+0x40008], desc[UR16][R248.64], !P1 ;  /* 0x40008000f80e7fae */ /* 0x000fe2000c921850 */
[----:B------:R-:W-:Y:S01]  /*11de0*/  ISETP.GE.U32.AND P6, PT, R146, 0x7ffffe96, PT ;  /* 0x7ffffe969200780c */ /* 0x000fe20003fc6070 */
[----:B------:R-:W4:Y:S02]  /*11df0*/  LDC R145, c[0x0][0x230] ;  /* 0x00008c00ff917b82 */ /* 0x000f240000000800 */
[----:B------:R-:W-:Y:S04]  /*11e00*/  STL.64 [R1+0x2f0], R240 ;  /* 0x0002f0f001007387 */ /* 0x000fe80000100a00 */
[----:B------:R-:W-:Y:S02]  /*11e10*/  LDGSTS.E [R14+0x44008], desc[UR16][R10.64], !P1 ;  /* 0x440080000a0e7fae */ /* 0x000fe4000c921850 */
[----:B------:R-:W1:Y:S02]  /*11e20*/  LDC R146, c[0x0][0x230] ;  /* 0x00008c00ff927b82 */ /* 0x000e640000000800 */
[----:B------:R1:W-:Y:S01]  /*11e30*/  STL.64 [R1+0x300], R234 ;  /* 0x000300ea01007387 */ /* 0x0003e20000100a00 */
[----:B--2---:R-:W-:-:S03]  /*11e40*/  IMAD.WIDE R150, R2, 0x4, R150 ;  /* 0x0000000402967825 */ /* 0x004fc600078e0296 */
[----:B------:R-:W-:Y:S02]  /*11e50*/  LDGSTS.E [R14+0x4000c], desc[UR16][R12.64], !P3 ;  /* 0x4000c0000c0e7fae */ /* 0x000fe4000d921850 */
[----:B------:R-:W2:Y:S02]  /*11e60*/  LDC R143, c[0x0][0x230] ;  /* 0x00008c00ff8f7b82 */ /* 0x000ea40000000800 */
[----:B------:R1:W-:Y:S04]  /*11e70*/  STL.64 [R1+0x370], R154 ;  /* 0x0003709a01007387 */ /* 0x0003e80000100a00 */
[----:B------:R-:W-:Y:S02]  /*11e80*/  LDGSTS.E [R14+0x4400c], desc[UR16][R244.64], !P3 ;  /* 0x4400c000f40e7fae */ /* 0x000fe4000d921850 */
[----:B------:R-:W2:Y:S02]  /*11e90*/  LDC R142, c[0x0][0x230] ;  /* 0x00008c00ff8e7b82 */ /* 0x000ea40000000800 */
[----:B---3--:R-:W3:Y:S04]  /*11ea0*/  LDL.64 R10, [R1+0x2a0] ;  /* 0x0002a000010a7983 */ /* 0x008ee80000100a00 */
[----:B------:R-:W-:Y:S04]  /*11eb0*/  LDGSTS.E [R14+0x48000], desc[UR16][R242.64], !P4 ;  /* 0x48000000f20e7fae */ /* 0x000fe8000e121850 */
[----:B------:R2:W-:Y:S04]  /*11ec0*/  STL.64 [R1+0x4f8], R150 ;  /* 0x0004f89601007387 */ /* 0x0005e80000100a00 */
[----:B------:R-:W-:Y:S04]  /*11ed0*/  LDGSTS.E [R14+0x4c000], desc[UR16][R240.64], !P4 ;  /* 0x4c000000f00e7fae */ /* 0x000fe8000e121850 */
[----:B------:R-:W3:Y:S04]  /*11ee0*/  LDL.LU.64 R12, [R1+0x298] ;  /* 0x00029800010c7983 */ /* 0x000ee80000300a00 */
[----:B------:R1:W-:Y:S04]  /*11ef0*/  LDGSTS.E [R14+0x48004], desc[UR16][R238.64], !P5 ;  /* 0x48004000ee0e7fae */ /* 0x0003e8000e921850 */
[----:B------:R-:W-:Y:S01]  /*11f00*/  LDGSTS.E [R14+0x4c004], desc[UR16][R234.64], !P5 ;  /* 0x4c004000ea0e7fae */ /* 0x000fe2000e921850 */
[----:B------:R-:W-:Y:S01]  /*11f10*/  ISETP.GE.U32.AND P0, PT, R252, 0x7ffffe95, PT ;  /* 0x7ffffe95fc00780c */ /* 0x000fe20003f06070 */
[----:B------:R-:W-:Y:S01]  /*11f20*/  VIADD R147, R147, 0xfffffef3 ;  /* 0xfffffef393937836 */ /* 0x000fe20000000000 */
[----:B----4-:R-:W-:Y:S01]  /*11f30*/  IADD3 R145, R145, -0x10f, RZ ;  /* 0xfffffef191917810 */ /* 0x010fe20007ffe0ff */
[----:B-1----:R-:W-:Y:S01]  /*11f40*/  VIADD R144, R144, 0xfffffef0 ;  /* 0xfffffef090907836 */ /* 0x002fe20000000000 */
[----:B------:R-:W-:Y:S01]  /*11f50*/  LDGSTS.E [R14+0x48008], desc[UR16][R236.64], !P6 ;  /* 0x48008000ec0e7fae */ /* 0x000fe2000f121850 */
[----:B------:R-:W1:Y:S03]  /*11f60*/  LDC R239, c[0x0][0x230] ;  /* 0x00008c00ffef7b82 */ /* 0x000e660000000800 */
[----:B------:R-:W4:Y:S04]  /*11f70*/  LDL.LU.64 R234, [R1+0x268] ;  /* 0x0002680001ea7983 */ /* 0x000f280000300a00 */
[----:B------:R-:W4:Y:S01]  /*11f80*/  LDL.LU.64 R240, [R1+0x240] ;  /* 0x0002400001f07983 */ /* 0x000f220000300a00 */
[----:B------:R-:W-:Y:S01]  /*11f90*/  VIADD R252, R149, 0xfffffef2 ;  /* 0xfffffef295fc7836 */ /* 0x000fe20000000000 */
[----:B------:R-:W1:Y:S02]  /*11fa0*/  LDC R238, c[0x0][0x230] ;  /* 0x00008c00ffee7b82 */ /* 0x000e640000000800 */
[----:B------:R-:W-:Y:S01]  /*11fb0*/  LDGSTS.E [R14+0x4c008], desc[UR16][R154.64], !P6 ;  /* 0x4c0080009a0e7fae */ /* 0x000fe2000f121850 */
[----:B------:R-:W-:-:S03]  /*11fc0*/  ISETP.GE.U32.AND P6, PT, R147, 0x7ffffeb4, PT ;  /* 0x7ffffeb49300780c */ /* 0x000fc60003fc6070 */
[----:B------:R-:W-:Y:S01]  /*11fd0*/  LDGSTS.E [R14+0x4800c], desc[UR16][R152.64], !P0 ;  /* 0x4800c000980e7fae */ /* 0x000fe2000c121850 */
[----:B------:R-:W-:Y:S01]  /*11fe0*/  ISETP.GE.U32.AND P1, PT, R145, 0x7ffffeb2, PT ;  /* 0x7ffffeb29100780c */ /* 0x000fe20003f26070 */
[----:B------:R-:W1:Y:S02]  /*11ff0*/  LDC R147, c[0x0][0x230] ;  /* 0x00008c00ff937b82 */ /* 0x000e640000000800 */
[----:B------:R2:W-:Y:S01]  /*12000*/  LDGSTS.E [R14+0x4c00c], desc[UR16][R150.64], !P0 ;  /* 0x4c00c000960e7fae */ /* 0x0005e2000c121850 */
[----:B------:R-:W-:Y:S01]  /*12010*/  ISETP.GE.U32.AND P0, PT, R252, 0x7ffffeb3, PT ;  /* 0x7ffffeb3fc00780c */ /* 0x000fe20003f06070 */
[----:B------:R-:W-:Y:S02]  /*12020*/  VIADD R252, R148, 0xfffffed3 ;  /* 0xfffffed394fc7836 */ /* 0x000fe40000000000 */
[----:B------:R-:W4:Y:S01]  /*12030*/  LDL.LU.64 R154, [R1+0x108] ;  /* 0x00010800019a7983 */ /* 0x000f220000300a00 */
[----:B------:R-:W-:-:S03]  /*12040*/  ISETP.GE.U32.AND P3, PT, R144, 0x7ffffeb1, PT ;  /* 0x7ffffeb19000780c */ /* 0x000fc60003f66070 */
[----:B------:R-:W4:Y:S01]  /*12050*/  LDL.LU.64 R248, [R1+0xe8] ;  /* 0x0000e80001f87983 */ /* 0x000f220000300a00 */
[----:B--2---:R-:W-:-:S03]  /*12060*/  IADD3 R14, R146, -0x12e, RZ ;  /* 0xfffffed2920e7810 */ /* 0x004fc60007ffe0ff */
[----:B------:R-:W2:Y:S01]  /*12070*/  LDL.LU.64 R150, [R1+0xd0] ;  /* 0x0000d00001967983 */ /* 0x000ea20000300a00 */
[----:B------:R-:W-:Y:S01]  /*12080*/  ISETP.GE.U32.AND P4, PT, R252, 0x7ffffe94, PT ;  /* 0x7ffffe94fc00780c */ /* 0x000fe20003f86070 */
[----:B------:R-:W1:Y:S02]  /*12090*/  LDC R146, c[0x0][0x230] ;  /* 0x00008c00ff927b82 */ /* 0x000e640000000800 */
[----:B------:R-:W2:Y:S01]  /*120a0*/  LDL.LU.64 R148, [R1+0xc0] ;  /* 0x0000c00001947983 */ /* 0x000ea20000300a00 */
[----:B------:R-:W-:Y:S01]  /*120b0*/  ISETP.GE.U32.AND P5, PT, R14, 0x7ffffe93, PT ;  /* 0x7ffffe930e00780c */ /* 0x000fe20003fa6070 */
[----:B------:R-:W-:Y:S02]  /*120c0*/  VIADD R252, R143, 0xfffffed1 ;  /* 0xfffffed18ffc7836 */ /* 0x000fe40000000000 */
[----:B------:R-:W2:Y:S01]  /*120d0*/  LDL.LU.64 R244, [R1+0xb0] ;  /* 0x0000b00001f47983 */ /* 0x000ea20000300a00 */
[----:B------:R-:W-:-:S03]  /*120e0*/  VIADD R14, R142, 0xfffffed0 ;  /* 0xfffffed08e0e7836 */ /* 0x000fc60000000000 */
[----:B------:R-:W2:Y:S01]  /*120f0*/  LDL.LU.64 R236, [R1+0x98] ;  /* 0x0000980001ec7983 */ /* 0x000ea20000300a00 */
[----:B---3--:R-:W-:-:S05]  /*12100*/  IMAD.WIDE R10, R2, 0x4, R10 ;  /* 0x00000004020a7825 */ /* 0x008fca00078e020a */
[----:B------:R3:W-:Y:S04]  /*12110*/  STL.64 [R1+0x1b0], R10 ;  /* 0x0001b00a01007387 */ /* 0x0007e80000100a00 */
[----:B------:R-:W2:Y:S04]  /*12120*/  LDL.LU.64 R242, [R1+0xf8] ;  /* 0x0000f80001f27983 */ /* 0x000ea80000300a00 */
[----:B------:R-:W-:Y:S01]  /*12130*/  LDGSTS.E [R15+0x40000], desc[UR16][R10.64], !P6 ;  /* 0x400000000a0f7fae */ /* 0x000fe2000f121850 */
[----:B------:R-:W-:-:S05]  /*12140*/  IMAD.WIDE R12, R2, 0x4, R12 ;  /* 0x00000004020c7825 */ /* 0x000fca00078e020c */
[----:B------:R1:W-:Y:S04]  /*12150*/  STL.64 [R1+0x270], R12 ;  /* 0x0002700c01007387 */ /* 0x0003e80000100a00 */
[----:B------:R-:W2:Y:S04]  /*12160*/  LDL.LU.64 R152, [R1+0xd8] ;  /* 0x0000d80001987983 */ /* 0x000ea80000300a00 */
[----:B------:R-:W-:Y:S01]  /*12170*/  LDGSTS.E [R15+0x44000], desc[UR16][R12.64], !P6 ;  /* 0x440000000c0f7fae */ /* 0x000fe2000f121850 */
[----:B----4-:R-:W-:-:S04]  /*12180*/  IMAD.WIDE R144, R2, 0x4, R234 ;  /* 0x0000000402907825 */ /* 0x010fc800078e02ea */
[C---:B------:R-:W-:Y:S01]  /*12190*/  IMAD.WIDE R142, R2.reuse, 0x4, R240 ;  /* 0x00000004028e7825 */ /* 0x040fe200078e02f0 */
[----:B------:R4:W-:Y:S04]  /*121a0*/  STL.64 [R1+0x298], R144 ;  /* 0x0002989001007387 */ /* 0x0009e80000100a00 */
[----:B---3--:R-:W3:Y:S04]  /*121b0*/  LDL.LU.64 R10, [R1+0xc8] ;  /* 0x0000c800010a7983 */ /* 0x008ee80000300a00 */
[----:B------:R4:W-:Y:S04]  /*121c0*/  STL.64 [R1+0x2c0], R142 ;  /* 0x0002c08e01007387 */ /* 0x0009e80000100a00 */
[----:B-1----:R-:W3:Y:S04]  /*121d0*/  LDL.LU.64 R12, [R1+0xb8] ;  /* 0x0000b800010c7983 */ /* 0x002ee80000300a00 */
[----:B------:R-:W3:Y:S04]  /*121e0*/  LDL.LU.64 R240, [R1+0xa8] ;  /* 0x0000a80001f07983 */ /* 0x000ee80000300a00 */
[----:B------:R-:W3:Y:S01]  /*121f0*/  LDL.LU.64 R234, [R1+0x88] ;  /* 0x0000880001ea7983 */ /* 0x000ee20000300a00 */
[----:B------:R-:W-:-:S03]  /*12200*/  IMAD.WIDE R154, R2, 0x4, R154 ;  /* 0x00000004029a7825 */ /* 0x000fc600078e029a */
[----:B------:R4:W-:Y:S01]  /*12210*/  LDGSTS.E [R15+0x40004], desc[UR16][R144.64], !P0 ;  /* 0x40004000900f7fae */ /* 0x0009e2000c121850 */
[----:B------:R-:W-:-:S04]  /*12220*/  IMAD.WIDE R248, R2, 0x4, R248 ;  /* 0x0000000402f87825 */ /* 0x000fc800078e02f8 */
[C---:B--2---:R-:W-:Y:S01]  /*12230*/  IMAD.WIDE R150, R2.reuse, 0x4, R150 ;  /* 0x0000000402967825 */ /* 0x044fe200078e0296 */
[----:B------:R1:W-:Y:S03]  /*12240*/  STL.64 [R1+0x2d0], R154 ;  /* 0x0002d09a01007387 */ /* 0x0003e60000100a00 */
[C---:B------:R-:W-:Y:S01]  /*12250*/  IMAD.WIDE R148, R2.reuse, 0x4, R148 ;  /* 0x0000000402947825 */ /* 0x040fe200078e0294 */
[----:B------:R-:W-:Y:S01]  /*12260*/  STL.64 [R1+0x2e8], R248 ;  /* 0x0002e8f801007387 */ /* 0x000fe20000100a00 */
[----:B----4-:R-:W2:Y:S02]  /*12270*/  LDC R145, c[0x0][0x230] ;  /* 0x00008c00ff917b82 */ /* 0x010ea40000000800 */
[C---:B------:R-:W-:Y:S01]  /*12280*/  IMAD.WIDE R244, R2.reuse, 0x4, R244 ;  /* 0x0000000402f47825 */ /* 0x040fe200078e02f4 */
[----:B------:R-:W-:Y:S03]  /*12290*/  STL.64 [R1+0x310], R150 ;  /* 0x0003109601007387 */ /* 0x000fe60000100a00 */
[C---:B------:R-:W-:Y:S01]  /*122a0*/  IMAD.WIDE R236, R2.reuse, 0x4, R236 ;  /* 0x0000000402ec7825 */ /* 0x040fe200078e02ec */
[----:B------:R-:W-:Y:S03]  /*122b0*/  STL.64 [R1+0x330], R148 ;  /* 0x0003309401007387 */ /* 0x000fe60000100a00 */
[C---:B------:R-:W-:Y:S01]  /*122c0*/  IMAD.WIDE R242, R2.reuse, 0x4, R242 ;  /* 0x0000000402f27825 */ /* 0x040fe200078e02f2 */
[----:B------:R-:W-:Y:S01]  /*122d0*/  STL.64 [R1+0x4f0], R244 ;  /* 0x0004f0f401007387 */ /* 0x000fe20000100a00 */
[----:B------:R-:W4:Y:S03]  /*122e0*/  LDC R144, c[0x0][0x230] ;  /* 0x00008c00ff907b82 */ /* 0x000f260000000800 */
[----:B------:R2:W-:Y:S04]  /*122f0*/  STL.64 [R1+0x240], R242 ;  /* 0x000240f201007387 */ /* 0x0005e80000100a00 */
[----:B------:R-:W-:Y:S04]  /*12300*/  STL.64 [R1+0x568], R236 ;  /* 0x000568ec01007387 */ /* 0x000fe80000100a00 */
[----:B------:R1:W-:Y:S01]  /*12310*/  LDGSTS.E [R15+0x44004], desc[UR16][R142.64], !P0 ;  /* 0x440040008e0f7fae */ /* 0x0003e2000c121850 */
[----:B------:R-:W-:-:S03]  /*12320*/  IMAD.WIDE R152, R2, 0x4, R152 ;  /* 0x0000000402987825 */ /* 0x000fc600078e0298 */
[----:B------:R-:W-:Y:S04]  /*12330*/  LDGSTS.E [R15+0x40008], desc[UR16][R154.64], !P1 ;  /* 0x400080009a0f7fae */ /* 0x000fe8000c921850 */
[----:B------:R2:W-:Y:S04]  /*12340*/  STL.64 [R1+0x2b8], R152 ;  /* 0x0002b89801007387 */ /* 0x0005e80000100a00 */
[----:B------:R-:W-:Y:S01]  /*12350*/  LDGSTS.E [R15+0x44008], desc[UR16][R242.64], !P1 ;  /* 0x44008000f20f7fae */ /* 0x000fe2000c921850 */
[----:B-1----:R-:W1:Y:S03]  /*12360*/  LDC R142, c[0x0][0x230] ;  /* 0x00008c00ff8e7b82 */ /* 0x002e660000000800 */
[----:B------:R-:W-:Y:S04]  /*12370*/  LDGSTS.E [R15+0x4000c], desc[UR16][R248.64], !P3 ;  /* 0x4000c000f80f7fae */ /* 0x000fe8000d921850 */
[----:B------:R-:W-:Y:S01]  /*12380*/  LDGSTS.E [R15+0x4400c], desc[UR16][R152.64], !P3 ;  /* 0x4400c000980f7fae */ /* 0x000fe2000d921850 */
[----:B------:R-:W4:Y:S01]  /*12390*/  LDC R143, c[0x0][0x230] ;  /* 0x00008c00ff8f7b82 */ /* 0x000f220000000800 */
[----:B---3--:R-:W-:-:S02]  /*123a0*/  IMAD.WIDE R10, R2, 0x4, R10 ;  /* 0x00000004020a7825 */ /* 0x008fc400078e020a */
[----:B------:R-:W-:Y:S04]  /*123b0*/  LDGSTS.E [R15+0x48000], desc[UR16][R150.64], !P4 ;  /* 0x48000000960f7fae */ /* 0x000fe8000e121850 */
[----:B------:R3:W-:Y:S01]  /*123c0*/  STL.64 [R1+0x318], R10 ;  /* 0x0003180a01007387 */ /* 0x0007e20000100a00 */
[----:B------:R-:W-:-:S03]  /*123d0*/  IMAD.WIDE R12, R2, 0x4, R12 ;  /* 0x00000004020c7825 */ /* 0x000fc600078e020c */
[----:B------:R-:W4:Y:S01]  /*123e0*/  LDL.LU.64 R154, [R1+0x788] ;  /* 0x00078800019a7983 */ /* 0x000f220000300a00 */
[----:B------:R-:W-:-:S03]  /*123f0*/  IMAD.WIDE R240, R2, 0x4, R240 ;  /* 0x0000000402f07825 */ /* 0x000fc600078e02f0 */
[----:B------:R3:W-:Y:S01]  /*12400*/  STL.64 [R1+0x328], R12 ;  /* 0x0003280c01007387 */ /* 0x0007e20000100a00 */
[----:B------:R-:W-:-:S03]  /*12410*/  IMAD.WIDE R234, R2, 0x4, R234 ;  /* 0x0000000402ea7825 */ /* 0x000fc600078e02ea */
[----:B------:R4:W-:Y:S04]  /*12420*/  STL.64 [R1+0x340], R240 ;  /* 0x000340f001007387 */ /* 0x0009e80000100a00 */
[----:B--2---:R-:W2:Y:S04]  /*12430*/  LDL.LU.64 R242, [R1+0x78] ;  /* 0x0000780001f27983 */ /* 0x004ea80000300a00 */
[----:B------:R4:W-:Y:S04]  /*12440*/  STL.64 [R1+0x4b8], R234 ;  /* 0x0004b8ea01007387 */ /* 0x0009e80000100a00 */
[----:B------:R-:W2:Y:S04]  /*12450*/  LDL.LU.64 R248, [R1+0x68] ;  /* 0x0000680001f87983 */ /* 0x000ea80000300a00 */
[----:B------:R-:W2:Y:S04]  /*12460*/  LDL.LU.64 R152, [R1+0x780] ;  /* 0x0007800001987983 */ /* 0x000ea80000300a00 */
[----:B------:R-:W2:Y:S04]  /*12470*/  LDL.LU.64 R150, [R1+0x778] ;  /* 0x0007780001967983 */ /* 0x000ea80000300a00 */
[----:B------:R-:W-:Y:S04]  /*12480*/  LDGSTS.E [R15+0x4c000], desc[UR16][R10.64], !P4 ;  /* 0x4c0000000a0f7fae */ /* 0x000fe8000e121850 */
[----:B------:R-:W-:Y:S04]  /*12490*/  LDGSTS.E [R15+0x48004], desc[UR16][R148.64], !P5 ;  /* 0x48004000940f7fae */ /* 0x000fe8000e921850 */
[----:B------:R-:W-:Y:S04]  /*124a0*/  LDGSTS.E [R15+0x4c004], desc[UR16][R12.64], !P5 ;  /* 0x4c0040000c0f7fae */ /* 0x000fe8000e921850 */
[----:B---3--:R-:W3:Y:S04]  /*124b0*/  LDL.LU.64 R10, [R1+0x58] ;  /* 0x00005800010a7983 */ /* 0x008ee80000300a00 */
[----:B------:R-:W3:Y:S04]  /*124c0*/  LDL.LU.64 R148, [R1+0x770] ;  /* 0x0007700001947983 */ /* 0x000ee80000300a00 */
[----:B------:R-:W3:Y:S01]  /*124d0*/  LDL.LU.64 R12, [R1+0x50] ;  /* 0x00005000010c7983 */ /* 0x000ee20000300a00 */
[----:B------:R-:W-:-:S02]  /*124e0*/  ISETP.GE.U32.AND P6, PT, R252, 0x7ffffe92, PT ;  /* 0x7ffffe92fc00780c */ /* 0x000fc40003fc6070 */
[----:B------:R-:W-:Y:S02]  /*124f0*/  ISETP.GE.U32.AND P0, PT, R14, 0x7ffffe91, PT ;  /* 0x7ffffe910e00780c */ /* 0x000fe40003f06070 */
[----:B------:R-:W-:Y:S01]  /*12500*/  IADD3 R252, R239, -0x111, RZ ;  /* 0xfffffeefeffc7810 */ /* 0x000fe20007ffe0ff */
[----:B------:R-:W-:Y:S02]  /*12510*/  VIADD R14, R147, 0xfffffeee ;  /* 0xfffffeee930e7836 */ /* 0x000fe40000000000 */
[----:B-1----:R-:W-:-:S06]  /*12520*/  VIADD R142, R142, 0xfffffeed ;  /* 0xfffffeed8e8e7836 */ /* 0x002fcc0000000000 */
[----:B------:R-:W-:Y:S04]  /*12530*/  LDGSTS.E [R15+0x48008], desc[UR16][R244.64], !P6 ;  /* 0x48008000f40f7fae */ /* 0x000fe8000f121850 */
[----:B------:R-:W-:Y:S01]  /*12540*/  LDGSTS.E [R15+0x4c008], desc[UR16][R240.64], !P6 ;  /* 0x4c008000f00f7fae */ /* 0x000fe2000f121850 */
[----:B------:R-:W-:-:S03]  /*12550*/  ISETP.GE.U32.AND P6, PT, R252, 0x7ffffeb0, PT ;  /* 0x7ffffeb0fc00780c */ /* 0x000fc60003fc6070 */
[----:B------:R-:W-:Y:S01]  /*12560*/  LDGSTS.E [R15+0x4800c], desc[UR16][R236.64], !P0 ;  /* 0x4800c000ec0f7fae */ /* 0x000fe2000c121850 */
[----:B------:R-:W-:-:S03]  /*12570*/  IADD3 R252, R146, -0x114, RZ ;  /* 0xfffffeec92fc7810 */ /* 0x000fc60007ffe0ff */
[----:B------:R1:W-:Y:S01]  /*12580*/  LDGSTS.E [R15+0x4c00c], desc[UR16][R234.64], !P0 ;  /* 0x4c00c000ea0f7fae */ /* 0x0003e2000c121850 */
[----:B------:R-:W-:Y:S01]  /*12590*/  ISETP.GE.U32.AND P0, PT, R14, 0x7ffffeaf, PT ;  /* 0x7ffffeaf0e00780c */ /* 0x000fe20003f06070 */
[----:B----4-:R-:W-:Y:S01]  /*125a0*/  VIADD R14, R143, 0xfffffece ;  /* 0xfffffece8f0e7836 */ /* 0x010fe20000000000 */
[----:B------:R-:W-:Y:S01]  /*125b0*/  ISETP.GE.U32.AND P1, PT, R142, 0x7ffffeae, PT ;  /* 0x7ffffeae8e00780c */ /* 0x000fe20003f26070 */
[----:B------:R-:W4:Y:S04]  /*125c0*/  LDL.LU.64 R244, [R1+0x768] ;  /* 0x0007680001f47983 */ /* 0x000f280000300a00 */
[----:B------:R-:W4:Y:S01]  /*125d0*/  LDL.LU.64 R146, [R1+0x48] ;  /* 0x0000480001927983 */ /* 0x000f220000300a00 */
[----:B-1----:R-:W-:-:S03]  /*125e0*/  VIADD R15, R145, 0xfffffecf ;  /* 0xfffffecf910f7836 */ /* 0x002fc60000000000 */
[----:B------:R-:W4:Y:S04]  /*125f0*/  LDL.LU.64 R142, [R1+0x38] ;  /* 0x00003800018e7983 */ /* 0x000f280000300a00 */
[----:B------:R-:W4:Y:S01]  /*12600*/  LDL.LU.64 R236, [R1+0x28] ;  /* 0x0000280001ec7983 */ /* 0x000f220000300a00 */
[----:B------:R-:W-:Y:S02]  /*12610*/  ISETP.GE.U32.AND P4, PT, R15, 0x7ffffe90, PT ;  /* 0x7ffffe900f00780c */ /* 0x000fe40003f86070 */
[----:B------:R-:W-:Y:S01]  /*12620*/  IADD3 R15, R144, -0x133, RZ ;  /* 0xfffffecd900f7810 */ /* 0x000fe20007ffe0ff */
[----:B------:R-:W4:Y:S01]  /*12630*/  LDL.LU.64 R240, [R1+0x18] ;  /* 0x0000180001f07983 */ /* 0x000f220000300a00 */
[----:B------:R-:W-:-:S03]  /*12640*/  ISETP.GE.U32.AND P5, PT, R14, 0x7ffffe8f, PT ;  /* 0x7ffffe8f0e00780c */ /* 0x000fc60003fa6070 */
[----:B------:R-:W4:Y:S01]  /*12650*/  LDL.LU.64 R144, [R1+0x40] ;  /* 0x0000400001907983 */ /* 0x000f220000300a00 */
[----:B------:R-:W-:-:S03]  /*12660*/  VIADD R14, R238, 0xfffffecc ;  /* 0xfffffeccee0e7836 */ /* 0x000fc60000000000 */
[----:B------:R-:W4:Y:S01]  /*12670*/  LDL.LU.64 R234, [R1+0x30] ;  /* 0x0000300001ea7983 */ /* 0x000f220000300a00 */
[----:B--2---:R-:W-:-:S04]  /*12680*/  IMAD.WIDE R242, R2, 0x4, R242 ;  /* 0x0000000402f27825 */ /* 0x004fc800078e02f2 */
[C---:B------:R-:W-:Y:S01]  /*12690*/  IMAD.WIDE R248, R2.reuse, 0x4, R248 ;  /* 0x0000000402f87825 */ /* 0x040fe200078e02f8 */
[----:B------:R1:W-:Y:S04]  /*126a0*/  STL.64 [R1+0x1f0], R242 ;  /* 0x0001f0f201007387 */ /* 0x0003e80000100a00 */
[----:B------:R2:W-:Y:S04]  /*126b0*/  STL.64 [R1+0x208], R248 ;  /* 0x000208f801007387 */ /* 0x0005e80000100a00 */
[----:B------:R-:W4:Y:S04]  /*126c0*/  LDL.LU.64 R238, [R1+0x20] ;  /* 0x0000200001ee7983 */ /* 0x000f280000300a00 */
[----:B------:R4:W-:Y:S04]  /*126d0*/  LDGSTS.E [R16+0x40000], desc[UR16][R242.64], !P6 ;  /* 0x40000000f2107fae */ /* 0x0009e8000f121850 */
[----:B------:R4:W-:Y:S01]  /*126e0*/  LDGSTS.E [R16+0x44000], desc[UR16][R248.64], !P6 ;  /* 0x44000000f8107fae */ /* 0x0009e2000f121850 */
[----:B---3--:R-:W-:-:S05]  /*126f0*/  IMAD.WIDE R10, R2, 0x4, R10 ;  /* 0x00000004020a7825 */ /* 0x008fca00078e020a */
[----:B------:R3:W-:Y:S01]  /*12700*/  STL.64 [R1+0x268], R10 ;  /* 0x0002680a01007387 */ /* 0x0007e20000100a00 */
[----:B------:R-:W-:-:S03]  /*12710*/  IMAD.WIDE R12, R2, 0x4, R12 ;  /* 0x00000004020c7825 */ /* 0x000fc600078e020c */
[----:B-1----:R-:W4:Y:S04]  /*12720*/  LDL.LU.64 R242, [R1+0x10] ;  /* 0x0000100001f27983 */ /* 0x002f280000300a00 */
[----:B--2---:R-:W2:Y:S04]  /*12730*/  LDL.LU.64 R248, [R1+0x760] ;  /* 0x0007600001f87983 */ /* 0x004ea80000300a00 */
[----:B------:R1:W-:Y:S04]  /*12740*/  STL.64 [R1+0x290], R12 ;  /* 0x0002900c01007387 */ /* 0x0003e80000100a00 */
[----:B------:R-:W-:Y:S04]  /*12750*/  LDGSTS.E [R16+0x40004], desc[UR16][R10.64], !P0 ;  /* 0x400040000a107fae */ /* 0x000fe8000c121850 */
[----:B------:R2:W-:Y:S04]  /*12760*/  LDGSTS.E [R16+0x44004], desc[UR16][R12.64], !P0 ;  /* 0x440040000c107fae */ /* 0x0005e8000c121850 */
[----:B---3--:R-:W3:Y:S04]  /*12770*/  LDL.LU.64 R10, [R1+0x758] ;  /* 0x00075800010a7983 */ /* 0x008ee80000300a00 */
[----:B-1----:R-:W3:Y:S01]  /*12780*/  LDL.LU.64 R12, [R1+0x750] ;  /* 0x00075000010c7983 */ /* 0x002ee20000300a00 */
[----:B------:R-:W-:Y:S01]  /*12790*/  ISETP.GE.U32.AND P3, PT, R252, 0x7ffffead, PT ;  /* 0x7ffffeadfc00780c */ /* 0x000fe20003f66070 */
[----:B----4-:R-:W-:-:S04]  /*127a0*/  IMAD.WIDE R146, R2, 0x4, R146 ;  /* 0x0000000402927825 */ /* 0x010fc800078e0292 */
        /* <DEDUP_REMOVED lines=9> */
[----:B------:R-:W-:Y:S03]  /*12840*/  LDGSTS.E [R16+0x40008], desc[UR16][R146.64], !P1 ;  /* 0x4000800092107fae */ /* 0x000fe6000c921850 */
[C---:B------:R-:W-:Y:S01]  /*12850*/  IMAD.WIDE R244, R2.reuse, 0x4, R244 ;  /* 0x0000000402f47825 */ /* 0x040fe200078e02f4 */
[----:B------:R-:W-:Y:S03]  /*12860*/  LDGSTS.E [R16+0x44008], desc[UR16][R144.64], !P1 ;  /* 0x4400800090107fae */ /* 0x000fe6000c921850 */
[C---:B------:R-:W-:Y:S01]  /*12870*/  IMAD.WIDE R238, R2.reuse, 0x4, R238 ;  /* 0x0000000402ee7825 */ /* 0x040fe200078e02ee */
[----:B------:R-:W-:Y:S03]  /*12880*/  LDGSTS.E [R16+0x4000c], desc[UR16][R142.64], !P3 ;  /* 0x4000c0008e107fae */ /* 0x000fe6000d921850 */
[C---:B------:R-:W-:Y:S01]  /*12890*/  IMAD.WIDE R242, R2.reuse, 0x4, R242 ;  /* 0x0000000402f27825 */ /* 0x040fe200078e02f2 */
[----:B------:R-:W-:Y:S03]  /*128a0*/  LDGSTS.E [R16+0x4400c], desc[UR16][R234.64], !P3 ;  /* 0x4400c000ea107fae */ /* 0x000fe6000d921850 */
[C---:B--2---:R-:W-:Y:S01]  /*128b0*/  IMAD.WIDE R248, R2.reuse, 0x4, R248 ;  /* 0x0000000402f87825 */ /* 0x044fe200078e02f8 */
[----:B------:R-:W-:Y:S01]  /*128c0*/  LDGSTS.E [R16+0x48000], desc[UR16][R236.64], !P4 ;  /* 0x48000000ec107fae */ /* 0x000fe2000e121850 */
[----:B------:R-:W-:Y:S01]  /*128d0*/  ISETP.GE.U32.AND P6, PT, R15, 0x7ffffe8e, PT ;  /* 0x7ffffe8e0f00780c */ /* 0x000fe20003fc6070 */
[----:B------:R-:W2:Y:S02]  /*128e0*/  LDC R252, c[0x0][0x230] ;  /* 0x00008c00fffc7b82 */ /* 0x000ea40000000800 */
[----:B------:R-:W-:Y:S04]  /*128f0*/  LDGSTS.E [R16+0x4c000], desc[UR16][R238.64], !P4 ;  /* 0x4c000000ee107fae */ /* 0x000fe8000e121850 */
[----:B------:R-:W-:Y:S02]  /*12900*/  LDGSTS.E [R16+0x48004], desc[UR16][R240.64], !P5 ;  /* 0x48004000f0107fae */ /* 0x000fe4000e921850 */
[----:B------:R-:W4:Y:S02]  /*12910*/  LDC R15, c[0x0][0x230] ;  /* 0x00008c00ff0f7b82 */ /* 0x000f240000000800 */
[----:B------:R-:W-:Y:S01]  /*12920*/  LDGSTS.E [R16+0x4c004], desc[UR16][R242.64], !P5 ;  /* 0x4c004000f2107fae */ /* 0x000fe2000e921850 */
[----:B---3--:R-:W-:-:S05]  /*12930*/  IMAD.WIDE R12, R2, 0x4, R12 ;  /* 0x00000004020c7825 */ /* 0x008fca00078e020c */
[----:B------:R-:W-:Y:S01]  /*12940*/  STL.64 [R1+0x4b0], R12 ;  /* 0x0004b00c01007387 */ /* 0x000fe20000100a00 */
[----:B------:R-:W-:-:S03]  /*12950*/  IMAD.WIDE R10, R2, 0x4, R10 ;  /* 0x00000004020a7825 */ /* 0x000fc600078e020a */
[----:B------:R3:W-:Y:S04]  /*12960*/  STL.64 [R1+0x1e8], R144 ;  /* 0x0001e89001007387 */ /* 0x0007e80000100a00 */
[----:B------:R-:W-:Y:S04]  /*12970*/  STL.64 [R1+0x550], R248 ;  /* 0x000550f801007387 */ /* 0x000fe80000100a00 */
[----:B------:R2:W-:Y:S04]  /*12980*/  STL.64 [R1+0x288], R234 ;  /* 0x000288ea01007387 */ /* 0x0005e80000100a00 */
[----:B------:R4:W-:Y:S04]  /*12990*/  STL.64 [R1+0x358], R238 ;  /* 0x000358ee01007387 */ /* 0x0009e80000100a00 */
[----:B-1----:R-:W4:Y:S04]  /*129a0*/  LDL.LU.64 R146, [R1+0x748] ;  /* 0x0007480001927983 */ /* 0x002f280000300a00 */
[----:B------:R1:W-:Y:S04]  /*129b0*/  STL.64 [R1+0x368], R242 ;  /* 0x000368f201007387 */ /* 0x0003e80000100a00 */
[----:B---3--:R-:W3:Y:S04]  /*129c0*/  LDL.LU.64 R144, [R1+0x740] ;  /* 0x0007400001907983 */ /* 0x008ee80000300a00 */
[----:B------:R1:W-:Y:S04]  /*129d0*/  STL.64 [R1+0x378], R10 ;  /* 0x0003780a01007387 */ /* 0x0003e80000100a00 */
[----:B------:R-:W3:Y:S04]  /*129e0*/  LDL.LU.64 R142, [R1+0x738] ;  /* 0x00073800018e7983 */ /* 0x000ee80000300a00 */
[----:B------:R1:W-:Y:S04]  /*129f0*/  STL.64 [R1+0x440], R244 ;  /* 0x000440f401007387 */ /* 0x0003e80000100a00 */
[----:B--2---:R-:W2:Y:S04]  /*12a00*/  LDL.LU.64 R234, [R1+0x730] ;  /* 0x0007300001ea7983 */ /* 0x004ea80000300a00 */
[----:B------:R-:W2:Y:S04]  /*12a10*/  LDL.LU.64 R236, [R1+0x728] ;  /* 0x0007280001ec7983 */ /* 0x000ea80000300a00 */
[----:B----4-:R-:W4:Y:S04]  /*12a20*/  LDL.LU.64 R238, [R1+0x720] ;  /* 0x0007200001ee7983 */ /* 0x010f280000300a00 */
[----:B------:R-:W4:Y:S04]  /*12a30*/  LDL.LU.64 R240, [R1+0x718] ;  /* 0x0007180001f07983 */ /* 0x000f280000300a00 */
[----:B-1----:R-:W4:Y:S01]  /*12a40*/  LDL.LU.64 R242, [R1+0x710] ;  /* 0x0007100001f27983 */ /* 0x002f220000300a00 */
[----:B------:R-:W-:-:S02]  /*12a50*/  ISETP.GE.U32.AND P0, PT, R14, 0x7ffffe8d, PT ;  /* 0x7ffffe8d0e00780c */ /* 0x000fc40003f06070 */
[----:B------:R-:W1:Y:S01]  /*12a60*/  LDC R14, c[0x0][0x230] ;  /* 0x00008c00ff0e7b82 */ /* 0x000e620000000800 */
[----:B------:R-:W-:Y:S04]  /*12a70*/  LDGSTS.E [R16+0x48008], desc[UR16][R12.64], !P6 ;  /* 0x480080000c107fae */ /* 0x000fe8000f121850 */
[----:B------:R-:W-:Y:S06]  /*12a80*/  LDGSTS.E [R16+0x4c008], desc[UR16][R10.64], !P6 ;  /* 0x4c0080000a107fae */ /* 0x000fec000f121850 */
[----:B------:R1:W-:Y:S01]  /*12a90*/  LDGSTS.E [R16+0x4800c], desc[UR16][R248.64], !P0 ;  /* 0x4800c000f8107fae */ /* 0x0003e2000c121850 */
[----:B------:R-:W-:-:S03]  /*12aa0*/  VIADD R15, R15, 0xfffffeeb ;  /* 0xfffffeeb0f0f7836 */ /* 0x000fc60000000000 */
[----:B------:R1:W-:Y:S04]  /*12ab0*/  LDGSTS.E [R16+0x4c00c], desc[UR16][R244.64], !P0 ;  /* 0x4c00c000f4107fae */ /* 0x0003e8000c121850 */
[----:B------:R-:W5:Y:S01]  /*12ac0*/  LDL.LU.64 R12, [R1+0x708] ;  /* 0x00070800010c7983 */ /* 0x000f620000300a00 */
[----:B-1----:R-:W1:Y:S01]  /*12ad0*/  LDC R249, c[0x0][0x230] ;  /* 0x00008c00fff97b82 */ /* 0x002e620000000800 */
[----:B------:R-:W-:Y:S02]  /*12ae0*/  ISETP.GE.U32.AND P6, PT, R15, 0x7ffffeac, PT ;  /* 0x7ffffeac0f00780c */ /* 0x000fe40003fc6070 */
[----:B------:R-:W5:Y:S05]  /*12af0*/  LDL.LU.64 R10, [R1+0x700] ;  /* 0x00070000010a7983 */ /* 0x000f6a0000300a00 */
[----:B------:R-:W1:Y:S01]  /*12b00*/  LDC R16, c[0x0][0x230] ;  /* 0x00008c00ff107b82 */ /* 0x000e620000000800 */
[----:B------:R-:W-:-:S07]  /*12b10*/  VIADD R244, R252, 0xfffffee9 ;  /* 0xfffffee9fcf47836 */ /* 0x000fce0000000000 */
[----:B------:R-:W1:Y:S01]  /*12b20*/  LDC R15, c[0x0][0x230] ;  /* 0x00008c00ff0f7b82 */ /* 0x000e620000000800 */
[----:B------:R-:W-:-:S07]  /*12b30*/  IADD3 R14, R14, -0x116, RZ ;  /* 0xfffffeea0e0e7810 */ /* 0x000fce0007ffe0ff */
[----:B------:R-:W1:Y:S01]  /*12b40*/  LDC R252, c[0x0][0x230] ;  /* 0x00008c00fffc7b82 */ /* 0x000e620000000800 */
[----:B------:R-:W-:Y:S01]  /*12b50*/  ISETP.GE.U32.AND P0, PT, R14, 0x7ffffeab, PT ;  /* 0x7ffffeab0e00780c */ /* 0x000fe20003f06070 */
[----:B-1----:R-:W-:-:S06]  /*12b60*/  VIADD R14, R249, 0xfffffeca ;  /* 0xfffffecaf90e7836 */ /* 0x002fcc0000000000 */
[----:B------:R-:W1:Y:S01]  /*12b70*/  LDC R249, c[0x0][0x230] ;  /* 0x00008c00fff97b82 */ /* 0x000e620000000800 */
[----:B------:R-:W-:Y:S01]  /*12b80*/  VIADD R16, R16, 0xfffffee8 ;  /* 0xfffffee810107836 */ /* 0x000fe20000000000 */
[----:B------:R-:W-:-:S06]  /*12b90*/  ISETP.GE.U32.AND P1, PT, R244, 0x7ffffeaa, PT ;  /* 0x7ffffeaaf400780c */ /* 0x000fcc0003f26070 */
[----:B------:R-:W4:Y:S01]  /*12ba0*/  LDC R245, c[0x0][0x230] ;  /* 0x00008c00fff57b82 */ /* 0x000f220000000800 */
[----:B------:R-:W-:-:S07]  /*12bb0*/  IADD3 R15, R15, -0x135, RZ ;  /* 0xfffffecb0f0f7810 */ /* 0x000fce0007ffe0ff */
[----:B------:R-:W4:Y:S01]  /*12bc0*/  LDC R248, c[0x0][0x230] ;  /* 0x00008c00fff87b82 */ /* 0x000f220000000800 */
[----:B------:R-:W-:Y:S02]  /*12bd0*/  ISETP.GE.U32.AND P3, PT, R16, 0x7ffffea9, PT ;  /* 0x7ffffea91000780c */ /* 0x000fe40003f66070 */
[----:B------:R-:W-:Y:S01]  /*12be0*/  ISETP.GE.U32.AND P4, PT, R15, 0x7ffffe8c, PT ;  /* 0x7ffffe8c0f00780c */ /* 0x000fe20003f86070 */
[----:B------:R-:W-:Y:S01]  /*12bf0*/  VIADD R15, R252, 0xfffffec9 ;  /* 0xfffffec9fc0f7836 */ /* 0x000fe20000000000 */
[----:B------:R-:W-:-:S03]  /*12c00*/  ISETP.GE.U32.AND P5, PT, R14, 0x7ffffe8b, PT ;  /* 0x7ffffe8b0e00780c */ /* 0x000fc60003fa6070 */
[----:B------:R-:W4:Y:S01]  /*12c10*/  LDC R16, c[0x0][0x230] ;  /* 0x00008c00ff107b82 */ /* 0x000f220000000800 */
[----:B-1----:R-:W-:Y:S01]  /*12c20*/  IADD3 R14, R249, -0x138, RZ ;  /* 0xfffffec8f90e7810 */ /* 0x002fe20007ffe0ff */
        /* <DEDUP_REMOVED lines=9> */
[----:B---3--:R-:W-:-:S04]  /*12cc0*/  IMAD.WIDE R144, R2, 0x4, R144 ;  /* 0x0000000402907825 */ /* 0x008fc800078e0290 */
[----:B------:R-:W-:-:S04]  /*12cd0*/  IMAD.WIDE R142, R2, 0x4, R142 ;  /* 0x00000004028e7825 */ /* 0x000fc800078e028e */
[----:B--2---:R-:W-:-:S04]  /*12ce0*/  IMAD.WIDE R236, R2, 0x4, R236 ;  /* 0x0000000402ec7825 */ /* 0x004fc800078e02ec */
[----:B----4-:R-:W-:-:S04]  /*12cf0*/  IMAD.WIDE R238, R2, 0x4, R238 ;  /* 0x0000000402ee7825 */ /* 0x010fc800078e02ee */
[----:B------:R-:W-:-:S04]  /*12d00*/  IMAD.WIDE R240, R2, 0x4, R240 ;  /* 0x0000000402f07825 */ /* 0x000fc800078e02f0 */
[----:B------:R-:W-:-:S05]  /*12d10*/  IMAD.WIDE R242, R2, 0x4, R242 ;  /* 0x0000000402f27825 */ /* 0x000fca00078e02f2 */
[----:B------:R-:W-:Y:S04]  /*12d20*/  STL.64 [R1+0x1c0], R242 ;  /* 0x0001c0f201007387 */ /* 0x000fe80000100a00 */
[----:B------:R-:W-:Y:S04]  /*12d30*/  LDGSTS.E [R17+0x40000], desc[UR16][R242.64], !P6 ;  /* 0x40000000f2117fae */ /* 0x000fe8000f121850 */
[----:B------:R1:W-:Y:S04]  /*12d40*/  STL.64 [R1+0x1c8], R240 ;  /* 0x0001c8f001007387 */ /* 0x0003e80000100a00 */
[----:B------:R1:W-:Y:S01]  /*12d50*/  LDGSTS.E [R17+0x44000], desc[UR16][R240.64], !P6 ;  /* 0x44000000f0117fae */ /* 0x0003e2000f121850 */
[----:B------:R-:W-:-:S03]  /*12d60*/  ISETP.GE.U32.AND P6, PT, R15, 0x7ffffe8a, PT ;  /* 0x7ffffe8a0f00780c */ /* 0x000fc60003fc6070 */
[----:B------:R2:W-:Y:S01]  /*12d70*/  STL.64 [R1+0x200], R238 ;  /* 0x000200ee01007387 */ /* 0x0005e20000100a00 */
[----:B------:R-:W-:-:S03]  /*12d80*/  IMAD.WIDE R234, R2, 0x4, R234 ;  /* 0x0000000402ea7825 */ /* 0x000fc600078e02ea */
[----:B------:R2:W-:Y:S04]  /*12d90*/  LDGSTS.E [R17+0x40004], desc[UR16][R238.64], !P0 ;  /* 0x40004000ee117fae */ /* 0x0005e8000c121850 */
[----:B------:R3:W-:Y:S01]  /*12da0*/  STL.64 [R1+0x260], R236 ;  /* 0x000260ec01007387 */ /* 0x0007e20000100a00 */
[----:B-1----:R-:W1:Y:S03]  /*12db0*/  LDC R240, c[0x0][0x230] ;  /* 0x00008c00fff07b82 */ /* 0x002e660000000800 */
[----:B------:R3:W-:Y:S05]  /*12dc0*/  LDGSTS.E [R17+0x44004], desc[UR16][R236.64], !P0 ;  /* 0x44004000ec117fae */ /* 0x0007ea000c121850 */
[----:B--2---:R-:W2:Y:S01]  /*12dd0*/  LDC R238, c[0x0][0x230] ;  /* 0x00008c00ffee7b82 */ /* 0x004ea20000000800 */
[----:B------:R-:W-:Y:S07]  /*12de0*/  LDGSTS.E [R17+0x40008], desc[UR16][R234.64], !P1 ;  /* 0x40008000ea117fae */ /* 0x000fee000c921850 */
[----:B---3--:R-:W3:Y:S01]  /*12df0*/  LDC R236, c[0x0][0x230] ;  /* 0x00008c00ffec7b82 */ /* 0x008ee20000000800 */
[----:B------:R-:W-:Y:S07]  /*12e00*/  STL.64 [R1+0x280], R234 ;  /* 0x000280ea01007387 */ /* 0x000fee0000100a00 */
[----:B------:R-:W4:Y:S01]  /*12e10*/  LDC R237, c[0x0][0x230] ;  /* 0x00008c00ffed7b82 */ /* 0x000f220000000800 */
[----:B------:R-:W-:Y:S01]  /*12e20*/  LDGSTS.E [R17+0x44008], desc[UR16][R142.64], !P1 ;  /* 0x440080008e117fae */ /* 0x000fe2000c921850 */
[----:B------:R-:W-:-:S03]  /*12e30*/  ISETP.GE.U32.AND P0, PT, R14, 0x7ffffe89, PT ;  /* 0x7ffffe890e00780c */ /* 0x000fc60003f06070 */
[----:B------:R1:W-:Y:S03]  /*12e40*/  STL.64 [R1+0x2d8], R144 ;  /* 0x0002d89001007387 */ /* 0x0003e60000100a00 */
[----:B------:R-:W3:Y:S01]  /*12e50*/  LDC R239, c[0x0][0x230] ;  /* 0x00008c00ffef7b82 */ /* 0x000ee20000000800 */
[----:B------:R1:W-:Y:S01]  /*12e60*/  LDGSTS.E [R17+0x4000c], desc[UR16][R144.64], !P3 ;  /* 0x4000c00090117fae */ /* 0x0003e2000d921850 */
[----:B------:R-:W-:-:S03]  /*12e70*/  VIADD R15, R245, 0xfffffee7 ;  /* 0xfffffee7f50f7836 */ /* 0x000fc60000000000 */
[----:B------:R-:W-:Y:S04]  /*12e80*/  STL.64 [R1+0x390], R148 ;  /* 0x0003909401007387 */ /* 0x000fe80000100a00 */
[----:B------:R-:W-:Y:S01]  /*12e90*/  LDGSTS.E [R17+0x4400c], desc[UR16][R146.64], !P3 ;  /* 0x4400c00092117fae */ /* 0x000fe2000d921850 */
[----:B------:R-:W-:-:S03]  /*12ea0*/  VIADD R14, R248, 0xfffffee6 ;  /* 0xfffffee6f80e7836 */ /* 0x000fc60000000000 */
[----:B------:R-:W-:Y:S01]  /*12eb0*/  STL.64 [R1+0x3a0], R152 ;  /* 0x0003a09801007387 */ /* 0x000fe20000100a00 */
[----:B-1----:R-:W1:Y:S03]  /*12ec0*/  LDC R144, c[0x0][0x230] ;  /* 0x00008c00ff907b82 */ /* 0x002e660000000800 */
[----:B------:R-:W-:Y:S04]  /*12ed0*/  LDGSTS.E [R17+0x48000], desc[UR16][R148.64], !P4 ;  /* 0x4800000094117fae */ /* 0x000fe8000e121850 */
[----:B------:R-:W-:Y:S01]  /*12ee0*/  STL.64 [R1+0x3c0], R156 ;  /* 0x0003c09c01007387 */ /* 0x000fe20000100a00 */
[----:B------:R-:W1:Y:S03]  /*12ef0*/  LDC R145, c[0x0][0x230] ;  /* 0x00008c00ff917b82 */ /* 0x000e660000000800 */
[----:B------:R-:W-:Y:S04]  /*12f00*/  LDGSTS.E [R17+0x4c000], desc[UR16][R150.64], !P4 ;  /* 0x4c00000096117fae */ /* 0x000fe8000e121850 */
[----:B------:R2:W-:Y:S04]  /*12f10*/  STL.64 [R1+0x1b8], R142 ;  /* 0x0001b88e01007387 */ /* 0x0005e80000100a00 */
[----:B------:R3:W-:Y:S04]  /*12f20*/  LDGSTS.E [R17+0x48004], desc[UR16][R152.64], !P5 ;  /* 0x4800400098117fae */ /* 0x0007e8000e921850 */
[----:B------:R-:W-:Y:S01]  /*12f30*/  LDGSTS.E [R17+0x4c004], desc[UR16][R154.64], !P5 ;  /* 0x4c0040009a117fae */ /* 0x000fe2000e921850 */
[----:B--2---:R-:W2:Y:S03]  /*12f40*/  LDC R142, c[0x0][0x230] ;  /* 0x00008c00ff8e7b82 */ /* 0x004ea60000000800 */
[----:B------:R-:W-:Y:S01]  /*12f50*/  LDGSTS.E [R17+0x48008], desc[UR16][R156.64], !P6 ;  /* 0x480080009c117fae */ /* 0x000fe2000f121850 */
[----:B------:R-:W-:-:S03]  /*12f60*/  ISETP.GE.U32.AND P5, PT, R14, 0x7ffffea7, PT ;  /* 0x7ffffea70e00780c */ /* 0x000fc60003fa6070 */
[----:B------:R-:W-:Y:S01]  /*12f70*/  LDGSTS.E [R17+0x4c008], desc[UR16][R158.64], !P6 ;  /* 0x4c0080009e117fae */ /* 0x000fe2000f121850 */
[----:B------:R-:W-:Y:S01]  /*12f80*/  ISETP.GE.U32.AND P6, PT, R15, 0x7ffffea8, PT ;  /* 0x7ffffea80f00780c */ /* 0x000fe20003fc6070 */
[----:B------:R-:W1:Y:S02]  /*12f90*/  LDC R143, c[0x0][0x230] ;  /* 0x00008c00ff8f7b82 */ /* 0x000e640000000800 */
[----:B------:R-:W-:Y:S01]  /*12fa0*/  LDGSTS.E [R17+0x4800c], desc[UR16][R160.64], !P0 ;  /* 0x4800c000a0117fae */ /* 0x000fe2000c121850 */
[----:B----4-:R-:W-:-:S03]  /*12fb0*/  VIADD R15, R237, 0xfffffee3 ;  /* 0xfffffee3ed0f7836 */ /* 0x010fc60000000000 */
[----:B------:R-:W-:Y:S01]  /*12fc0*/  STL.64 [R1+0x520], R160 ;  /* 0x000520a001007387 */ /* 0x000fe20000100a00 */
[----:B---3--:R-:W-:-:S03]  /*12fd0*/  IMAD.WIDE R152, R2, 0x4, R164 ;  /* 0x0000000402987825 */ /* 0x008fc600078e02a4 */
[----:B------:R3:W-:Y:S01]  /*12fe0*/  LDGSTS.E [R17+0x4c00c], desc[UR16][R162.64], !P0 ;  /* 0x4c00c000a2117fae */ /* 0x0007e2000c121850 */
[----:B------:R-:W-:-:S03]  /*12ff0*/  IMAD.WIDE R148, R2, 0x4, R168 ;  /* 0x0000000402947825 */ /* 0x000fc600078e02a8 */
[----:B------:R4:W-:Y:S01]  /*13000*/  STL.64 [R1+0x258], R146 ;  /* 0x0002589201007387 */ /* 0x0009e20000100a00 */
[----:B------:R-:W-:-:S03]  /*13010*/  IADD3 R14, R238, -0x11e, RZ ;  /* 0xfffffee2ee0e7810 */ /* 0x000fc60007ffe0ff */
[----:B------:R4:W-:Y:S01]  /*13020*/  STL.64 [R1+0x398], R150 ;  /* 0x0003989601007387 */ /* 0x0009e20000100a00 */
[----:B---3--:R-:W-:Y:S01]  /*13030*/  IADD3 R17, R16, -0x11b, RZ ;  /* 0xfffffee510117810 */ /* 0x008fe20007ffe0ff */
[----:B------:R-:W-:Y:S02]  /*13040*/  VIADD R16, R236, 0xfffffee4 ;  /* 0xfffffee4ec107836 */ /* 0x000fe40000000000 */
[----:B------:R3:W-:Y:S01]  /*13050*/  STL.64 [R1+0x3a8], R154 ;  /* 0x0003a89a01007387 */ /* 0x0007e20000100a00 */
[----:B------:R-:W-:Y:S01]  /*13060*/  ISETP.GE.U32.AND P3, PT, R17, 0x7ffffea6, PT ;  /* 0x7ffffea61100780c */ /* 0x000fe20003f66070 */
[C---:B----4-:R-:W-:Y:S02]  /*13070*/  IMAD.WIDE R146, R2.reuse, 0x4, R170 ;  /* 0x0000000402927825 */ /* 0x050fe400078e02aa */
[----:B------:R-:W-:Y:S02]  /*13080*/  STL.64 [R1+0x3b8], R158 ;  /* 0x0003b89e01007387 */ /* 0x000fe40000100a00 */
[----:B------:R-:W-:-:S02]  /*13090*/  IMAD.WIDE R150, R2, 0x4, R166 ;  /* 0x0000000402967825 */ /* 0x000fc400078e02a6 */
[----:B------:R-:W-:Y:S01]  /*130a0*/  STL.64 [R1+0x3c8], R162 ;  /* 0x0003c8a201007387 */ /* 0x000fe20000100a00 */
[----:B------:R-:W-:Y:S01]  /*130b0*/  ISETP.GE.U32.AND P4, PT, R16, 0x7ffffea5, PT ;  /* 0x7ffffea51000780c */ /* 0x000fe20003f86070 */
[----:B------:R-:W4:Y:S01]  /*130c0*/  LDC R17, c[0x0][0x230] ;  /* 0x00008c00ff117b82 */ /* 0x000f220000000800 */
[----:B------:R-:W-:Y:S01]  /*130d0*/  ISETP.GE.U32.AND P1, PT, R15, 0x7ffffea4, PT ;  /* 0x7ffffea40f00780c */ /* 0x000fe20003f26070 */
[----:B------:R2:W-:Y:S01]  /*130e0*/  STL.64 [R1+0x1d0], R152 ;  /* 0x0001d09801007387 */ /* 0x0005e20000100a00 */
[----:B------:R-:W-:Y:S01]  /*130f0*/  VIADD R15, R239, 0xfffffec7 ;  /* 0xfffffec7ef0f7836 */ /* 0x000fe20000000000 */
[----:B------:R-:W-:Y:S02]  /*13100*/  ISETP.GE.U32.AND P0, PT, R14, 0x7ffffea3, PT ;  /* 0x7ffffea30e00780c */ /* 0x000fe40003f06070 */
[----:B------:R2:W-:Y:S01]  /*13110*/  LDGSTS.E [R18+0x40000], desc[UR16][R152.64], !P6 ;  /* 0x4000000098127fae */ /* 0x0005e2000f121850 */
[----:B------:R-:W-:Y:S01]  /*13120*/  VIADD R14, R240, 0xfffffec6 ;  /* 0xfffffec6f00e7836 */ /* 0x000fe20000000000 */
[----:B------:R-:W4:Y:S02]  /*13130*/  LDC R16, c[0x0][0x230] ;  /* 0x00008c00ff107b82 */ /* 0x000f240000000800 */
[----:B------:R1:W-:Y:S04]  /*13140*/  STL.64 [R1+0x1d8], R150 ;  /* 0x0001d89601007387 */ /* 0x0003e80000100a00 */
[----:B------:R1:W-:Y:S04]  /*13150*/  LDGSTS.E [R18+0x44000], desc[UR16][R150.64], !P6 ;  /* 0x4400000096127fae */ /* 0x0003e8000f121850 */
[----:B------:R1:W-:Y:S04]  /*13160*/  STL.64 [R1+0x1e0], R148 ;  /* 0x0001e09401007387 */ /* 0x0003e80000100a00 */
[----:B------:R1:W-:Y:S01]  /*13170*/  LDGSTS.E [R18+0x40004], desc[UR16][R148.64], !P5 ;  /* 0x4000400094127fae */ /* 0x0003e2000e921850 */
[----:B------:R-:W-:-:S03]  /*13180*/  ISETP.GE.U32.AND P6, PT, R15, 0x7ffffe88, PT ;  /* 0x7ffffe880f00780c */ /* 0x000fc60003fc6070 */
[----:B------:R1:W-:Y:S01]  /*13190*/  STL.64 [R1+0x1f8], R146 ;  /* 0x0001f89201007387 */ /* 0x0003e20000100a00 */
[----:B---3--:R-:W-:-:S03]  /*131a0*/  IMAD.WIDE R154, R2, 0x4, R172 ;  /* 0x00000004029a7825 */ /* 0x008fc600078e02ac */
[----:B------:R3:W-:Y:S01]  /*131b0*/  LDGSTS.E [R18+0x44004], desc[UR16][R146.64], !P5 ;  /* 0x4400400092127fae */ /* 0x0007e2000e921850 */
[----:B--2---:R-:W-:Y:S01]  /*131c0*/  IMAD.WIDE R152, R2, 0x4, R174 ;  /* 0x0000000402987825 */ /* 0x004fe200078e02ae */
[----:B------:R-:W-:Y:S02]  /*131d0*/  ISETP.GE.U32.AND P5, PT, R14, 0x7ffffe87, PT ;  /* 0x7ffffe870e00780c */ /* 0x000fe40003fa6070 */
[----:B------:R-:W-:Y:S01]  /*131e0*/  IADD3 R15, R142, -0x13b, RZ ;  /* 0xfffffec58e0f7810 */ /* 0x000fe20007ffe0ff */
[C---:B-1----:R-:W-:Y:S01]  /*131f0*/  IMAD.WIDE R150, R2.reuse, 0x4, R176 ;  /* 0x0000000402967825 */ /* 0x042fe200078e02b0 */
[----:B------:R-:W1:Y:S01]  /*13200*/  LDC R142, c[0x0][0x230] ;  /* 0x00008c00ff8e7b82 */ /* 0x000e620000000800 */
[----:B------:R2:W-:Y:S02]  /*13210*/  LDGSTS.E [R18+0x40008], desc[UR16][R154.64], !P3 ;  /* 0x400080009a127fae */ /* 0x0005e4000d921850 */
[----:B------:R-:W-:Y:S02]  /*13220*/  IMAD.WIDE R148, R2, 0x4, R178 ;  /* 0x0000000402947825 */ /* 0x000fe400078e02b2 */
[----:B------:R4:W-:Y:S03]  /*13230*/  LDGSTS.E [R18+0x44008], desc[UR16][R152.64], !P3 ;  /* 0x4400800098127fae */ /* 0x0009e6000d921850 */
[----:B---3--:R-:W3:Y:S01]  /*13240*/  LDC R146, c[0x0][0x230] ;  /* 0x00008c00ff927b82 */ /* 0x008ee20000000800 */
[----:B------:R-:W-:Y:S01]  /*13250*/  VIADD R14, R143, 0xfffffec4 ;  /* 0xfffffec48f0e7836 */ /* 0x000fe20000000000 */
[----:B------:R2:W-:Y:S01]  /*13260*/  STL.64 [R1+0x250], R154 ;  /* 0x0002509a01007387 */ /* 0x0005e20000100a00 */
[----:B------:R-:W-:-:S03]  /*13270*/  ISETP.GE.U32.AND P3, PT, R15, 0x7ffffe86, PT ;  /* 0x7ffffe860f00780c */ /* 0x000fc60003f66070 */
[----:B------:R4:W-:Y:S04]  /*13280*/  LDGSTS.E [R18+0x4000c], desc[UR16][R150.64], !P4 ;  /* 0x4000c00096127fae */ /* 0x0009e8000e121850 */
[----:B------:R4:W-:Y:S04]  /*13290*/  STL.64 [R1+0x278], R152 ;  /* 0x0002789801007387 */ /* 0x0009e80000100a00 */
[----:B------:R1:W-:Y:S01]  /*132a0*/  LDGSTS.E [R18+0x4400c], desc[UR16][R148.64], !P4 ;  /* 0x4400c00094127fae */ /* 0x0003e2000e121850 */
[----:B--2---:R-:W-:Y:S01]  /*132b0*/  IMAD.WIDE R154, R2, 0x4, R180 ;  /* 0x00000004029a7825 */ /* 0x004fe200078e02b4 */
[----:B------:R-:W-:-:S02]  /*132c0*/  ISETP.GE.U32.AND P4, PT, R14, 0x7ffffe85, PT ;  /* 0x7ffffe850e00780c */ /* 0x000fc40003f86070 */
[----:B------:R2:W-:Y:S01]  /*132d0*/  STL.64 [R1+0x2a8], R150 ;  /* 0x0002a89601007387 */ /* 0x0005e20000100a00 */
[----:B----4-:R-:W-:-:S03]  /*132e0*/  IMAD.WIDE R152, R2, 0x4, R182 ;  /* 0x0000000402987825 */ /* 0x010fc600078e02b6 */
[----:B------:R1:W-:Y:S04]  /*132f0*/  STL.64 [R1+0x2c8], R148 ;  /* 0x0002c89401007387 */ /* 0x0003e80000100a00 */
[----:B------:R-:W-:Y:S01]  /*13300*/  STL.64 [R1+0x3d0], R154 ;  /* 0x0003d09a01007387 */ /* 0x000fe20000100a00 */
[----:B--2---:R-:W-:-:S03]  /*13310*/  IMAD.WIDE R150, R2, 0x4, R184 ;  /* 0x0000000402967825 */ /* 0x004fc600078e02b8 */
[----:B------:R-:W-:Y:S01]  /*13320*/  LDGSTS.E [R18+0x48000], desc[UR16][R154.64], !P6 ;  /* 0x480000009a127fae */ /* 0x000fe2000f121850 */
[----:B-1----:R-:W-:-:S03]  /*13330*/  IMAD.WIDE R148, R2, 0x4, R186 ;  /* 0x0000000402947825 */ /* 0x002fc600078e02ba */
[----:B------:R1:W-:Y:S01]  /*13340*/  STL.64 [R1+0x3d8], R152 ;  /* 0x0003d89801007387 */ /* 0x0003e20000100a00 */
[----:B------:R-:W-:-:S03]  /*13350*/  IADD3 R14, R145, -0x120, RZ ;  /* 0xfffffee0910e7810 */ /* 0x000fc60007ffe0ff */
[----:B------:R1:W-:Y:S01]  /*13360*/  LDGSTS.E [R18+0x4c000], desc[UR16][R152.64], !P6 ;  /* 0x4c00000098127fae */ /* 0x0003e2000f121850 */
[----:B------:R-:W-:-:S03]  /*13370*/  VIADD R15, R144, 0xfffffee1 ;  /* 0xfffffee1900f7836 */ /* 0x000fc60000000000 */
[----:B------:R2:W-:Y:S01]  /*13380*/  STL.64 [R1+0x3e0], R150 ;  /* 0x0003e09601007387 */ /* 0x0005e20000100a00 */
[----:B------:R-:W-:-:S03]  /*13390*/  IMAD.WIDE R144, R2, 0x4, R194 ;  /* 0x0000000402907825 */ /* 0x000fc600078e02c2 */
[----:B------:R2:W-:Y:S01]  /*133a0*/  LDGSTS.E [R18+0x48004], desc[UR16][R150.64], !P5 ;  /* 0x4800400096127fae */ /* 0x0005e2000e921850 */
[----:B-1----:R-:W-:-:S03]  /*133b0*/  IMAD.WIDE R152, R2, 0x4, R188 ;  /* 0x0000000402987825 */ /* 0x002fc600078e02bc */
[----:B------:R1:W-:Y:S04]  /*133c0*/  STL.64 [R1+0x3e8], R148 ;  /* 0x0003e89401007387 */ /* 0x0003e80000100a00 */
[----:B------:R1:W-:Y:S01]  /*133d0*/  LDGSTS.E [R18+0x4c004], desc[UR16][R148.64], !P5 ;  /* 0x4c00400094127fae */ /* 0x0003e2000e921850 */
[----:B--2---:R-:W-:-:S03]  /*133e0*/  IMAD.WIDE R150, R2, 0x4, R190 ;  /* 0x0000000402967825 */ /* 0x004fc600078e02be */
[----:B------:R-:W-:Y:S01]  /*133f0*/  STL.64 [R1+0x3f0], R152 ;  /* 0x0003f09801007387 */ /* 0x000fe20000100a00 */
[----:B------:R-:W-:-:S03]  /*13400*/  ISETP.GE.U32.AND P5, PT, R14, 0x7ffffea1, PT ;  /* 0x7ffffea10e00780c */ /* 0x000fc60003fa6070 */
[----:B------:R-:W-:Y:S01]  /*13410*/  LDGSTS.E [R18+0x48008], desc[UR16][R152.64], !P3 ;  /* 0x4800800098127fae */ /* 0x000fe2000d921850 */
[----:B-1----:R-:W-:-:S03]  /*13420*/  IMAD.WIDE R148, R2, 0x4, R192 ;  /* 0x0000000402947825 */ /* 0x002fc600078e02c0 */
[----:B------:R-:W-:Y:S01]  /*13430*/  STL.64 [R1+0x3f8], R150 ;  /* 0x0003f89601007387 */ /* 0x000fe20000100a00 */
[----:B---3--:R-:W-:-:S03]  /*13440*/  VIADD R14, R146, 0xfffffec2 ;  /* 0xfffffec2920e7836 */ /* 0x008fc60000000000 */
[----:B------:R-:W-:Y:S01]  /*13450*/  LDGSTS.E [R18+0x4c008], desc[UR16][R150.64], !P3 ;  /* 0x4c00800096127fae */ /* 0x000fe2000d921850 */
[----:B------:R-:W-:-:S03]  /*13460*/  IMAD.WIDE R146, R2, 0x4, R196 ;  /* 0x0000000402927825 */ /* 0x000fc600078e02c4 */
[----:B------:R-:W-:Y:S01]  /*13470*/  STL.64 [R1+0x400], R148 ;  /* 0x0004009401007387 */ /* 0x000fe20000100a00 */
[----:B------:R-:W-:-:S03]  /*13480*/  ISETP.GE.U32.AND P6, PT, R15, 0x7ffffea2, PT ;  /* 0x7ffffea20f00780c */ /* 0x000fc60003fc6070 */
[----:B------:R-:W-:Y:S01]  /*13490*/  LDGSTS.E [R18+0x4800c], desc[UR16][R148.64], !P4 ;  /* 0x4800c00094127fae */ /* 0x000fe2000e121850 */
[----:B------:R-:W-:-:S03]  /*134a0*/  IMAD.WIDE R242, R2, 0x4, R200 ;  /* 0x0000000402f27825 */ /* 0x000fc600078e02c8 */
[----:B------:R1:W-:Y:S01]  /*134b0*/  STL.64 [R1+0x408], R144 ;  /* 0x0004089001007387 */ /* 0x0003e20000100a00 */
[----:B------:R-:W-:-:S03]  /*134c0*/  VIADD R15, R17, 0xfffffec3 ;  /* 0xfffffec3110f7836 */ /* 0x000fc60000000000 */
[----:B------:R1:W-:Y:S01]  /*134d0*/  LDGSTS.E [R18+0x4c00c], desc[UR16][R144.64], !P4 ;  /* 0x4c00c00090127fae */ /* 0x0003e2000e121850 */
[----:B------:R-:W-:-:S03]  /*134e0*/  IMAD.WIDE R244, R2, 0x4, R202 ;  /* 0x0000000402f47825 */ /* 0x000fc600078e02ca */
[----:B------:R2:W-:Y:S01]  /*134f0*/  LDGSTS.E [R19+0x40000], desc[UR16][R146.64], !P1 ;  /* 0x4000000092137fae */ /* 0x0005e2000c921850 */
[----:B------:R-:W-:Y:S02]  /*13500*/  VIADD R17, R142, 0xfffffec0 ;  /* 0xfffffec08e117836 */ /* 0x000fe40000000000 */
[----:B-1----:R-:W-:Y:S01]  /*13510*/  IMAD.WIDE R144, R2, 0x4, R198 ;  /* 0x0000000402907825 */ /* 0x002fe200078e02c6 */
[----:B------:R-:W-:-:S04]  /*13520*/  ISETP.GE.U32.AND P3, PT, R14, 0x7ffffe83, PT ;  /* 0x7ffffe830e00780c */ /* 0x000fc80003f66070 */
[----:B------:R1:W-:Y:S01]  /*13530*/  LDGSTS.E [R19+0x44000], desc[UR16][R144.64], !P1 ;  /* 0x4400000090137fae */ /* 0x0003e2000c921850 */
[----:B------:R-:W-:-:S03]  /*13540*/  IADD3 R14, R16, -0x13f, RZ ;  /* 0xfffffec1100e7810 */ /* 0x000fc60007ffe0ff */
[----:B------:R-:W-:Y:S04]  /*13550*/  LDGSTS.E [R19+0x40004], desc[UR16][R242.64], !P0 ;  /* 0x40004000f2137fae */ /* 0x000fe8000c121850 */
[----:B------:R-:W-:Y:S01]  /*13560*/  LDGSTS.E [R19+0x44004], desc[UR16][R244.64], !P0 ;  /* 0x44004000f4137fae */ /* 0x000fe2000c121850 */
[----:B------:R-:W-:Y:S01]  /*13570*/  ISETP.GE.U32.AND P0, PT, R17, 0x7ffffe81, PT ;  /* 0x7ffffe811100780c */ /* 0x000fe20003f06070 */
[----:B------:R-:W-:Y:S01]  /*13580*/  IMAD.WIDE R16, R2, 0x4, R204 ;  /* 0x0000000402107825 */ /* 0x000fe200078e02cc */
[----:B------:R-:W-:-:S03]  /*13590*/  ISETP.GE.U32.AND P4, PT, R15, 0x7ffffe84, PT ;  /* 0x7ffffe840f00780c */ /* 0x000fc60003f86070 */
[----:B------:R-:W-:Y:S01]  /*135a0*/  IMAD.WIDE R156, R2, 0x4, R206 ;  /* 0x00000004029c7825 */ /* 0x000fe200078e02ce */
[----:B------:R-:W-:-:S03]  /*135b0*/  ISETP.GE.U32.AND P1, PT, R14, 0x7ffffe82, PT ;  /* 0x7ffffe820e00780c */ /* 0x000fc60003f26070 */
[----:B------:R-:W-:Y:S01]  /*135c0*/  IMAD.WIDE R150, R2, 0x4, R216 ;  /* 0x0000000402967825 */ /* 0x000fe200078e02d8 */
[----:B------:R-:W-:-:S03]  /*135d0*/  MOV R216, R16 ;  /* 0x0000001000d87202 */ /* 0x000fc60000000f00 */
[----:B------:R-:W-:Y:S02]  /*135e0*/  IMAD.MOV.U32 R217, RZ, RZ, R17 ;  /* 0x000000ffffd97224 */ /* 0x000fe400078e0011 */
[----:B------:R-:W-:Y:S01]  /*135f0*/  IMAD.WIDE R16, R2, 0x4, R226 ;  /* 0x0000000402107825 */ /* 0x000fe200078e02e2 */
[----:B------:R-:W-:-:S03]  /*13600*/  MOV R227, R157 ;  /* 0x0000009d00e37202 */ /* 0x000fc60000000f00 */
[C---:B------:R-:W-:Y:S01]  /*13610*/  IMAD.WIDE R238, R2.reuse, 0x4, R208 ;  /* 0x0000000402ee7825 */ /* 0x040fe200078e02d0 */
[----:B------:R2:W-:Y:S03]  /*13620*/  STL.64 [R1+0x210], R146 ;  /* 0x0002109201007387 */ /* 0x0005e60000100a00 */
[----:B------:R-:W-:Y:S01]  /*13630*/  IMAD.MOV.U32 R226, RZ, RZ, R156 ;  /* 0x000000ffffe27224 */ /* 0x000fe200078e009c */
[----:B------:R-:W-:Y:S01]  /*13640*/  LDGSTS.E [R19+0x40008], desc[UR16][R216.64], !P6 ;  /* 0x40008000d8137fae */ /* 0x000fe2000f121850 */
[----:B------:R-:W-:-:S03]  /*13650*/  IMAD.WIDE R234, R2, 0x4, R210 ;  /* 0x0000000402ea7825 */ /* 0x000fc600078e02d2 */
[----:B------:R-:W-:Y:S01]  /*13660*/  LDGSTS.E [R19+0x44008], desc[UR16][R226.64], !P6 ;  /* 0x44008000e2137fae */ /* 0x000fe2000f121850 */
[----:B------:R-:W-:-:S03]  /*13670*/  IMAD.WIDE R154, R2, 0x4, R212 ;  /* 0x00000004029a7825 */ /* 0x000fc600078e02d4 */
[----:B------:R-:W-:Y:S01]  /*13680*/  LDGSTS.E [R19+0x4000c], desc[UR16][R238.64], !P5 ;  /* 0x4000c000ee137fae */ /* 0x000fe2000e921850 */
[----:B------:R-:W-:-:S04]  /*13690*/  IMAD.WIDE R152, R2, 0x4, R214 ;  /* 0x0000000402987825 */ /* 0x000fc800078e02d6 */
[C---:B--2---:R-:W-:Y:S01]  /*136a0*/  IMAD.WIDE R146, R2.reuse, 0x4, R220 ;  /* 0x0000000402927825 */ /* 0x044fe200078e02dc */
[----:B------:R1:W-:Y:S03]  /*136b0*/  STL.64 [R1+0x218], R144 ;  /* 0x0002189001007387 */ /* 0x0003e60000100a00 */
[C---:B------:R-:W-:Y:S01]  /*136c0*/  IMAD.WIDE R142, R2.reuse, 0x4, R224 ;  /* 0x00000004028e7825 */ /* 0x040fe200078e02e0 */
[----:B------:R-:W-:Y:S03]  /*136d0*/  LDGSTS.E [R19+0x4400c], desc[UR16][R234.64], !P5 ;  /* 0x4400c000ea137fae */ /* 0x000fe6000e921850 */
[C---:B------:R-:W-:Y:S01]  /*136e0*/  IMAD.WIDE R148, R2.reuse, 0x4, R218 ;  /* 0x0000000402947825 */ /* 0x040fe200078e02da */
[----:B------:R-:W-:Y:S03]  /*136f0*/  STL.64 [R1+0x410], R154 ;  /* 0x0004109a01007387 */ /* 0x000fe60000100a00 */
[----:B-1----:R-:W-:Y:S01]  /*13700*/  IMAD.WIDE R144, R2, 0x4, R222 ;  /* 0x0000000402907825 */ /* 0x002fe200078e02de */
[----:B------:R-:W-:Y:S04]  /*13710*/  LDGSTS.E [R19+0x48000], desc[UR16][R154.64], !P4 ;  /* 0x480000009a137fae */ /* 0x000fe8000e121850 */
[----:B------:R-:W-:Y:S04]  /*13720*/  STL.64 [R1+0x420], R150 ;  /* 0x0004209601007387 */ /* 0x000fe80000100a00 */
[----:B------:R-:W-:Y:S04]  /*13730*/  LDGSTS.E [R19+0x4c000], desc[UR16][R152.64], !P4 ;  /* 0x4c00000098137fae */ /* 0x000fe8000e121850 */
[----:B------:R1:W-:Y:S04]  /*13740*/  STL.64 [R1+0x430], R146 ;  /* 0x0004309201007387 */ /* 0x0003e80000100a00 */
[----:B------:R-:W-:Y:S04]  /*13750*/  LDGSTS.E [R19+0x48004], desc[UR16][R150.64], !P3 ;  /* 0x4800400096137fae */ /* 0x000fe8000d921850 */
[----:B------:R-:W-:Y:S04]  /*13760*/  STL.64 [R1+0x490], R142 ;  /* 0x0004908e01007387 */ /* 0x000fe80000100a00 */
[----:B------:R-:W-:Y:S04]  /*13770*/  LDGSTS.E [R19+0x4c004], desc[UR16][R148.64], !P3 ;  /* 0x4c00400094137fae */ /* 0x000fe8000d921850 */
[----:B------:R-:W-:Y:S04]  /*13780*/  STL.64 [R1+0x418], R152 ;  /* 0x0004189801007387 */ /* 0x000fe80000100a00 */
[----:B------:R1:W-:Y:S04]  /*13790*/  LDGSTS.E [R19+0x48008], desc[UR16][R146.64], !P1 ;  /* 0x4800800092137fae */ /* 0x0003e8000c921850 */
[----:B------:R-:W-:Y:S04]  /*137a0*/  STL.64 [R1+0x428], R148 ;  /* 0x0004289401007387 */ /* 0x000fe80000100a00 */
[----:B------:R2:W-:Y:S04]  /*137b0*/  LDGSTS.E [R19+0x4c008], desc[UR16][R144.64], !P1 ;  /* 0x4c00800090137fae */ /* 0x0005e8000c921850 */
[----:B------:R2:W-:Y:S01]  /*137c0*/  STL.64 [R1+0x438], R144 ;  /* 0x0004389001007387 */ /* 0x0005e20000100a00 */
[----:B-1----:R-:W-:-:S03]  /*137d0*/  IMAD.WIDE R146, R4, 0x4, R228 ;  /* 0x0000000404927825 */ /* 0x002fc600078e02e4 */
[----:B------:R-:W-:Y:S04]  /*137e0*/  LDGSTS.E [R19+0x4800c], desc[UR16][R142.64], !P0 ;  /* 0x4800c0008e137fae */ /* 0x000fe8000c121850 */
[----:B------:R1:W-:Y:S04]  /*137f0*/  STL.64 [R1+0x448], R16 ;  /* 0x0004481001007387 */ /* 0x0003e80000100a00 */
[----:B------:R1:W-:Y:S01]  /*13800*/  LDGSTS.E [R19+0x4c00c], desc[UR16][R16.64], !P0 ;  /* 0x4c00c00010137fae */ /* 0x0003e2000c121850 */
[----:B--2---:R-:W-:-:S04]  /*13810*/  IMAD.WIDE R144, R4, 0x4, R230 ;  /* 0x0000000404907825 */ /* 0x004fc800078e02e6 */
[----:B-1----:R-:W-:-:S05]  /*13820*/  IMAD.WIDE R16, R4, 0x4, R232 ;  /* 0x0000000404107825 */ /* 0x002fca00078e02e8 */
[----:B------:R1:W-:Y:S04]  /*13830*/  STL.64 [R1+0x5a8], R16 ;  /* 0x0005a81001007387 */ /* 0x0003e80000100a00 */
[----:B------:R-:W-:Y:S04]  /*13840*/  STL.64 [R1+0x450], R146 ;  /* 0x0004509201007387 */ /* 0x000fe80000100a00 */
[----:B------:R-:W-:Y:S01]  /*13850*/  STL.64 [R1+0x540], R144 ;  /* 0x0005409001007387 */ /* 0x000fe20000100a00 */
[C---:B------:R-:W-:Y:S02]  /*13860*/  VIADD R14, R6.reuse, 0x100000 ;  /* 0x00100000060e7836 */ /* 0x040fe40000000000 */
[----:B------:R-:W-:-:S02]  /*13870*/  VIADD R142, R6, 0x100000 ;  /* 0x00100000068e7836 */ /* 0x000fc40000000000 */
[----:B------:R-:W-:Y:S01]  /*13880*/  VIADD R18, R6, 0x100000 ;  /* 0x0010000006127836 */ /* 0x000fe20000000000 */
[----:B------:R-:W0:Y:S01]  /*13890*/  LDGDEPBAR ;  /* 0x00000000000079af */ /* 0x000e220000000000 */
[----:B------:R-:W-:Y:S01]  /*138a0*/  IMAD.WIDE R122, R4, 0x4, R122 ;  /* 0x00000004047a7825 */ /* 0x000fe200078e027a */
[----:B------:R-:W-:Y:S02]  /*138b0*/  IADD3 R15, R6, 0x100000, RZ ;  /* 0x00100000060f7810 */ /* 0x000fe40007ffe0ff */
[----:B------:R2:W-:Y:S01]  /*138c0*/  LDGSTS.E [R14+-0x80000], desc[UR16][R146.64], P2 ;  /* 0x80000000920e7fae */ /* 0x0005e20009121850 */
[----:B------:R-:W-:-:S03]  /*138d0*/  IMAD.WIDE R114, R4, 0x4, R114 ;  /* 0x0000000404727825 */ /* 0x000fc600078e0272 */
[----:B------:R-:W-:Y:S01]  /*138e0*/  LDGSTS.E [R142+-0x7fc00], desc[UR16][R144.64], P2 ;  /* 0x80400000908e7fae */ /* 0x000fe20009121850 */
[----:B------:R-:W-:-:S03]  /*138f0*/  IMAD.WIDE R106, R4, 0x4, R106 ;  /* 0x00000004046a7825 */ /* 0x000fc600078e026a */
[----:B------:R1:W-:Y:S01]  /*13900*/  LDGSTS.E [R18+-0x7f800], desc[UR16][R16.64], P2 ;  /* 0x8080000010127fae */ /* 0x0003e20009121850 */
[----:B------:R-:W-:Y:S01]  /*13910*/  IMAD.WIDE R98, R4, 0x4, R98 ;  /* 0x0000000404627825 */ /* 0x000fe200078e0262 */
[----:B--2---:R-:W-:Y:S02]  /*13920*/  IADD3 R14, R6, 0x100000, RZ ;  /* 0x00100000060e7810 */ /* 0x004fe40007ffe0ff */
[----:B------:R-:W-:Y:S01]  /*13930*/  STL.64 [R1+0x5c8], R122 ;  /* 0x0005c87a01007387 */ /* 0x000fe20000100a00 */
[----:B------:R-:W-:-:S03]  /*13940*/  IMAD.WIDE R82, R4, 0x4, R82 ;  /* 0x0000000404527825 */ /* 0x000fc600078e0252 */
[----:B------:R-:W-:Y:S01]  /*13950*/  LDGSTS.E [R14+-0x7f400], desc[UR16][R122.64], P2 ;  /* 0x80c000007a0e7fae */ /* 0x000fe20009121850 */
[----:B------:R-:W-:-:S03]  /*13960*/  IMAD.WIDE R74, R4, 0x4, R74 ;  /* 0x00000004044a7825 */ /* 0x000fc600078e024a */
[----:B------:R-:W-:Y:S01]  /*13970*/  STL.64 [R1+0x5e8], R114 ;  /* 0x0005e87201007387 */ /* 0x000fe20000100a00 */
[C---:B-1----:R-:W-:Y:S02]  /*13980*/  VIADD R17, R6.reuse, 0x100000 ;  /* 0x0010000006117836 */ /* 0x042fe40000000000 */
[----:B------:R-:W-:Y:S01]  /*13990*/  VIADD R16, R6, 0x100000 ;  /* 0x0010000006107836 */ /* 0x000fe20000000000 */
[----:B------:R-:W-:Y:S01]  /*139a0*/  STL.64 [R1+0x608], R106 ;  /* 0x0006086a01007387 */ /* 0x000fe20000100a00 */
[----:B------:R-:W-:-:S03]  /*139b0*/  IMAD.WIDE R18, R4, 0x4, R90 ;  /* 0x0000000404127825 */ /* 0x000fc600078e025a */
[----:B------:R-:W-:Y:S01]  /*139c0*/  LDGSTS.E [R17+-0x7f000], desc[UR16][R114.64], P2 ;  /* 0x8100000072117fae */ /* 0x000fe20009121850 */
[----:B------:R-:W-:-:S03]  /*139d0*/  IMAD.WIDE R58, R4, 0x4, R58 ;  /* 0x00000004043a7825 */ /* 0x000fc600078e023a */
[----:B------:R-:W-:Y:S01]  /*139e0*/  LDGSTS.E [R16+-0x7ec00], desc[UR16][R106.64], P2 ;  /* 0x814000006a107fae */ /* 0x000fe20009121850 */
[----:B------:R-:W-:-:S03]  /*139f0*/  IMAD.WIDE R42, R4, 0x4, R42 ;  /* 0x00000004042a7825 */ /* 0x000fc600078e022a */
[----:B------:R-:W-:Y:S01]  /*13a00*/  STL.64 [R1+0x628], R98 ;  /* 0x0006286201007387 */ /* 0x000fe20000100a00 */
[----:B------:R-:W-:-:S03]  /*13a10*/  IMAD.WIDE R34, R4, 0x4, R34 ;  /* 0x0000000404227825 */ /* 0x000fc600078e0222 */
[----:B------:R-:W-:Y:S01]  /*13a20*/  LDGSTS.E [R15+-0x7e800], desc[UR16][R98.64], P2 ;  /* 0x81800000620f7fae */ /* 0x000fe20009121850 */
[----:B------:R-:W-:Y:S02]  /*13a30*/  VIADD R6, R6, 0x100000 ;  /* 0x0010000006067836 */ /* 0x000fe40000000000 */
[C---:B------:R-:W-:Y:S01]  /*13a40*/  IMAD.WIDE R222, R4.reuse, 0x4, R140 ;  /* 0x0000000404de7825 */ /* 0x040fe200078e028c */
[----:B------:R1:W-:Y:S03]  /*13a50*/  STL.64 [R1+0x648], R18 ;  /* 0x0006481201007387 */ /* 0x0003e60000100a00 */
[C---:B------:R-:W-:Y:S01]  /*13a60*/  IMAD.WIDE R218, R4.reuse, 0x4, R134 ;  /* 0x0000000404da7825 */ /* 0x040fe200078e0286 */
[----:B------:R1:W-:Y:S03]  /*13a70*/  LDGSTS.E [R14+-0x7e400], desc[UR16][R18.64], P2 ;  /* 0x81c00000120e7fae */ /* 0x0003e60009121850 */
[C---:B------:R-:W-:Y:S01]  /*13a80*/  IMAD.WIDE R236, R4.reuse, 0x4, R88 ;  /* 0x0000000404ec7825 */ /* 0x040fe200078e0258 */
[----:B------:R-:W-:Y:S03]  /*13a90*/  STL.64 [R1+0x668], R82 ;  /* 0x0006685201007387 */ /* 0x000fe60000100a00 */
[C---:B------:R-:W-:Y:S01]  /*13aa0*/  IMAD.WIDE R248, R4.reuse, 0x4, R94 ;  /* 0x0000000404f87825 */ /* 0x040fe200078e025e */
[----:B------:R-:W-:Y:S03]  /*13ab0*/  LDGSTS.E [R17+-0x7e000], desc[UR16][R82.64], P2 ;  /* 0x8200000052117fae */ /* 0x000fe60009121850 */
[C---:B------:R-:W-:Y:S01]  /*13ac0*/  IMAD.WIDE R240, R4.reuse, 0x4, R136 ;  /* 0x0000000404f07825 */ /* 0x040fe200078e0288 */
[----:B------:R-:W-:Y:S03]  /*13ad0*/  STL.64 [R1+0x688], R74 ;  /* 0x0006884a01007387 */ /* 0x000fe60000100a00 */
[C---:B-1----:R-:W-:Y:S01]  /*13ae0*/  IMAD.WIDE R18, R4.reuse, 0x4, R66 ;  /* 0x0000000404127825 */ /* 0x042fe200078e0242 */
[----:B------:R-:W-:Y:S04]  /*13af0*/  LDGSTS.E [R16+-0x7dc00], desc[UR16][R74.64], P2 ;  /* 0x824000004a107fae */ /* 0x000fe80009121850 */
[----:B------:R1:W-:Y:S04]  /*13b00*/  STL.64 [R1+0x6a0], R18 ;  /* 0x0006a01201007387 */ /* 0x0003e80000100a00 */
[----:B------:R1:W-:Y:S04]  /*13b10*/  LDGSTS.E [R15+-0x7d800], desc[UR16][R18.64], P2 ;  /* 0x82800000120f7fae */ /* 0x0003e80009121850 */
[----:B------:R-:W-:Y:S04]  /*13b20*/  STL.64 [R1+0x6b8], R58 ;  /* 0x0006b83a01007387 */ /* 0x000fe80000100a00 */
[----:B------:R-:W-:Y:S01]  /*13b30*/  LDGSTS.E [R14+-0x7d400], desc[UR16][R58.64], P2 ;  /* 0x82c000003a0e7fae */ /* 0x000fe20009121850 */
[----:B-1----:R-:W-:-:S05]  /*13b40*/  IMAD.WIDE R18, R4, 0x4, R50 ;  /* 0x0000000404127825 */ /* 0x002fca00078e0232 */
[----:B------:R1:W-:Y:S04]  /*13b50*/  STL.64 [R1+0x6c8], R18 ;  /* 0x0006c81201007387 */ /* 0x0003e80000100a00 */
[----:B------:R1:W-:Y:S04]  /*13b60*/  LDGSTS.E [R16+-0x7d000], desc[UR16][R18.64], P2 ;  /* 0x8300000012107fae */ /* 0x0003e80009121850 */
[----:B------:R2:W-:Y:S04]  /*13b70*/  LDGSTS.E [R15+-0x7cc00], desc[UR16][R42.64], P2 ;  /* 0x834000002a0f7fae */ /* 0x0005e80009121850 */
[----:B------:R3:W-:Y:S01]  /*13b80*/  LDGSTS.E [R14+-0x7c800], desc[UR16][R34.64], P2 ;  /* 0x83800000220e7fae */ /* 0x0007e20009121850 */
[----:B-1----:R-:W-:-:S03]  /*13b90*/  IMAD.WIDE R18, R4, 0x4, R26 ;  /* 0x0000000404127825 */ /* 0x002fc600078e021a */
[----:B------:R-:W-:Y:S01]  /*13ba0*/  STL.64 [R1+0x6d8], R42 ;  /* 0x0006d82a01007387 */ /* 0x000fe20000100a00 */
[C---:B------:R-:W-:Y:S01]  /*13bb0*/  VIADD R16, R5.reuse, 0x100000 ;  /* 0x0010000005107836 */ /* 0x040fe20000000000 */
[C---:B--2---:R-:W-:Y:S01]  /*13bc0*/  IADD3 R15, R5.reuse, 0x100000, RZ ;  /* 0x00100000050f7810 */ /* 0x044fe20007ffe0ff */
[C---:B------:R-:W-:Y:S01]  /*13bd0*/  IMAD.WIDE R26, R4.reuse, 0x4, R128 ;  /* 0x00000004041a7825 */ /* 0x040fe200078e0280 */
[----:B------:R1:W-:Y:S03]  /*13be0*/  STL.64 [R1+0x6e0], R34 ;  /* 0x0006e02201007387 */ /* 0x0003e60000100a00 */
[----:B---3--:R-:W-:Y:S01]  /*13bf0*/  VIADD R14, R5, 0x100000 ;  /* 0x00100000050e7836 */ /* 0x008fe20000000000 */
[----:B------:R2:W-:Y:S04]  /*13c00*/  STL.64 [R1+0x6e8], R18 ;  /* 0x0006e81201007387 */ /* 0x0005e80000100a00 */
[----:B------:R3:W-:Y:S04]  /*13c10*/  LDGSTS.E [R6+-0x7c400], desc[UR16][R18.64], P2 ;  /* 0x83c0000012067fae */ /* 0x0007e80009121850 */
[----:B------:R-:W-:Y:S01]  /*13c20*/  LDGSTS.E [R16+-0x7ff00], desc[UR16][R222.64], P2 ;  /* 0x80100000de107fae */ /* 0x000fe20009121850 */
[----:B-1----:R-:W-:-:S03]  /*13c30*/  IMAD.WIDE R34, R4, 0x4, R112 ;  /* 0x0000000404227825 */ /* 0x002fc600078e0270 */
[----:B------:R-:W-:Y:S01]  /*13c40*/  LDGSTS.E [R15+-0x7fb00], desc[UR16][R218.64], P2 ;  /* 0x80500000da0f7fae */ /* 0x000fe20009121850 */
[----:B---3--:R-:W-:-:S03]  /*13c50*/  VIADD R6, R5, 0x100000 ;  /* 0x0010000005067836 */ /* 0x008fc60000000000 */
[----:B------:R1:W-:Y:S01]  /*13c60*/  STL.64 [R1+0x498], R26 ;  /* 0x0004981a01007387 */ /* 0x0003e20000100a00 */
[C---:B--2---:R-:W-:Y:S01]  /*13c70*/  IMAD.WIDE R18, R4.reuse, 0x4, R120 ;  /* 0x0000000404127825 */ /* 0x044fe200078e0278 */
[----:B------:R-:W-:Y:S02]  /*13c80*/  IADD3 R5, R5, 0x100000, RZ ;  /* 0x0010000005057810 */ /* 0x000fe40007ffe0ff */
[----:B------:R1:W-:Y:S04]  /*13c90*/  LDGSTS.E [R14+-0x7f700], desc[UR16][R26.64], P2 ;  /* 0x809000001a0e7fae */ /* 0x0003e80009121850 */
[----:B------:R2:W-:Y:S04]  /*13ca0*/  STL.64 [R1+0x518], R18 ;  /* 0x0005181201007387 */ /* 0x0005e80000100a00 */
[----:B------:R2:W-:Y:S01]  /*13cb0*/  LDGSTS.E [R6+-0x7f300], desc[UR16][R18.64], P2 ;  /* 0x80d0000012067fae */ /* 0x0005e20009121850 */
[----:B-1----:R-:W-:-:S03]  /*13cc0*/  IMAD.WIDE R26, R4, 0x4, R104 ;  /* 0x00000004041a7825 */ /* 0x002fc600078e0268 */
[----:B------:R1:W-:Y:S04]  /*13cd0*/  STL.64 [R1+0x5a0], R34 ;  /* 0x0005a02201007387 */ /* 0x0003e80000100a00 */
[----:B------:R1:W-:Y:S01]  /*13ce0*/  LDGSTS.E [R16+-0x7ef00], desc[UR16][R34.64], P2 ;  /* 0x8110000022107fae */ /* 0x0003e20009121850 */
[----:B--2---:R-:W-:-:S03]  /*13cf0*/  IMAD.WIDE R18, R4, 0x4, R96 ;  /* 0x0000000404127825 */ /* 0x004fc600078e0260 */
[----:B------:R2:W-:Y:S04]  /*13d00*/  STL.64 [R1+0x5c0], R26 ;  /* 0x0005c01a01007387 */ /* 0x0005e80000100a00 */
[----:B------:R2:W-:Y:S04]  /*13d10*/  LDGSTS.E [R15+-0x7eb00], desc[UR16][R26.64], P2 ;  /* 0x815000001a0f7fae */ /* 0x0005e80009121850 */
[----:B------:R3:W-:Y:S01]  /*13d20*/  STL.64 [R1+0x5e0], R18 ;  /* 0x0005e01201007387 */ /* 0x0007e20000100a00 */
[----:B-1----:R-:W-:-:S03]  /*13d30*/  IMAD.WIDE R34, R4, 0x4, R72 ;  /* 0x0000000404227825 */ /* 0x002fc600078e0248 */
[----:B------:R3:W-:Y:S01]  /*13d40*/  LDGSTS.E [R14+-0x7e700], desc[UR16][R18.64], P2 ;  /* 0x81900000120e7fae */ /* 0x0007e20009121850 */
[----:B--2---:R-:W-:-:S03]  /*13d50*/  IMAD.WIDE R26, R4, 0x4, R80 ;  /* 0x00000004041a7825 */ /* 0x004fc600078e0250 */
[----:B------:R-:W-:Y:S04]  /*13d60*/  LDGSTS.E [R6+-0x7e300], desc[UR16][R236.64], P2 ;  /* 0x81d00000ec067fae */ /* 0x000fe80009121850 */
[----:B------:R1:W-:Y:S01]  /*13d70*/  STL.64 [R1+0x620], R26 ;  /* 0x0006201a01007387 */ /* 0x0003e20000100a00 */
[----:B---3--:R-:W-:-:S03]  /*13d80*/  IMAD.WIDE R18, R4, 0x4, R64 ;  /* 0x0000000404127825 */ /* 0x008fc600078e0240 */
[----:B------:R1:W-:Y:S04]  /*13d90*/  LDGSTS.E [R16+-0x7df00], desc[UR16][R26.64], P2 ;  /* 0x821000001a107fae */ /* 0x0003e80009121850 */
[----:B------:R-:W-:Y:S04]  /*13da0*/  STL.64 [R1+0x640], R34 ;  /* 0x0006402201007387 */ /* 0x000fe80000100a00 */
[----:B------:R-:W-:Y:S01]  /*13db0*/  LDGSTS.E [R15+-0x7db00], desc[UR16][R34.64], P2 ;  /* 0x82500000220f7fae */ /* 0x000fe20009121850 */
[----:B-1----:R-:W-:-:S03]  /*13dc0*/  IMAD.WIDE R26, R4, 0x4, R56 ;  /* 0x00000004041a7825 */ /* 0x002fc600078e0238 */
[----:B------:R1:W-:Y:S01]  /*13dd0*/  STL.64 [R1+0x660], R18 ;  /* 0x0006601201007387 */ /* 0x0003e20000100a00 */
[----:B------:R-:W-:-:S03]  /*13de0*/  IMAD.WIDE R16, R4, 0x4, R32 ;  /* 0x0000000404107825 */ /* 0x000fc600078e0220 */
[----:B------:R1:W-:Y:S04]  /*13df0*/  LDGSTS.E [R14+-0x7d700], desc[UR16][R18.64], P2 ;  /* 0x82900000120e7fae */ /* 0x0003e80009121850 */
[----:B------:R2:W-:Y:S04]  /*13e00*/  STL.64 [R1+0x680], R26 ;  /* 0x0006801a01007387 */ /* 0x0005e80000100a00 */
[----:B------:R2:W-:Y:S01]  /*13e10*/  LDGSTS.E [R6+-0x7d300], desc[UR16][R26.64], P2 ;  /* 0x82d000001a067fae */ /* 0x0005e20009121850 */
[----:B-1----:R-:W-:-:S05]  /*13e20*/  IMAD.WIDE R18, R4, 0x4, R48 ;  /* 0x0000000404127825 */ /* 0x002fca00078e0230 */
[----:B------:R1:W-:Y:S01]  /*13e30*/  STL.64 [R1+0x698], R18 ;  /* 0x0006981201007387 */ /* 0x0003e20000100a00 */
[----:B--2---:R-:W-:-:S03]  /*13e40*/  IMAD.WIDE R26, R4, 0x4, R40 ;  /* 0x00000004041a7825 */ /* 0x004fc600078e0228 */
[----:B------:R1:W-:Y:S04]  /*13e50*/  LDGSTS.E [R15+-0x7cf00], desc[UR16][R18.64], P2 ;  /* 0x83100000120f7fae */ /* 0x0003e80009121850 */
[----:B------:R2:W-:Y:S04]  /*13e60*/  STL.64 [R1+0x6b0], R26 ;  /* 0x0006b01a01007387 */ /* 0x0005e80000100a00 */
[----:B------:R3:W-:Y:S01]  /*13e70*/  LDGSTS.E [R14+-0x7cb00], desc[UR16][R26.64], P2 ;  /* 0x835000001a0e7fae */ /* 0x0007e20009121850 */
[----:B-1----:R-:W-:-:S03]  /*13e80*/  IMAD.WIDE R18, R4, 0x4, R24 ;  /* 0x0000000404127825 */ /* 0x002fc600078e0218 */
[----:B------:R1:W-:Y:S01]  /*13e90*/  STL.64 [R1+0x6c0], R16 ;  /* 0x0006c01001007387 */ /* 0x0003e20000100a00 */
[----:B------:R-:W-:-:S03]  /*13ea0*/  VIADD R15, R3, 0x100000 ;  /* 0x00100000030f7836 */ /* 0x000fc60000000000 */
[----:B------:R1:W-:Y:S01]  /*13eb0*/  LDGSTS.E [R6+-0x7c700], desc[UR16][R16.64], P2 ;  /* 0x8390000010067fae */ /* 0x0003e20009121850 */
[----:B------:R-:W-:-:S03]  /*13ec0*/  IMAD.WIDE R24, R4, 0x4, R118 ;  /* 0x0000000404187825 */ /* 0x000fc600078e0276 */
[----:B------:R4:W-:Y:S01]  /*13ed0*/  STL.64 [R1+0x6d0], R18 ;  /* 0x0006d01201007387 */ /* 0x0009e20000100a00 */
[C---:B---3--:R-:W-:Y:S02]  /*13ee0*/  VIADD R14, R3.reuse, 0x100000 ;  /* 0x00100000030e7836 */ /* 0x048fe40000000000 */
[C---:B--2---:R-:W-:Y:S01]  /*13ef0*/  IMAD.WIDE R26, R4.reuse, 0x4, R132 ;  /* 0x00000004041a7825 */ /* 0x044fe200078e0284 */
[----:B------:R4:W-:Y:S03]  /*13f00*/  LDGSTS.E [R5+-0x7c300], desc[UR16][R18.64], P2 ;  /* 0x83d0000012057fae */ /* 0x0009e60009121850 */
[C---:B-1----:R-:W-:Y:S01]  /*13f10*/  IMAD.WIDE R16, R4.reuse, 0x4, R138 ;  /* 0x0000000404107825 */ /* 0x042fe200078e028a */
[----:B------:R-:W-:Y:S01]  /*13f20*/  IADD3 R6, R3, 0x100000, RZ ;  /* 0x0010000003067810 */ /* 0x000fe20007ffe0ff */
[----:B------:R1:W-:Y:S04]  /*13f30*/  STL.64 [R1+0x480], R26 ;  /* 0x0004801a01007387 */ /* 0x0003e80000100a00 */
[----:B------:R-:W-:Y:S01]  /*13f40*/  LDGSTS.E [R15+-0x7fe00], desc[UR16][R16.64], P2 ;  /* 0x80200000100f7fae */ /* 0x000fe20009121850 */
[----:B----4-:R-:W-:-:S03]  /*13f50*/  IMAD.WIDE R18, R4, 0x4, R126 ;  /* 0x0000000404127825 */ /* 0x010fc600078e027e */
[----:B------:R1:W-:Y:S01]  /*13f60*/  LDGSTS.E [R14+-0x7fa00], desc[UR16][R26.64], P2 ;  /* 0x806000001a0e7fae */ /* 0x0003e20009121850 */
[----:B------:R-:W-:-:S03]  /*13f70*/  VIADD R5, R3, 0x100000 ;  /* 0x0010000003057836 */ /* 0x000fc60000000000 */
[----:B------:R2:W-:Y:S01]  /*13f80*/  STL.64 [R1+0x4a0], R18 ;  /* 0x0004a01201007387 */ /* 0x0005e20000100a00 */
[----:B------:R-:W-:-:S03]  /*13f90*/  VIADD R3, R3, 0x100000 ;  /* 0x0010000003037836 */ /* 0x000fc60000000000 */
[----:B------:R2:W-:Y:S04]  /*13fa0*/  LDGSTS.E [R6+-0x7f600], desc[UR16][R18.64], P2 ;  /* 0x80a0000012067fae */ /* 0x0005e80009121850 */
[----:B------:R3:W-:Y:S01]  /*13fb0*/  STL.64 [R1+0x4c0], R24 ;  /* 0x0004c01801007387 */ /* 0x0007e20000100a00 */
[----:B-1----:R-:W-:-:S03]  /*13fc0*/  IMAD.WIDE R26, R4, 0x4, R70 ;  /* 0x00000004041a7825 */ /* 0x002fc600078e0246 */
[----:B------:R3:W-:Y:S01]  /*13fd0*/  LDGSTS.E [R5+-0x7f200], desc[UR16][R24.64], P2 ;  /* 0x80e0000018057fae */ /* 0x0007e20009121850 */
[----:B--2---:R-:W-:-:S05]  /*13fe0*/  IMAD.WIDE R18, R4, 0x4, R110 ;  /* 0x0000000404127825 */ /* 0x004fca00078e026e */
[----:B------:R1:W-:Y:S01]  /*13ff0*/  STL.64 [R1+0x4e0], R18 ;  /* 0x0004e01201007387 */ /* 0x0003e20000100a00 */
[----:B---3--:R-:W-:-:S03]  /*14000*/  IMAD.WIDE R24, R4, 0x4, R102 ;  /* 0x0000000404187825 */ /* 0x008fc600078e0266 */
[----:B------:R1:W-:Y:S04]  /*14010*/  LDGSTS.E [R15+-0x7ee00], desc[UR16][R18.64], P2 ;  /* 0x81200000120f7fae */ /* 0x0003e80009121850 */
[----:B------:R2:W-:Y:S04]  /*14020*/  STL.64 [R1+0x500], R24 ;  /* 0x0005001801007387 */ /* 0x0005e80000100a00 */
[----:B------:R2:W-:Y:S01]  /*14030*/  LDGSTS.E [R14+-0x7ea00], desc[UR16][R24.64], P2 ;  /* 0x81600000180e7fae */ /* 0x0005e20009121850 */
[----:B-1----:R-:W-:-:S03]  /*14040*/  IMAD.WIDE R18, R4, 0x4, R86 ;  /* 0x0000000404127825 */ /* 0x002fc600078e0256 */
[----:B------:R-:W-:Y:S04]  /*14050*/  LDGSTS.E [R6+-0x7e600], desc[UR16][R248.64], P2 ;  /* 0x81a00000f8067fae */ /* 0x000fe80009121850 */
[----:B------:R1:W-:Y:S01]  /*14060*/  STL.64 [R1+0x5b8], R18 ;  /* 0x0005b81201007387 */ /* 0x0003e20000100a00 */
[----:B--2---:R-:W-:-:S03]  /*14070*/  IMAD.WIDE R24, R4, 0x4, R78 ;  /* 0x0000000404187825 */ /* 0x004fc600078e024e */
        /* <DEDUP_REMOVED lines=19> */
[----:B------:R1:W-:Y:S01]  /*141b0*/  STL.64 [R1+0x690], R24 ;  /* 0x0006901801007387 */ /* 0x0003e20000100a00 */
[----:B------:R-:W-:Y:S01]  /*141c0*/  IADD3 R14, R0, 0x100000, RZ ;  /* 0x00100000000e7810 */ /* 0x000fe20007ffe0ff */
[----:B------:R-:W-:Y:S02]  /*141d0*/  IMAD.WIDE R22, R4, 0x4, R124 ;  /* 0x0000000404167825 */ /* 0x000fe400078e027c */
[----:B------:R1:W-:Y:S02]  /*141e0*/  LDGSTS.E [R5+-0x7c600], desc[UR16][R24.64], P2 ;  /* 0x83a0000018057fae */ /* 0x0003e40009121850 */
[----:B---3--:R-:W-:Y:S02]  /*141f0*/  VIADD R6, R0, 0x100000 ;  /* 0x0010000000067836 */ /* 0x008fe40000000000 */
[----:B------:R3:W-:Y:S01]  /*14200*/  LDGSTS.E [R3+-0x7c200], desc[UR16][R18.64], P2 ;  /* 0x83e0000012037fae */ /* 0x0007e20009121850 */
[----:B--2---:R-:W-:-:S03]  /*14210*/  IMAD.WIDE R26, R4, 0x4, R68 ;  /* 0x00000004041a7825 */ /* 0x004fc600078e0244 */
[----:B------:R2:W-:Y:S01]  /*14220*/  STL.64 [R1+0x6a8], R18 ;  /* 0x0006a81201007387 */ /* 0x0005e20000100a00 */
[----:B-1----:R-:W-:-:S03]  /*14230*/  IMAD.WIDE R24, R4, 0x4, R130 ;  /* 0x0000000404187825 */ /* 0x002fc600078e0282 */
[----:B------:R-:W-:Y:S01]  /*14240*/  LDGSTS.E [R14+-0x7fd00], desc[UR16][R240.64], P2 ;  /* 0x80300000f00e7fae */ /* 0x000fe20009121850 */
[C---:B------:R-:W-:Y:S01]  /*14250*/  VIADD R5, R0.reuse, 0x100000 ;  /* 0x0010000000057836 */ /* 0x040fe20000000000 */
[C---:B---3--:R-:W-:Y:S02]  /*14260*/  IADD3 R3, R0.reuse, 0x100000, RZ ;  /* 0x0010000000037810 */ /* 0x048fe40007ffe0ff */
[----:B------:R1:W-:Y:S01]  /*14270*/  STL.64 [R1+0x488], R24 ;  /* 0x0004881801007387 */ /* 0x0003e20000100a00 */
[----:B------:R-:W-:Y:S02]  /*14280*/  VIADD R0, R0, 0x100000 ;  /* 0x0010000000007836 */ /* 0x000fe40000000000 */
[C---:B--2---:R-:W-:Y:S01]  /*14290*/  IMAD.WIDE R18, R4.reuse, 0x4, R116 ;  /* 0x0000000404127825 */ /* 0x044fe200078e0274 */
        /* <DEDUP_REMOVED lines=8> */
[----:B------:R2:W-:Y:S01]  /*14320*/  LDGSTS.E [R14+-0x7ed00], desc[UR16][R24.64], P2 ;  /* 0x81300000180e7fae */ /* 0x0005e20009121850 */
[----:B-1----:R-:W-:-:S03]  /*14330*/  IMAD.WIDE R18, R4, 0x4, R92 ;  /* 0x0000000404127825 */ /* 0x002fc600078e025c */
[----:B------:R1:W-:Y:S04]  /*14340*/  STL.64 [R1+0x508], R22 ;  /* 0x0005081601007387 */ /* 0x0003e80000100a00 */
[----:B------:R1:W-:Y:S01]  /*14350*/  LDGSTS.E [R6+-0x7e900], desc[UR16][R22.64], P2 ;  /* 0x8170000016067fae */ /* 0x0003e20009121850 */
[----:B--2---:R-:W-:-:S03]  /*14360*/  IMAD.WIDE R24, R4, 0x4, R84 ;  /* 0x0000000404187825 */ /* 0x004fc600078e0254 */
[----:B------:R-:W-:Y:S04]  /*14370*/  LDGSTS.E [R5+-0x7e500], desc[UR16][R18.64], P2 ;  /* 0x81b0000012057fae */ /* 0x000fe80009121850 */
[----:B------:R2:W-:Y:S01]  /*14380*/  STL.64 [R1+0x548], R24 ;  /* 0x0005481801007387 */ /* 0x0005e20000100a00 */
[----:B-1----:R-:W-:-:S03]  /*14390*/  IMAD.WIDE R22, R4, 0x4, R76 ;  /* 0x0000000404167825 */ /* 0x002fc600078e024c */
[----:B------:R2:W-:Y:S04]  /*143a0*/  LDGSTS.E [R3+-0x7e100], desc[UR16][R24.64], P2 ;  /* 0x81f0000018037fae */ /* 0x0005e80009121850 */
[----:B------:R1:W-:Y:S04]  /*143b0*/  STL.64 [R1+0x588], R22 ;  /* 0x0005881601007387 */ /* 0x0003e80000100a00 */
[----:B------:R1:W-:Y:S01]  /*143c0*/  LDGSTS.E [R14+-0x7dd00], desc[UR16][R22.64], P2 ;  /* 0x82300000160e7fae */ /* 0x0003e20009121850 */
[----:B--2---:R-:W-:-:S03]  /*143d0*/  IMAD.WIDE R24, R4, 0x4, R60 ;  /* 0x0000000404187825 */ /* 0x004fc600078e023c */
        /* <DEDUP_REMOVED lines=8> */
[----:B-1----:R-:W-:-:S03]  /*14460*/  IMAD.WIDE R24, R4, 0x4, R36 ;  /* 0x0000000404187825 */ /* 0x002fc600078e0224 */
[----:B------:R1:W-:Y:S04]  /*14470*/  STL.64 [R1+0x610], R14 ;  /* 0x0006100e01007387 */ /* 0x0003e80000100a00 */
[----:B------:R1:W-:Y:S01]  /*14480*/  LDGSTS.E [R6+-0x7cd00], desc[UR16][R14.64], P2 ;  /* 0x833000000e067fae */ /* 0x0003e20009121850 */
[----:B--2---:R-:W-:-:S03]  /*14490*/  IMAD.WIDE R22, R4, 0x4, R28 ;  /* 0x0000000404167825 */ /* 0x004fc600078e021c */
[----:B------:R-:W-:Y:S04]  /*144a0*/  STL.64 [R1+0x630], R24 ;  /* 0x0006301801007387 */ /* 0x000fe80000100a00 */
[----:B------:R-:W-:Y:S01]  /*144b0*/  STL.64 [R1+0x650], R22 ;  /* 0x0006501601007387 */ /* 0x000fe20000100a00 */
[----:B-1----:R-:W-:-:S03]  /*144c0*/  IMAD.WIDE R14, R4, 0x4, R20 ;  /* 0x00000004040e7825 */ /* 0x002fc600078e0214 */
[----:B------:R-:W-:Y:S04]  /*144d0*/  STL [R1], RZ ;  /* 0x000000ff01007387 */ /* 0x000fe80000100800 */
[----:B------:R1:W-:Y:S04]  /*144e0*/  STL.64 [R1+0x670], R14 ;  /* 0x0006700e01007387 */ /* 0x0003e80000100a00 */
[----:B------:R2:W-:Y:S04]  /*144f0*/  STL [R1+0x4], RZ ;  /* 0x000004ff01007387 */ /* 0x0005e80000100800 */
        /* <DEDUP_REMOVED lines=59> */
[----:B------:R3:W-:Y:S04]  /*148b0*/  LDGSTS.E [R5+-0x7c900], desc[UR16][R24.64], P2 ;  /* 0x8370000018057fae */ /* 0x0007e80009121850 */
[----:B------:R2:W-:Y:S04]  /*148c0*/  STL [R1+0xf4], RZ ;  /* 0x0000f4ff01007387 */ /* 0x0005e80000100800 */
[----:B------:R2:W-:Y:S04]  /*148d0*/  LDGSTS.E [R3+-0x7c500], desc[UR16][R22.64], P2 ;  /* 0x83b0000016037fae */ /* 0x0005e80009121850 */
[----:B------:R2:W-:Y:S04]  /*148e0*/  STL [R1+0xf8], RZ ;  /* 0x0000f8ff01007387 */ /* 0x0005e80000100800 */
[----:B------:R2:W-:Y:S04]  /*148f0*/  LDGSTS.E [R0+-0x7c100], desc[UR16][R14.64], P2 ;  /* 0x83f000000e007fae */ /* 0x0005e80009121850 */
[----:B------:R2:W-:Y:S01]  /*14900*/  STL [R1+0xfc], RZ ;  /* 0x0000fcff01007387 */ /* 0x0005e20000100800 */
[----:B------:R-:W-:-:S03]  /*14910*/  CS2R R152, SRZ ;  /* 0x0000000000987805 */ /* 0x000fc6000001ff00 */
[----:B------:R-:W0:Y:S04]  /*14920*/  LDGDEPBAR ;  /* 0x00000000000079af */ /* 0x000e280000000000 */
[----:B-1----:R-:W4:Y:S01]  /*14930*/  LDL R14, [R1+0x6f8] ;  /* 0x0006f800010e7983 */ /* 0x002f220000100800 */
[----:B------:R-:W-:Y:S02]  /*14940*/  CS2R R154, SRZ ;  /* 0x00000000009a7805 */ /* 0x000fe4000001ff00 */
[----:B------:R-:W-:Y:S02]  /*14950*/  CS2R R156, SRZ ;  /* 0x00000000009c7805 */ /* 0x000fe4000001ff00 */
[----:B------:R-:W-:Y:S02]  /*14960*/  CS2R R158, SRZ ;  /* 0x00000000009e7805 */ /* 0x000fe4000001ff00 */
[----:B------:R-:W-:-:S02]  /*14970*/  CS2R R160, SRZ ;  /* 0x0000000000a07805 */ /* 0x000fc4000001ff00 */
[----:B------:R-:W-:Y:S02]  /*14980*/  CS2R R162, SRZ ;  /* 0x0000000000a27805 */ /* 0x000fe4000001ff00 */
[----:B------:R-:W-:Y:S02]  /*14990*/  CS2R R164, SRZ ;  /* 0x0000000000a47805 */ /* 0x000fe4000001ff00 */
        /* <DEDUP_REMOVED lines=57> */
[----:B---3--:R-:W-:-:S02]  /*14d30*/  CS2R R24, SRZ ;  /* 0x0000000000187805 */ /* 0x008fc4000001ff00 */
        /* <DEDUP_REMOVED lines=31> */
[----:B----4-:R-:W-:-:S13]  /*14f30*/  ISETP.GE.AND P0, PT, R14, 0x40, PT ;  /* 0x000000400e00780c */ /* 0x010fda0003f06270 */
[----:B--2---:R-:W-:Y:S05]  /*14f40*/  @!P0 BRA `(.L_x_0) ;  /* 0x000000d000a88947 */ /* 0x004fea0003800000 */
[----:B------:R-:W2:Y:S01]  /*14f50*/  LDL.LU.64 R232, [R1+0x218] ;  /* 0x0002180001e87983 */ /* 0x000ea20000300a00 */
[----:B------:R-:W-:Y:S01]  /*14f60*/  IMAD.MOV.U32 R230, RZ, RZ, R216 ;  /* 0x000000ffffe67224 */ /* 0x000fe200078e00d8 */
[----:B------:R-:W-:Y:S01]  /*14f70*/  MOV R231, R217 ;  /* 0x000000d900e77202 */ /* 0x000fe20000000f00 */
[----:B------:R-:W-:Y:S01]  /*14f80*/  IMAD.MOV.U32 R228, RZ, RZ, R238 ;  /* 0x000000ffffe47224 */ /* 0x000fe200078e00ee */
[----:B------:R-:W3:Y:S01]  /*14f90*/  LDL.LU.64 R22, [R1+0x100] ;  /* 0x0001000001167983 */ /* 0x000ee20000300a00 */
[----:B------:R-:W-:-:S03]  /*14fa0*/  IMAD.MOV.U32 R229, RZ, RZ, R239 ;  /* 0x000000ffffe57224 */ /* 0x000fc600078e00ef */
[----:B------:R-:W4:Y:S04]  /*14fb0*/  LDL.LU.64 R216, [R1+0x110] ;  /* 0x0001100001d87983 */ /* 0x000f280000300a00 */
[----:B------:R-:W4:Y:S04]  /*14fc0*/  LDL.LU.64 R84, [R1+0x118] ;  /* 0x0001180001547983 */ /* 0x000f280000300a00 */
[----:B------:R-:W4:Y:S01]  /*14fd0*/  LDL.LU.64 R220, [R1+0x120] ;  /* 0x0001200001dc7983 */ /* 0x000f220000300a00 */
[----:B------:R-:W-:-:S03]  /*14fe0*/  IMAD.MOV.U32 R70, RZ, RZ, R228 ;  /* 0x000000ffff467224 */ /* 0x000fc600078e00e4 */
[----:B------:R-:W4:Y:S01]  /*14ff0*/  LDL.LU.64 R238, [R1+0x128] ;  /* 0x0001280001ee7983 */ /* 0x000f220000300a00 */
[----:B------:R-:W-:-:S03]  /*15000*/  MOV R71, R229 ;  /* 0x000000e500477202 */ /* 0x000fc60000000f00 */
[----:B------:R-:W4:Y:S01]  /*15010*/  LDL.LU.64 R224, [R1+0x130] ;  /* 0x0001300001e07983 */ /* 0x000f220000300a00 */
[----:B------:R-:W-:Y:S01]  /*15020*/  MOV R76, R230 ;  /* 0x000000e6004c7202 */ /* 0x000fe20000000f00 */
[----:B------:R-:W-:Y:S02]  /*15030*/  IMAD.MOV.U32 R77, RZ, RZ, R231 ;  /* 0x000000ffff4d7224 */ /* 0x000fe400078e00e7 */
[----:B------:R-:W4:Y:S04]  /*15040*/  LDL.LU.64 R68, [R1+0x138] ;  /* 0x0001380001447983 */ /* 0x000f280000300a00 */
[----:B------:R-:W4:Y:S04]  /*15050*/  LDL.LU.64 R228, [R1+0x140] ;  /* 0x0001400001e47983 */ /* 0x000f280000300a00 */
[----:B------:R-:W4:Y:S01]  /*15060*/  LDL.LU.64 R230, [R1+0x148] ;  /* 0x0001480001e67983 */ /* 0x000f220000300a00 */
[----:B--2---:R-:W-:-:S02]  /*15070*/  IMAD.MOV.U32 R72, RZ, RZ, R232 ;  /* 0x000000ffff487224 */ /* 0x004fc400078e00e8 */
[----:B------:R-:W-:Y:S02]  /*15080*/  IMAD.MOV.U32 R73, RZ, RZ, R233 ;  /* 0x000000ffff497224 */ /* 0x000fe400078e00e9 */
[----:B------:R-:W2:Y:S04]  /*15090*/  LDL.LU.64 R232, [R1+0x150] ;  /* 0x0001500001e87983 */ /* 0x000ea80000300a00 */
[----:B------:R-:W2:Y:S01]  /*150a0*/  LDL.LU.64 R78, [R1+0x158] ;  /* 0x00015800014e7983 */ /* 0x000ea20000300a00 */
[----:B---3--:R-:W-:Y:S02]  /*150b0*/  IMAD.MOV.U32 R20, RZ, RZ, R22 ;  /* 0x000000ffff147224 */ /* 0x008fe400078e0016 */
[----:B------:R-:W-:Y:S02]  /*150c0*/  IMAD.MOV.U32 R82, RZ, RZ, R222 ;  /* 0x000000ffff527224 */ /* 0x000fe400078e00de */
[----:B------:R-:W-:Y:S01]  /*150d0*/  IMAD.MOV.U32 R87, RZ, RZ, R19 ;  /* 0x000000ffff577224 */ /* 0x000fe200078e0013 */
[----:B------:R-:W-:Y:S01]  /*150e0*/  MOV R19, R23 ;  /* 0x0000001700137202 */ /* 0x000fe20000000f00 */
[----:B----4-:R-:W-:Y:S01]  /*150f0*/  IMAD.MOV.U32 R22, RZ, RZ, R216 ;  /* 0x000000ffff167224 */ /* 0x010fe200078e00d8 */
[----:B------:R-:W-:Y:S01]  /*15100*/  MOV R216, R84 ;  /* 0x0000005400d87202 */ /* 0x000fe20000000f00 */
[----:B------:R-:W-:Y:S01]  /*15110*/  IMAD.MOV.U32 R23, RZ, RZ, R85 ;  /* 0x000000ffff177224 */ /* 0x000fe200078e0055 */
[----:B------:R-:W-:Y:S01]  /*15120*/  MOV R83, R223 ;  /* 0x000000df00537202 */ /* 0x000fe20000000f00 */
[----:B------:R-:W-:Y:S01]  /*15130*/  IMAD.MOV.U32 R84, RZ, RZ, R218 ;  /* 0x000000ffff547224 */ /* 0x000fe200078e00da */
[----:B------:R-:W-:Y:S01]  /*15140*/  MOV R218, R220 ;  /* 0x000000dc00da7202 */ /* 0x000fe20000000f00 */
[----:B------:R-:W-:Y:S01]  /*15150*/  IMAD.MOV.U32 R85, RZ, RZ, R219 ;  /* 0x000000ffff557224 */ /* 0x000fe200078e00db */
[----:B------:R-:W3:Y:S01]  /*15160*/  LDL.LU.64 R80, [R1+0x160] ;  /* 0x0001600001507983 */ /* 0x000ee20000300a00 */
[----:B------:R-:W-:Y:S01]  /*15170*/  IMAD.MOV.U32 R222, RZ, RZ, R224 ;  /* 0x000000ffffde7224 */ /* 0x000fe200078e00e0 */
[----:B------:R-:W-:-:S02]  /*15180*/  MOV R219, R239 ;  /* 0x000000ef00db7202 */ /* 0x000fc40000000f00 */
[----:B------:R-:W-:Y:S01]  /*15190*/  MOV R224, R68 ;  /* 0x0000004400e07202 */ /* 0x000fe20000000f00 */
[----:B------:R-:W-:Y:S01]  /*151a0*/  IMAD.MOV.U32 R223, RZ, RZ, R69 ;  /* 0x000000ffffdf7224 */ /* 0x000fe200078e0045 */
[----:B------:R-:W-:Y:S01]  /*151b0*/  MOV R68, R226 ;  /* 0x000000e200447202 */ /* 0x000fe20000000f00 */
[----:B------:R-:W-:Y:S02]  /*151c0*/  IMAD.MOV.U32 R220, RZ, RZ, R238 ;  /* 0x000000ffffdc7224 */ /* 0x000fe400078e00ee */
[----:B------:R-:W-:Y:S01]  /*151d0*/  IMAD.MOV.U32 R226, RZ, RZ, R228 ;  /* 0x000000ffffe27224 */ /* 0x000fe200078e00e4 */
[----:B------:R-:W4:Y:S01]  /*151e0*/  LDL.LU.64 R238, [R1+0x168] ;  /* 0x0001680001ee7983 */ /* 0x000f220000300a00 */
[----:B------:R-:W-:Y:S02]  /*151f0*/  IMAD.MOV.U32 R69, RZ, RZ, R227 ;  /* 0x000000ffff457224 */ /* 0x000fe400078e00e3 */
[----:B------:R-:W-:Y:S01]  /*15200*/  IMAD.MOV.U32 R228, RZ, RZ, R230 ;  /* 0x000000ffffe47224 */ /* 0x000fe200078e00e6 */
[----:B------:R-:W4:Y:S01]  /*15210*/  LDL.LU.64 R62, [R1+0x170] ;  /* 0x00017000013e7983 */ /* 0x000f220000300a00 */
[----:B------:R-:W-:Y:S01]  /*15220*/  IMAD.MOV.U32 R227, RZ, RZ, R231 ;  /* 0x000000ffffe37224 */ /* 0x000fe200078e00e7 */
[----:B------:R-:W-:Y:S01]  /*15230*/  MOV R65, R71 ;  /* 0x0000004700417202 */ /* 0x000fe20000000f00 */
[----:B------:R-:W-:-:S02]  /*15240*/  IMAD.MOV.U32 R64, RZ, RZ, R70 ;  /* 0x000000ffff407224 */ /* 0x000fc400078e0046 */
[----:B------:R-:W3:Y:S04]  /*15250*/  LDL.LU.64 R70, [R1+0x178] ;  /* 0x0001780001467983 */ /* 0x000ee80000300a00 */
[----:B------:R-:W4:Y:S01]  /*15260*/  LDL.LU.64 R46, [R1+0x180] ;  /* 0x00018000012e7983 */ /* 0x000f220000300a00 */
[----:B--2---:R-:W-:Y:S01]  /*15270*/  MOV R230, R232 ;  /* 0x000000e800e67202 */ /* 0x004fe20000000f00 */
[----:B------:R-:W-:Y:S01]  /*15280*/  IMAD.MOV.U32 R232, RZ, RZ, R78 ;  /* 0x000000ffffe87224 */ /* 0x000fe200078e004e */
[----:B------:R-:W-:Y:S01]  /*15290*/  MOV R231, R79 ;  /* 0x0000004f00e77202 */ /* 0x000fe20000000f00 */
[----:B------:R-:W-:Y:S01]  /*152a0*/  IMAD.MOV.U32 R78, RZ, RZ, R82 ;  /* 0x000000ffff4e7224 */ /* 0x000fe200078e0052 */
[----:B------:R-:W-:Y:S01]  /*152b0*/  MOV R79, R83 ;  /* 0x00000053004f7202 */ /* 0x000fe20000000f00 */
[----:B------:R-:W-:Y:S01]  /*152c0*/  IMAD.MOV.U32 R83, RZ, RZ, R249 ;  /* 0x000000ffff537224 */ /* 0x000fe200078e00f9 */
[----:B------:R-:W-:-:S02]  /*152d0*/  MOV R82, R248 ;  /* 0x000000f800527202 */ /* 0x000fc40000000f00 */
[----:B------:R-:W2:Y:S04]  /*152e0*/  LDL.LU.64 R248, [R1+0x188] ;  /* 0x0001880001f87983 */ /* 0x000ea80000300a00 */
[----:B------:R-:W4:Y:S04]  /*152f0*/  LDL.LU.64 R48, [R1+0x190] ;  /* 0x0001900001307983 */ /* 0x000f280000300a00 */
[----:B------:R-:W4:Y:S04]  /*15300*/  LDL.LU.64 R58, [R1+0x1a8] ;  /* 0x0001a800013a7983 */ /* 0x000f280000300a00 */
[----:B------:R-:W4:Y:S04]  /*15310*/  LDL.LU.64 R50, [R1+0x198] ;  /* 0x0001980001327983 */ /* 0x000f280000300a00 */
[----:B------:R-:W4:Y:S04]  /*15320*/  LDL.LU.64 R52, [R1+0x1a0] ;  /* 0x0001a00001347983 */ /* 0x000f280000300a00 */
[----:B------:R-:W4:Y:S04]  /*15330*/  LDL.LU.64 R60, [R1+0x1b0] ;  /* 0x0001b000013c7983 */ /* 0x000f280000300a00 */
[----:B------:R-:W4:Y:S01]  /*15340*/  LDL.LU.64 R54, [R1+0x270] ;  /* 0x0002700001367983 */ /* 0x000f220000300a00 */
[----:B------:R-:W-:Y:S01]  /*15350*/  MOV R75, R17 ;  /* 0x00000011004b7202 */ /* 0x000fe20000000f00 */
[----:B------:R-:W-:-:S02]  /*15360*/  IMAD.MOV.U32 R74, RZ, RZ, R16 ;  /* 0x000000ffff4a7224 */ /* 0x000fc400078e0010 */
[----:B------:R-:W-:Y:S02]  /*15370*/  IMAD.MOV.U32 R16, RZ, RZ, R246 ;  /* 0x000000ffff107224 */ /* 0x000fe400078e00f6 */
[----:B------:R-:W-:Y:S02]  /*15380*/  IMAD.MOV.U32 R67, RZ, RZ, R75 ;  /* 0x000000ffff437224 */ /* 0x000fe400078e004b */
[----:B------:R-:W-:Y:S01]  /*15390*/  IMAD.MOV.U32 R75, RZ, RZ, R235 ;  /* 0x000000ffff4b7224 */ /* 0x000fe200078e00eb */
[----:B------:R-:W-:Y:S01]  /*153a0*/  MOV R57, R69 ;  /* 0x0000004500397202 */ /* 0x000fe20000000f00 */
[----:B------:R-:W-:Y:S01]  /*153b0*/  IMAD.MOV.U32 R15, RZ, RZ, R247 ;  /* 0x000000ffff0f7224 */ /* 0x000fe200078e00f7 */
[----:B------:R-:W-:Y:S01]  /*153c0*/  MOV R69, R241 ;  /* 0x000000f100457202 */ /* 0x000fe20000000f00 */
[----:B---3--:R-:W-:Y:S01]  /*153d0*/  IMAD.MOV.U32 R241, RZ, RZ, R71 ;  /* 0x000000fffff17224 */ /* 0x008fe200078e0047 */
[----:B------:R-:W-:Y:S01]  /*153e0*/  MOV R71, R75 ;  /* 0x0000004b00477202 */ /* 0x000fe20000000f00 */
[----:B------:R-:W-:Y:S01]  /*153f0*/  IMAD.MOV.U32 R75, RZ, RZ, R245 ;  /* 0x000000ffff4b7224 */ /* 0x000fe200078e00f5 */
[----:B------:R-:W-:-:S02]  /*15400*/  MOV R86, R18 ;  /* 0x0000001200567202 */ /* 0x000fc40000000f00 */
[----:B------:R-:W-:Y:S01]  /*15410*/  MOV R18, R250 ;  /* 0x000000fa00127202 */ /* 0x000fe20000000f00 */
[----:B------:R-:W-:Y:S02]  /*15420*/  IMAD.MOV.U32 R17, RZ, RZ, R251 ;  /* 0x000000ffff117224 */ /* 0x000fe400078e00fb */
[----:B--2---:R-:W-:Y:S02]  /*15430*/  IMAD.MOV.U32 R246, RZ, RZ, R248 ;  /* 0x000000fffff67224 */ /* 0x004fe400078e00f8 */
[----:B----4-:R-:W-:Y:S02]  /*15440*/  IMAD.MOV.U32 R248, RZ, RZ, R48 ;  /* 0x000000fffff87224 */ /* 0x010fe400078e0030 */
[----:B------:R-:W-:Y:S02]  /*15450*/  IMAD.MOV.U32 R247, RZ, RZ, R49 ;  /* 0x000000fffff77224 */ /* 0x000fe400078e0031 */
[----:B------:R-:W2:Y:S01]  /*15460*/  LDL.LU.64 R48, [R1+0x298] ;  /* 0x0002980001307983 */ /* 0x000ea20000300a00 */
[----:B------:R-:W-:-:S02]  /*15470*/  MOV R245, R249 ;  /* 0x000000f900f57202 */ /* 0x000fc40000000f00 */
[----:B------:R-:W-:Y:S01]  /*15480*/  MOV R250, R50 ;  /* 0x0000003200fa7202 */ /* 0x000fe20000000f00 */
[----:B------:R-:W-:Y:S02]  /*15490*/  IMAD.MOV.U32 R249, RZ, RZ, R51 ;  /* 0x000000fffff97224 */ /* 0x000fe400078e0033 */
[----:B------:R-:W3:Y:S01]  /*154a0*/  LDL.LU.64 R50, [R1+0x2c0] ;  /* 0x0002c00001327983 */ /* 0x000ee20000300a00 */
[----:B------:R-:W-:Y:S01]  /*154b0*/  IMAD.MOV.U32 R252, RZ, RZ, R52 ;  /* 0x000000fffffc7224 */ /* 0x000fe200078e0034 */
[----:B------:R-:W-:Y:S02]  /*154c0*/  MOV R251, R53 ;  /* 0x0000003500fb7202 */ /* 0x000fe40000000f00 */
[----:B------:R-:W4:Y:S01]  /*154d0*/  LDL.LU.64 R52, [R1+0x2d0] ;  /* 0x0002d00001347983 */ /* 0x000f220000300a00 */
[----:B------:R-:W-:-:S03]  /*154e0*/  IMAD.MOV.U32 R0, RZ, RZ, R59 ;  /* 0x000000ffff007224 */ /* 0x000fc600078e003b */
[----:B------:R1:W-:Y:S04]  /*154f0*/  STL [R1+0x104], R58 ;  /* 0x0001043a01007387 */ /* 0x0003e80000100800 */
[----:B------:R-:W4:Y:S04]  /*15500*/  LDL.LU.64 R44, [R1+0x240] ;  /* 0x00024000012c7983 */ /* 0x000f280000300a00 */
[----:B------:R-:W-:Y:S04]  /*15510*/  STL [R1+0x10c], R60 ;  /* 0x00010c3c01007387 */ /* 0x000fe80000100800 */
[----:B------:R1:W-:Y:S04]  /*15520*/  STL [R1+0x100], R0 ;  /* 0x0001000001007387 */ /* 0x0003e80000100800 */
[----:B-1----:R-:W4:Y:S01]  /*15530*/  LDL.LU.64 R58, [R1+0x2e8] ;  /* 0x0002e800013a7983 */ /* 0x002f220000300a00 */
[----:B------:R-:W-:-:S05]  /*15540*/  IMAD.MOV.U32 R0, RZ, RZ, R61 ;  /* 0x000000ffff007224 */ /* 0x000fca00078e003d */
[----:B------:R1:W-:Y:S01]  /*15550*/  STL [R1+0x108], R0 ;  /* 0x0001080001007387 */ /* 0x0003e20000100800 */
[----:B------:R-:W-:-:S03]  /*15560*/  IMAD.MOV.U32 R66, RZ, RZ, R74 ;  /* 0x000000ffff427224 */ /* 0x000fc600078e004a */
[----:B------:R2:W-:Y:S01]  /*15570*/  STL [R1+0x114], R54 ;  /* 0x0001143601007387 */ /* 0x0005e20000100800 */
[----:B------:R-:W-:-:S03]  /*15580*/  IMAD.MOV.U32 R21, RZ, RZ, R217 ;  /* 0x000000ffff157224 */ /* 0x000fc600078e00d9 */
[----:B------:R-:W4:Y:S01]  /*15590*/  LDL.LU.64 R60, [R1+0x2b8] ;  /* 0x0002b800013c7983 */ /* 0x000f220000300a00 */
[----:B------:R-:W-:Y:S01]  /*155a0*/  IMAD.MOV.U32 R74, RZ, RZ, R234 ;  /* 0x000000ffff4a7224 */ /* 0x000fe200078e00ea */
[----:B------:R-:W-:Y:S01]  /*155b0*/  MOV R234, R80 ;  /* 0x0000005000ea7202 */ /* 0x000fe20000000f00 */
[----:B------:R-:W-:Y:S02]  /*155c0*/  IMAD.MOV.U32 R217, RZ, RZ, R221 ;  /* 0x000000ffffd97224 */ /* 0x000fe400078e00dd */
[----:B------:R-:W-:Y:S01]  /*155d0*/  IMAD.MOV.U32 R221, RZ, RZ, R225 ;  /* 0x000000ffffdd7224 */ /* 0x000fe200078e00e1 */
[----:B------:R-:W-:Y:S01]  /*155e0*/  MOV R225, R229 ;  /* 0x000000e500e17202 */ /* 0x000fe20000000f00 */
[----:B------:R-:W-:Y:S02]  /*155f0*/  IMAD.MOV.U32 R80, RZ, RZ, R84 ;  /* 0x000000ffff507224 */ /* 0x000fe400078e0054 */
[----:B------:R-:W-:Y:S02]  /*15600*/  IMAD.MOV.U32 R84, RZ, RZ, R236 ;  /* 0x000000ffff547224 */ /* 0x000fe400078e00ec */
[----:B------:R-:W-:-:S02]  /*15610*/  IMAD.MOV.U32 R229, RZ, RZ, R233 ;  /* 0x000000ffffe57224 */ /* 0x000fc400078e00e9 */
[----:B------:R-:W-:Y:S01]  /*15620*/  IMAD.MOV.U32 R236, RZ, RZ, R238 ;  /* 0x000000ffffec7224 */ /* 0x000fe200078e00ee */
[----:B------:R-:W-:Y:S01]  /*15630*/  MOV R238, R62 ;  /* 0x0000003e00ee7202 */ /* 0x000fe20000000f00 */
[----:B------:R-:W-:Y:S02]  /*15640*/  IMAD.MOV.U32 R233, RZ, RZ, R81 ;  /* 0x000000ffffe97224 */ /* 0x000fe400078e0051 */
[----:B------:R-:W-:Y:S01]  /*15650*/  IMAD.MOV.U32 R81, RZ, RZ, R85 ;  /* 0x000000ffff517224 */ /* 0x000fe200078e0055 */
[----:B------:R-:W-:Y:S01]  /*15660*/  MOV R85, R237 ;  /* 0x000000ed00557202 */ /* 0x000fe20000000f00 */
[----:B------:R-:W-:Y:S01]  /*15670*/  IMAD.MOV.U32 R62, RZ, RZ, R72 ;  /* 0x000000ffff3e7224 */ /* 0x000fe200078e0048 */
[----:B------:R-:W-:Y:S01]  /*15680*/  MOV R72, R242 ;  /* 0x000000f200487202 */ /* 0x000fe20000000f00 */
[----:B------:R-:W-:Y:S01]  /*15690*/  IMAD.MOV.U32 R237, RZ, RZ, R63 ;  /* 0x000000ffffed7224 */ /* 0x000fe200078e003f */
[----:B------:R-:W-:Y:S01]  /*156a0*/  MOV R242, R70 ;  /* 0x0000004600f27202 */ /* 0x000fe20000000f00 */
[----:B------:R-:W-:Y:S01]  /*156b0*/  IMAD.MOV.U32 R63, RZ, RZ, R73 ;  /* 0x000000ffff3f7224 */ /* 0x000fe200078e0049 */
[----:B-1----:R-:W-:Y:S01]  /*156c0*/  MOV R0, R55 ;  /* 0x0000003700007202 */ /* 0x002fe20000000f00 */
[----:B------:R-:W-:-:S02]  /*156d0*/  IMAD.MOV.U32 R70, RZ, RZ, R74 ;  /* 0x000000ffff467224 */ /* 0x000fc400078e004a */
[----:B------:R-:W-:Y:S02]  /*156e0*/  IMAD.MOV.U32 R73, RZ, RZ, R243 ;  /* 0x000000ffff497224 */ /* 0x000fe400078e00f3 */
[----:B------:R-:W-:Y:S01]  /*156f0*/  IMAD.MOV.U32 R74, RZ, RZ, R244 ;  /* 0x000000ffff4a7224 */ /* 0x000fe200078e00f4 */
[----:B------:R-:W-:Y:S01]  /*15700*/  MOV R244, R46 ;  /* 0x0000002e00f47202 */ /* 0x000fe20000000f00 */
[----:B------:R-:W-:Y:S02]  /*15710*/  IMAD.MOV.U32 R243, RZ, RZ, R47 ;  /* 0x000000fffff37224 */ /* 0x000fe400078e002f */
[----:B------:R-:W4:Y:S04]  /*15720*/  LDL.LU.64 R46, [R1+0x268] ;  /* 0x00026800012e7983 */ /* 0x000f280000300a00 */
[----:B--2---:R-:W-:Y:S04]  /*15730*/  STL [R1+0x11c], R48 ;  /* 0x00011c3001007387 */ /* 0x004fe80000100800 */
[----:B------:R1:W-:Y:S04]  /*15740*/  STL [R1+0x110], R0 ;  /* 0x0001100001007387 */ /* 0x0003e80000100800 */
[----:B------:R-:W2:Y:S01]  /*15750*/  LDL.LU.64 R54, [R1+0x1f0] ;  /* 0x0001f00001367983 */ /* 0x000ea20000300a00 */
[----:B-1----:R-:W-:-:S03]  /*15760*/  IMAD.MOV.U32 R0, RZ, RZ, R49 ;  /* 0x000000ffff007224 */ /* 0x002fc600078e0031 */
[----:B---3--:R-:W-:Y:S04]  /*15770*/  STL [R1+0x124], R50 ;  /* 0x0001243201007387 */ /* 0x008fe80000100800 */
[----:B------:R1:W-:Y:S04]  /*15780*/  STL [R1+0x118], R0 ;  /* 0x0001180001007387 */ /* 0x0003e80000100800 */
[----:B------:R-:W3:Y:S01]  /*15790*/  LDL.LU.64 R48, [R1+0x208] ;  /* 0x0002080001307983 */ /* 0x000ee20000300a00 */
[----:B-1----:R-:W-:-:S03]  /*157a0*/  IMAD.MOV.U32 R0, RZ, RZ, R51 ;  /* 0x000000ffff007224 */ /* 0x002fc600078e0033 */
[----:B----4-:R-:W-:Y:S04]  /*157b0*/  STL [R1+0x12c], R52 ;  /* 0x00012c3401007387 */ /* 0x010fe80000100800 */
[----:B------:R1:W-:Y:S02]  /*157c0*/  STL [R1+0x120], R0 ;  /* 0x0001200001007387 */ /* 0x0003e40000100800 */
[----:B-1----:R-:W-:-:S05]  /*157d0*/  MOV R0, R53 ;  /* 0x0000003500007202 */ /* 0x002fca0000000f00 */
[----:B------:R1:W-:Y:S04]  /*157e0*/  STL [R1+0x128], R0 ;  /* 0x0001280001007387 */ /* 0x0003e80000100800 */
[----:B------:R-:W4:Y:S04]  /*157f0*/  LDL.LU.64 R50, [R1+0x290] ;  /* 0x0002900001327983 */ /* 0x000f280000300a00 */
[----:B------:R-:W4:Y:S01]  /*15800*/  LDL.LU.64 R52, [R1+0x2b0] ;  /* 0x0002b00001347983 */ /* 0x000f220000300a00 */
[----:B-1----:R-:W-:-:S03]  /*15810*/  IMAD.MOV.U32 R0, RZ, RZ, R45 ;  /* 0x000000ffff007224 */ /* 0x002fc600078e002d */
[----:B------:R-:W-:Y:S04]  /*15820*/  STL [R1+0x134], R44 ;  /* 0x0001342c01007387 */ /* 0x000fe80000100800 */
[----:B------:R-:W-:Y:S04]  /*15830*/  STL [R1+0x13c], R58 ;  /* 0x00013c3a01007387 */ /* 0x000fe80000100800 */
[----:B------:R1:W-:Y:S02]  /*15840*/  STL [R1+0x130], R0 ;  /* 0x0001300001007387 */ /* 0x0003e40000100800 */
[----:B-1----:R-:W-:-:S05]  /*15850*/  IMAD.MOV.U32 R0, RZ, RZ, R59 ;  /* 0x000000ffff007224 */ /* 0x002fca00078e003b */
[----:B------:R1:W-:Y:S04]  /*15860*/  STL [R1+0x138], R0 ;  /* 0x0001380001007387 */ /* 0x0003e80000100800 */
[----:B------:R-:W4:Y:S04]  /*15870*/  LDL.LU.64 R44, [R1+0x1c0] ;  /* 0x0001c000012c7983 */ /* 0x000f280000300a00 */
[----:B------:R2:W-:Y:S04]  /*15880*/  STL [R1+0x144], R60 ;  /* 0x0001443c01007387 */ /* 0x0005e80000100800 */
[----:B------:R-:W4:Y:S01]  /*15890*/  LDL.LU.64 R58, [R1+0x1e8] ;  /* 0x0001e800013a7983 */ /* 0x000f220000300a00 */
[----:B-1----:R-:W-:-:S03]  /*158a0*/  MOV R0, R61 ;  /* 0x0000003d00007202 */ /* 0x002fc60000000f00 */
        /* <DEDUP_REMOVED lines=8> */
[----:B------:R-:W-:Y:S04]  /*15930*/  STL [R1+0x15c], R46 ;  /* 0x00015c2e01007387 */ /* 0x000fe80000100800 */
[----:B------:R1:W-:Y:S04]  /*15940*/  STL [R1+0x150], R0 ;  /* 0x0001500001007387 */ /* 0x0003e80000100800 */
[----:B------:R-:W3:Y:S01]  /*15950*/  LDL.LU.64 R48, [R1+0x200] ;  /* 0x0002000001307983 */ /* 0x000ee20000300a00 */
[----:B-1----:R-:W-:-:S03]  /*15960*/  MOV R0, R47 ;  /* 0x0000002f00007202 */ /* 0x002fc60000000f00 */
[----:B----4-:R-:W-:Y:S04]  /*15970*/  STL [R1+0x164], R50 ;  /* 0x0001643201007387 */ /* 0x010fe80000100800 */
[----:B------:R1:W-:Y:S04]  /*15980*/  STL [R1+0x158], R0 ;  /* 0x0001580001007387 */ /* 0x0003e80000100800 */
[----:B------:R-:W4:Y:S01]  /*15990*/  LDL.LU.64 R46, [R1+0x1c8] ;  /* 0x0001c800012e7983 */ /* 0x000f220000300a00 */
[----:B-1----:R-:W-:-:S03]  /*159a0*/  IMAD.MOV.U32 R0, RZ, RZ, R51 ;  /* 0x000000ffff007224 */ /* 0x002fc600078e0033 */
[----:B------:R-:W-:Y:S04]  /*159b0*/  STL [R1+0x16c], R52 ;  /* 0x00016c3401007387 */ /* 0x000fe80000100800 */
[----:B------:R1:W-:Y:S04]  /*159c0*/  STL [R1+0x160], R0 ;  /* 0x0001600001007387 */ /* 0x0003e80000100800 */
[----:B------:R-:W4:Y:S01]  /*159d0*/  LDL.LU.64 R50, [R1+0x260] ;  /* 0x0002600001327983 */ /* 0x000f220000300a00 */
[----:B-1----:R-:W-:-:S05]  /*159e0*/  IMAD.MOV.U32 R0, RZ, RZ, R53 ;  /* 0x000000ffff007224 */ /* 0x002fca00078e0035 */
[----:B------:R1:W-:Y:S04]  /*159f0*/  STL [R1+0x168], R0 ;  /* 0x0001680001007387 */ /* 0x0003e80000100800 */
[----:B------:R1:W-:Y:S02]  /*15a00*/  STL [R1+0x174], R58 ;  /* 0x0001743a01007387 */ /* 0x0003e40000100800 */
[----:B-1----:R-:W-:Y:S02]  /*15a10*/  MOV R0, R59 ;  /* 0x0000003b00007202 */ /* 0x002fe40000000f00 */
[----:B------:R-:W4:Y:S04]  /*15a20*/  LDL.LU.64 R58, [R1+0x280] ;  /* 0x00028000013a7983 */ /* 0x000f280000300a00 */
[----:B------:R2:W-:Y:S01]  /*15a30*/  STL [R1+0x170], R0 ;  /* 0x0001700001007387 */ /* 0x0005e20000100800 */
[----:B------:R-:W-:-:S02]  /*15a40*/  IMAD.MOV.U32 R56, RZ, RZ, R68 ;  /* 0x000000ffff387224 */ /* 0x000fc400078e0044 */
[----:B--2---:R-:W-:Y:S01]  /*15a50*/  IMAD.MOV.U32 R0, RZ, RZ, R61 ;  /* 0x000000ffff007224 */ /* 0x004fe200078e003d */
[----:B------:R1:W-:Y:S04]  /*15a60*/  STL [R1+0x17c], R60 ;  /* 0x00017c3c01007387 */ /* 0x0003e80000100800 */
[----:B-1----:R-:W2:Y:S04]  /*15a70*/  LDL.LU.64 R60, [R1+0x1b8] ;  /* 0x0001b800013c7983 */ /* 0x002ea80000300a00 */
[----:B------:R1:W-:Y:S04]  /*15a80*/  STL [R1+0x178], R0 ;  /* 0x0001780001007387 */ /* 0x0003e80000100800 */
[----:B---3--:R3:W-:Y:S01]  /*15a90*/  STL [R1+0x184], R54 ;  /* 0x0001843601007387 */ /* 0x0087e20000100800 */
[----:B-1----:R-:W-:-:S03]  /*15aa0*/  IMAD.MOV.U32 R0, RZ, RZ, R55 ;  /* 0x000000ffff007224 */ /* 0x002fc600078e0037 */
[----:B------:R-:W-:Y:S01]  /*15ab0*/  STL [R1+0x18c], R44 ;  /* 0x00018c2c01007387 */ /* 0x000fe20000100800 */
[----:B---3--:R-:W-:Y:S01]  /*15ac0*/  MOV R54, R56 ;  /* 0x0000003800367202 */ /* 0x008fe20000000f00 */
[----:B------:R-:W-:Y:S01]  /*15ad0*/  IMAD.MOV.U32 R55, RZ, RZ, R57 ;  /* 0x000000ffff377224 */ /* 0x000fe200078e0039 */
[----:B------:R-:W-:Y:S01]  /*15ae0*/  MOV R57, R63 ;  /* 0x0000003f00397202 */ /* 0x000fe20000000f00 */
[----:B------:R-:W-:Y:S01]  /*15af0*/  IMAD.MOV.U32 R56, RZ, RZ, R62 ;  /* 0x000000ffff387224 */ /* 0x000fe200078e003e */
[----:B------:R1:W-:Y:S01]  /*15b00*/  STL [R1+0x180], R0 ;  /* 0x0001800001007387 */ /* 0x0003e20000100800 */
[----:B------:R-:W-:Y:S01]  /*15b10*/  IMAD.MOV.U32 R62, RZ, RZ, R64 ;  /* 0x000000ffff3e7224 */ /* 0x000fe200078e0040 */
[----:B------:R-:W-:Y:S01]  /*15b20*/  MOV R64, R76 ;  /* 0x0000004c00407202 */ /* 0x000fe20000000f00 */
[----:B------:R-:W-:Y:S02]  /*15b30*/  IMAD.MOV.U32 R63, RZ, RZ, R65 ;  /* 0x000000ffff3f7224 */ /* 0x000fe400078e0041 */
[----:B------:R-:W-:-:S02]  /*15b40*/  IMAD.MOV.U32 R65, RZ, RZ, R77 ;  /* 0x000000ffff417224 */ /* 0x000fc400078e004d */
[----:B------:R-:W3:Y:S04]  /*15b50*/  LDL.LU.64 R76, [R1+0x2d8] ;  /* 0x0002d800014c7983 */ /* 0x000ee80000300a00 */
[----:B------:R-:W3:Y:S01]  /*15b60*/  LDL.LU.64 R52, [R1+0x258] ;  /* 0x0002580001347983 */ /* 0x000ee20000300a00 */
[----:B-1----:R-:W-:-:S05]  /*15b70*/  IMAD.MOV.U32 R0, RZ, RZ, R45 ;  /* 0x000000ffff007224 */ /* 0x002fca00078e002d */
[----:B------:R1:W-:Y:S04]  /*15b80*/  STL [R1+0x188], R0 ;  /* 0x0001880001007387 */ /* 0x0003e80000100800 */
[----:B----4-:R-:W-:Y:S01]  /*15b90*/  STL [R1+0x194], R46 ;  /* 0x0001942e01007387 */ /* 0x010fe20000100800 */
[----:B-1----:R-:W-:-:S03]  /*15ba0*/  MOV R0, R47 ;  /* 0x0000002f00007202 */ /* 0x002fc60000000f00 */
[----:B------:R-:W-:Y:S04]  /*15bb0*/  STL [R1+0x19c], R48 ;  /* 0x00019c3001007387 */ /* 0x000fe80000100800 */
[----:B------:R1:W-:Y:S04]  /*15bc0*/  STL [R1+0x190], R0 ;  /* 0x0001900001007387 */ /* 0x0003e80000100800 */
[----:B------:R-:W-:Y:S01]  /*15bd0*/  STL [R1+0x1a4], R50 ;  /* 0x0001a43201007387 */ /* 0x000fe20000100800 */
[----:B-1----:R-:W-:-:S05]  /*15be0*/  IMAD.MOV.U32 R0, RZ, RZ, R49 ;  /* 0x000000ffff007224 */ /* 0x002fca00078e0031 */
[----:B------:R1:W-:Y:S04]  /*15bf0*/  STL [R1+0x198], R0 ;  /* 0x0001980001007387 */ /* 0x0003e80000100800 */
[----:B------:R-:W4:Y:S01]  /*15c00*/  LDL.LU.64 R42, [R1+0x1d0] ;  /* 0x0001d000012a7983 */ /* 0x000f220000300a00 */
[----:B-1----:R-:W-:-:S05]  /*15c10*/  IMAD.MOV.U32 R0, RZ, RZ, R51 ;  /* 0x000000ffff007224 */ /* 0x002fca00078e0033 */
[----:B------:R1:W-:Y:S04]  /*15c20*/  STL [R1+0x1a0], R0 ;  /* 0x0001a00001007387 */ /* 0x0003e80000100800 */
[----:B------:R1:W-:Y:S04]  /*15c30*/  STL [R1+0x1ac], R58 ;  /* 0x0001ac3a01007387 */ /* 0x0003e80000100800 */
[----:B------:R-:W4:Y:S04]  /*15c40*/  LDL.LU.64 R44, [R1+0x1d8] ;  /* 0x0001d800012c7983 */ /* 0x000f280000300a00 */
[----:B------:R-:W4:Y:S01]  /*15c50*/  LDL.LU.64 R46, [R1+0x1e0] ;  /* 0x0001e000012e7983 */ /* 0x000f220000300a00 */
[----:B-1----:R-:W-:-:S03]  /*15c60*/  MOV R0, R59 ;  /* 0x0000003b00007202 */ /* 0x002fc60000000f00 */
[----:B------:R-:W4:Y:S04]  /*15c70*/  LDL.LU.64 R48, [R1+0x1f8] ;  /* 0x0001f80001307983 */ /* 0x000f280000300a00 */
[----:B------:R1:W-:Y:S01]  /*15c80*/  STL [R1+0x1a8], R0 ;  /* 0x0001a80001007387 */ /* 0x0003e20000100800 */
[----:B------:R-:W-:-:S03]  /*15c90*/  IMAD.MOV.U32 R68, RZ, RZ, R240 ;  /* 0x000000ffff447224 */ /* 0x000fc600078e00f0 */
[----:B------:R-:W4:Y:S01]  /*15ca0*/  LDL.LU.64 R58, [R1+0x250] ;  /* 0x00025000013a7983 */ /* 0x000f220000300a00 */
[----:B------:R-:W-:Y:S02]  /*15cb0*/  IMAD.MOV.U32 R50, RZ, RZ, R72 ;  /* 0x000000ffff327224 */ /* 0x000fe400078e0048 */
[----:B------:R-:W-:Y:S01]  /*15cc0*/  IMAD.MOV.U32 R51, RZ, RZ, R73 ;  /* 0x000000ffff337224 */ /* 0x000fe200078e0049 */
[----:B--2---:R2:W-:Y:S01]  /*15cd0*/  STL [R1+0x1b4], R60 ;  /* 0x0001b43c01007387 */ /* 0x0045e20000100800 */
[----:B-1----:R-:W-:-:S03]  /*15ce0*/  MOV R0, R61 ;  /* 0x0000003d00007202 */ /* 0x002fc60000000f00 */
[----:B------:R-:W4:Y:S04]  /*15cf0*/  LDL.LU.64 R72, [R1+0x278] ;  /* 0x0002780001487983 */ /* 0x000f280000300a00 */
[----:B------:R1:W-:Y:S01]  /*15d00*/  STL [R1+0x1b0], R0 ;  /* 0x0001b00001007387 */ /* 0x0003e20000100800 */
[----:B--2---:R-:W-:Y:S01]  /*15d10*/  IMAD.MOV.U32 R60, RZ, RZ, R62 ;  /* 0x000000ffff3c7224 */ /* 0x004fe200078e003e */
[----:B------:R-:W-:Y:S01]  /*15d20*/  MOV R62, R64 ;  /* 0x00000040003e7202 */ /* 0x000fe20000000f00 */
[----:B------:R-:W-:Y:S02]  /*15d30*/  IMAD.MOV.U32 R61, RZ, RZ, R63 ;  /* 0x000000ffff3d7224 */ /* 0x000fe400078e003f */
[----:B------:R-:W-:Y:S01]  /*15d40*/  IMAD.MOV.U32 R63, RZ, RZ, R65 ;  /* 0x000000ffff3f7224 */ /* 0x000fe200078e0041 */
[----:B------:R-:W-:Y:S01]  /*15d50*/  MOV R65, R67 ;  /* 0x0000004300417202 */ /* 0x000fe20000000f00 */
[----:B------:R-:W-:-:S02]  /*15d60*/  IMAD.MOV.U32 R64, RZ, RZ, R66 ;  /* 0x000000ffff407224 */ /* 0x000fc400078e0042 */
[----:B------:R-:W-:Y:S01]  /*15d70*/  IMAD.MOV.U32 R66, RZ, RZ, R68 ;  /* 0x000000ffff427224 */ /* 0x000fe200078e0044 */
[----:B------:R-:W-:Y:S01]  /*15d80*/  MOV R68, R70 ;  /* 0x0000004600447202 */ /* 0x000fe20000000f00 */
[----:B------:R-:W-:Y:S02]  /*15d90*/  IMAD.MOV.U32 R67, RZ, RZ, R69 ;  /* 0x000000ffff437224 */ /* 0x000fe400078e0045 */
[----:B------:R-:W-:Y:S01]  /*15da0*/  IMAD.MOV.U32 R69, RZ, RZ, R71 ;  /* 0x000000ffff457224 */ /* 0x000fe200078e0047 */
[----:B------:R-:W-:Y:S01]  /*15db0*/  MOV R71, R75 ;  /* 0x0000004b00477202 */ /* 0x000fe20000000f00 */
[----:B------:R-:W-:Y:S01]  /*15dc0*/  IMAD.MOV.U32 R70, RZ, RZ, R74 ;  /* 0x000000ffff467224 */ /* 0x000fe200078e004a */
[----:B---3--:R2:W-:Y:S01]  /*15dd0*/  STL [R1+0x1bc], R76 ;  /* 0x0001bc4c01007387 */ /* 0x0085e20000100800 */
[----:B-1----:R-:W-:-:S03]  /*15de0*/  IMAD.MOV.U32 R0, RZ, RZ, R77 ;  /* 0x000000ffff007224 */ /* 0x002fc600078e004d */
[----:B------:R-:W3:Y:S04]  /*15df0*/  LDL.LU.64 R74, [R1+0x2a8] ;  /* 0x0002a800014a7983 */ /* 0x000ee80000300a00 */
[----:B------:R1:W-:Y:S01]  /*15e00*/  STL [R1+0x1b8], R0 ;  /* 0x0001b80001007387 */ /* 0x0003e20000100800 */
[----:B--2---:R-:W-:Y:S01]  /*15e10*/  IMAD.MOV.U32 R76, RZ, RZ, R78 ;  /* 0x000000ffff4c7224 */ /* 0x004fe200078e004e */
[----:B------:R-:W-:Y:S01]  /*15e20*/  MOV R77, R79 ;  /* 0x0000004f004d7202 */ /* 0x000fe20000000f00 */
[----:B------:R-:W-:Y:S01]  /*15e30*/  IMAD.MOV.U32 R78, RZ, RZ, R80 ;  /* 0x000000ffff4e7224 */ /* 0x000fe200078e0050 */
[----:B------:R-:W-:Y:S01]  /*15e40*/  MOV R80, R82 ;  /* 0x0000005200507202 */ /* 0x000fe20000000f00 */
[----:B------:R-:W-:Y:S01]  /*15e50*/  IMAD.MOV.U32 R79, RZ, RZ, R81 ;  /* 0x000000ffff4f7224 */ /* 0x000fe200078e0051 */
[----:B------:R2:W-:Y:S01]  /*15e60*/  STL [R1+0x1c4], R52 ;  /* 0x0001c43401007387 */ /* 0x0005e20000100800 */
[----:B------:R-:W-:Y:S01]  /*15e70*/  IMAD.MOV.U32 R81, RZ, RZ, R83 ;  /* 0x000000ffff517224 */ /* 0x000fe200078e0053 */
[----:B------:R-:W-:Y:S01]  /*15e80*/  MOV R83, R85 ;  /* 0x0000005500537202 */ /* 0x000fe20000000f00 */
[----:B------:R-:W-:-:S02]  /*15e90*/  IMAD.MOV.U32 R82, RZ, RZ, R84 ;  /* 0x000000ffff527224 */ /* 0x000fc400078e0054 */
[----:B------:R-:W3:Y:S01]  /*15ea0*/  LDL.LU.64 R84, [R1+0x2c8] ;  /* 0x0002c80001547983 */ /* 0x000ee20000300a00 */
[----:B-1----:R-:W-:-:S03]  /*15eb0*/  IMAD.MOV.U32 R0, RZ, RZ, R53 ;  /* 0x000000ffff007224 */ /* 0x002fc600078e0035 */
[----:B--2---:R-:W2:Y:S04]  /*15ec0*/  LDL.LU.64 R52, [R1+0x210] ;  /* 0x0002100001347983 */ /* 0x004ea80000300a00 */
[----:B------:R4:W-:Y:S02]  /*15ed0*/  STL [R1+0x1c0], R0 ;  /* 0x0001c00001007387 */ /* 0x0009e40000100800 */
[----:B----4-:R-:W-:Y:S02]  /*15ee0*/  IMAD.MOV.U32 R0, RZ, RZ, R43 ;  /* 0x000000ffff007224 */ /* 0x010fe400078e002b */
[----:B------:R-:W-:Y:S04]  /*15ef0*/  STL [R1+0x1cc], R42 ;  /* 0x0001cc2a01007387 */ /* 0x000fe80000100800 */
[----:B------:R-:W-:Y:S04]  /*15f00*/  STL [R1+0x1d4], R44 ;  /* 0x0001d42c01007387 */ /* 0x000fe80000100800 */
[----:B------:R1:W-:Y:S04]  /*15f10*/  STL [R1+0x1c8], R0 ;  /* 0x0001c80001007387 */ /* 0x0003e80000100800 */
[----:B------:R-:W-:Y:S01]  /*15f20*/  STL [R1+0x1dc], R46 ;  /* 0x0001dc2e01007387 */ /* 0x000fe20000100800 */
[----:B-1----:R-:W-:-:S05]  /*15f30*/  MOV R0, R45 ;  /* 0x0000002d00007202 */ /* 0x002fca0000000f00 */
[----:B------:R1:W-:Y:S04]  /*15f40*/  STL [R1+0x1d0], R0 ;  /* 0x0001d00001007387 */ /* 0x0003e80000100800 */
[----:B------:R-:W-:Y:S01]  /*15f50*/  STL [R1+0x1e4], R48 ;  /* 0x0001e43001007387 */ /* 0x000fe20000100800 */
[----:B-1----:R-:W-:-:S05]  /*15f60*/  IMAD.MOV.U32 R0, RZ, RZ, R47 ;  /* 0x000000ffff007224 */ /* 0x002fca00078e002f */
[----:B------:R1:W-:Y:S02]  /*15f70*/  STL [R1+0x1d8], R0 ;  /* 0x0001d80001007387 */ /* 0x0003e40000100800 */
[----:B-1----:R-:W-:-:S05]  /*15f80*/  IMAD.MOV.U32 R0, RZ, RZ, R49 ;  /* 0x000000ffff007224 */ /* 0x002fca00078e0031 */
[----:B------:R1:W-:Y:S04]  /*15f90*/  STL [R1+0x1e0], R0 ;  /* 0x0001e00001007387 */ /* 0x0003e80000100800 */
[----:B------:R4:W-:Y:S01]  /*15fa0*/  STL [R1+0x1ec], R58 ;  /* 0x0001ec3a01007387 */ /* 0x0009e20000100800 */
[----:B-1----:R-:W-:-:S05]  /*15fb0*/  IMAD.MOV.U32 R0, RZ, RZ, R59 ;  /* 0x000000ffff007224 */ /* 0x002fca00078e003b */
[----:B------:R1:W-:Y:S01]  /*15fc0*/  STL [R1+0x1e8], R0 ;  /* 0x0001e80001007387 */ /* 0x0003e20000100800 */
[----:B------:R-:W-:Y:S01]  /*15fd0*/  MOV R46, R70 ;  /* 0x00000046002e7202 */ /* 0x000fe20000000f00 */
[----:B------:R-:W-:Y:S01]  /*15fe0*/  IMAD.MOV.U32 R47, RZ, RZ, R71 ;  /* 0x000000ffff2f7224 */ /* 0x000fe200078e0047 */
[----:B------:R-:W-:Y:S01]  /*15ff0*/  MOV R42, R50 ;  /* 0x00000032002a7202 */ /* 0x000fe20000000f00 */
[----:B------:R-:W-:Y:S01]  /*16000*/  IMAD.MOV.U32 R43, RZ, RZ, R51 ;  /* 0x000000ffff2b7224 */ /* 0x000fe200078e0033 */
[----:B------:R-:W-:Y:S01]  /*16010*/  MOV R51, R61 ;  /* 0x0000003d00337202 */ /* 0x000fe20000000f00 */
[----:B------:R-:W-:Y:S01]  /*16020*/  IMAD.MOV.U32 R50, RZ, RZ, R60 ;  /* 0x000000ffff327224 */ /* 0x000fe200078e003c */
[----:B------:R-:W-:Y:S01]  /*16030*/  MOV R60, R64 ;  /* 0x00000040003c7202 */ /* 0x000fe20000000f00 */
[----:B------:R-:W-:Y:S01]  /*16040*/  IMAD.MOV.U32 R48, RZ, RZ, R62 ;  /* 0x000000ffff307224 */ /* 0x000fe200078e003e */
[----:B------:R-:W-:Y:S01]  /*16050*/  MOV R62, R78 ;  /* 0x0000004e003e7202 */ /* 0x000fe20000000f00 */
[----:B------:R-:W-:-:S02]  /*16060*/  IMAD.MOV.U32 R49, RZ, RZ, R63 ;  /* 0x000000ffff317224 */ /* 0x000fc400078e003f */
[----:B----4-:R-:W-:Y:S02]  /*16070*/  IMAD.MOV.U32 R58, RZ, RZ, R76 ;  /* 0x000000ffff3a7224 */ /* 0x010fe400078e004c */
[----:B------:R-:W-:Y:S02]  /*16080*/  IMAD.MOV.U32 R59, RZ, RZ, R77 ;  /* 0x000000ffff3b7224 */ /* 0x000fe400078e004d */
[----:B------:R-:W-:Y:S01]  /*16090*/  IMAD.MOV.U32 R61, RZ, RZ, R65 ;  /* 0x000000ffff3d7224 */ /* 0x000fe200078e0041 */
[----:B------:R-:W-:Y:S01]  /*160a0*/  MOV R65, R81 ;  /* 0x0000005100417202 */ /* 0x000fe20000000f00 */
[----:B------:R-:W-:Y:S01]  /*160b0*/  IMAD.MOV.U32 R63, RZ, RZ, R79 ;  /* 0x000000ffff3f7224 */ /* 0x000fe200078e004f */
[----:B------:R-:W-:Y:S01]  /*160c0*/  MOV R41, R57 ;  /* 0x0000003900297202 */ /* 0x000fe20000000f00 */
[----:B------:R-:W-:Y:S02]  /*160d0*/  IMAD.MOV.U32 R44, RZ, RZ, R68 ;  /* 0x000000ffff2c7224 */ /* 0x000fe400078e0044 */
[----:B------:R-:W-:-:S02]  /*160e0*/  IMAD.MOV.U32 R45, RZ, RZ, R69 ;  /* 0x000000ffff2d7224 */ /* 0x000fc400078e0045 */
[----:B------:R-:W-:Y:S01]  /*160f0*/  IMAD.MOV.U32 R64, RZ, RZ, R80 ;  /* 0x000000ffff407224 */ /* 0x000fe200078e0050 */
[----:B------:R-:W-:Y:S01]  /*16100*/  MOV R57, R67 ;  /* 0x0000004300397202 */ /* 0x000fe20000000f00 */
[----:B------:R-:W-:Y:S02]  /*16110*/  IMAD.MOV.U32 R40, RZ, RZ, R56 ;  /* 0x000000ffff287224 */ /* 0x000fe400078e0038 */
[----:B------:R-:W-:Y:S02]  /*16120*/  IMAD.MOV.U32 R68, RZ, RZ, R82 ;  /* 0x000000ffff447224 */ /* 0x000fe400078e0052 */
[----:B------:R-:W-:Y:S02]  /*16130*/  IMAD.MOV.U32 R69, RZ, RZ, R83 ;  /* 0x000000ffff457224 */ /* 0x000fe400078e0053 */
[----:B------:R-:W-:Y:S02]  /*16140*/  IMAD.MOV.U32 R56, RZ, RZ, R66 ;  /* 0x000000ffff387224 */ /* 0x000fe400078e0042 */
[----:B------:R-:W-:-:S02]  /*16150*/  IMAD.MOV.U32 R66, RZ, RZ, R86 ;  /* 0x000000ffff427224 */ /* 0x000fc400078e0056 */
[----:B------:R-:W-:Y:S01]  /*16160*/  IMAD.MOV.U32 R67, RZ, RZ, R87 ;  /* 0x000000ffff437224 */ /* 0x000fe200078e0057 */
[----:B------:R-:W-:Y:S01]  /*16170*/  MOV R38, R44 ;  /* 0x0000002c00267202 */ /* 0x000fe20000000f00 */
[----:B------:R-:W-:Y:S02]  /*16180*/  IMAD.MOV.U32 R39, RZ, RZ, R45 ;  /* 0x000000ffff277224 */ /* 0x000fe400078e002d */
[----:B-1----:R-:W-:Y:S01]  /*16190*/  IMAD.MOV.U32 R0, RZ, RZ, R73 ;  /* 0x000000ffff007224 */ /* 0x002fe200078e0049 */
[----:B------:R-:W-:Y:S04]  /*161a0*/  STL [R1+0x1f4], R72 ;  /* 0x0001f44801007387 */ /* 0x000fe80000100800 */
[----:B---3--:R-:W-:Y:S04]  /*161b0*/  STL [R1+0x1fc], R74 ;  /* 0x0001fc4a01007387 */ /* 0x008fe80000100800 */
[----:B------:R1:W-:Y:S02]  /*161c0*/  STL [R1+0x1f0], R0 ;  /* 0x0001f00001007387 */ /* 0x0003e40000100800 */
[----:B-1----:R-:W-:-:S05]  /*161d0*/  MOV R0, R75 ;  /* 0x0000004b00007202 */ /* 0x002fca0000000f00 */
[----:B------:R1:W-:Y:S04]  /*161e0*/  STL [R1+0x1f8], R0 ;  /* 0x0001f80001007387 */ /* 0x0003e80000100800 */
[----:B------:R-:W-:Y:S01]  /*161f0*/  STL [R1+0x204], R84 ;  /* 0x0002045401007387 */ /* 0x000fe20000100800 */
[----:B-1----:R-:W-:-:S05]  /*16200*/  MOV R0, R85 ;  /* 0x0000005500007202 */ /* 0x002fca0000000f00 */
[----:B------:R1:W-:Y:S04]  /*16210*/  STL [R1+0x200], R0 ;  /* 0x0002000001007387 */ /* 0x0003e80000100800 */
[----:B--2---:R2:W-:Y:S04]  /*16220*/  STL [R1+0x20c], R52 ;  /* 0x00020c3401007387 */ /* 0x0045e80000100800 */
[----:B------:R-:W3:Y:S04]  /*16230*/  LDL.LU.64 R70, [R1+0x648] ;  /* 0x0006480001467983 */ /* 0x000ee80000300a00 */
[----:B------:R-:W4:Y:S01]  /*16240*/  LDL.LU.64 R74, [R1+0x5b8] ;  /* 0x0005b800014a7983 */ /* 0x000f220000300a00 */
[----:B-1----:R-:W-:-:S03]  /*16250*/  MOV R0, R53 ;  /* 0x0000003500007202 */ /* 0x002fc60000000f00 */
[----:B------:R-:W4:Y:S04]  /*16260*/  LDL.LU.64 R72, [R1+0x5d8] ;  /* 0x0005d80001487983 */ /* 0x000f280000300a00 */
[----:B------:R-:W4:Y:S04]  /*16270*/  LDL.LU.64 R76, [R1+0x668] ;  /* 0x00066800014c7983 */ /* 0x000f280000300a00 */
[----:B------:R-:W3:Y:S04]  /*16280*/  LDL.LU.64 R78, [R1+0x4a0] ;  /* 0x0004a000014e7983 */ /* 0x000ee80000300a00 */
[----:B------:R-:W4:Y:S04]  /*16290*/  LDL.LU.64 R80, [R1+0x620] ;  /* 0x0006200001507983 */ /* 0x000f280000300a00 */
[----:B------:R-:W4:Y:S04]  /*162a0*/  LDL.LU.64 R82, [R1+0x588] ;  /* 0x0005880001527983 */ /* 0x000f280000300a00 */
[----:B------:R-:W4:Y:S04]  /*162b0*/  LDL.LU.64 R84, [R1+0x5f8] ;  /* 0x0005f80001547983 */ /* 0x000f280000300a00 */
[----:B------:R-:W4:Y:S04]  /*162c0*/  LDL.LU.64 R86, [R1+0x5b0] ;  /* 0x0005b00001567983 */ /* 0x000f280000300a00 */
[----:B--2---:R-:W2:Y:S04]  /*162d0*/  LDL.LU.64 R52, [R1+0x510] ;  /* 0x0005100001347983 */ /* 0x004ea80000300a00 */
[----:B------:R1:W-:Y:S04]  /*162e0*/  STL [R1+0x208], R0 ;  /* 0x0002080001007387 */ /* 0x0003e80000100800 */
[----:B------:R-:W-:Y:S01]  /*162f0*/  STL [R1+0x214], R40 ;  /* 0x0002142801007387 */ /* 0x000fe20000100800 */
[----:B-1----:R-:W-:-:S05]  /*16300*/  IMAD.MOV.U32 R0, RZ, RZ, R41 ;  /* 0x000000ffff007224 */ /* 0x002fca00078e0029 */
[----:B------:R1:W-:Y:S04]  /*16310*/  STL [R1+0x210], R0 ;  /* 0x0002100001007387 */ /* 0x0003e80000100800 */
[----:B------:R-:W-:Y:S01]  /*16320*/  STL [R1+0x21c], R42 ;  /* 0x00021c2a01007387 */ /* 0x000fe20000100800 */
[----:B-1----:R-:W-:-:S05]  /*16330*/  IMAD.MOV.U32 R0, RZ, RZ, R43 ;  /* 0x000000ffff007224 */ /* 0x002fca00078e002b */
[----:B------:R1:W-:Y:S04]  /*16340*/  STL [R1+0x218], R0 ;  /* 0x0002180001007387 */ /* 0x0003e80000100800 */
[----:B------:R-:W-:Y:S04]  /*16350*/  STL [R1+0x224], R46 ;  /* 0x0002242e01007387 */ /* 0x000fe80000100800 */
[----:B------:R-:W3:Y:S01]  /*16360*/  LDL.LU.64 R40, [R1+0x3b0] ;  /* 0x0003b00001287983 */ /* 0x000ee20000300a00 */
[----:B-1----:R-:W-:-:S05]  /*16370*/  IMAD.MOV.U32 R0, RZ, RZ, R47 ;  /* 0x000000ffff007224 */ /* 0x002fca00078e002f */
[----:B------:R1:W-:Y:S04]  /*16380*/  STL [R1+0x220], R0 ;  /* 0x0002200001007387 */ /* 0x0003e80000100800 */
[----:B------:R1:W-:Y:S04]  /*16390*/  STL [R1+0x22c], R48 ;  /* 0x00022c3001007387 */ /* 0x0003e80000100800 */
[----:B------:R-:W4:Y:S01]  /*163a0*/  LDL.LU.64 R42, [R1+0x308] ;  /* 0x00030800012a7983 */ /* 0x000f220000300a00 */
[----:B-1----:R-:W-:-:S05]  /*163b0*/  MOV R0, R49 ;  /* 0x0000003100007202 */ /* 0x002fca0000000f00 */
[----:B------:R1:W-:Y:S04]  /*163c0*/  STL [R1+0x228], R0 ;  /* 0x0002280001007387 */ /* 0x0003e80000100800 */
[----:B------:R1:W-:Y:S04]  /*163d0*/  STL [R1+0x234], R54 ;  /* 0x0002343601007387 */ /* 0x0003e80000100800 */
[----:B------:R-:W2:Y:S01]  /*163e0*/  LDL.LU.64 R48, [R1+0x388] ;  /* 0x0003880001307983 */ /* 0x000ea20000300a00 */
[----:B-1----:R-:W-:-:S03]  /*163f0*/  IMAD.MOV.U32 R0, RZ, RZ, R55 ;  /* 0x000000ffff007224 */ /* 0x002fc600078e0037 */
[----:B------:R-:W2:Y:S04]  /*16400*/  LDL.LU.64 R44, [R1+0x570] ;  /* 0x00057000012c7983 */ /* 0x000ea80000300a00 */
[----:B------:R1:W-:Y:S04]  /*16410*/  STL [R1+0x230], R0 ;  /* 0x0002300001007387 */ /* 0x0003e80000100800 */
[----:B------:R-:W2:Y:S01]  /*16420*/  LDL.LU.64 R54, [R1+0x560] ;  /* 0x0005600001367983 */ /* 0x000ea20000300a00 */
[----:B-1----:R-:W-:-:S03]  /*16430*/  IMAD.MOV.U32 R0, RZ, RZ, R51 ;  /* 0x000000ffff007224 */ /* 0x002fc600078e0033 */
[----:B------:R1:W-:Y:S04]  /*16440*/  STL [R1+0x23c], R50 ;  /* 0x00023c3201007387 */ /* 0x0003e80000100800 */
[----:B------:R1:W-:Y:S04]  /*16450*/  STL [R1+0x238], R0 ;  /* 0x0002380001007387 */ /* 0x0003e80000100800 */
[----:B-1----:R-:W2:Y:S04]  /*16460*/  LDL.LU.64 R50, [R1+0x590] ;  /* 0x0005900001327983 */ /* 0x002ea80000300a00 */
[----:B------:R-:W-:Y:S04]  /*16470*/  STL [R1+0x244], R38 ;  /* 0x0002442601007387 */ /* 0x000fe80000100800 */
[----:B------:R-:W2:Y:S01]  /*16480*/  LDL.LU.64 R46, [R1+0x4d8] ;  /* 0x0004d800012e7983 */ /* 0x000ea20000300a00 */
[----:B------:R-:W-:-:S03]  /*16490*/  MOV R0, R39 ;  /* 0x0000002700007202 */ /* 0x000fc60000000f00 */
[----:B---3--:R-:W-:Y:S04]  /*164a0*/  STL [R1+0x24c], R40 ;  /* 0x00024c2801007387 */ /* 0x008fe80000100800 */
[----:B------:R1:W-:Y:S02]  /*164b0*/  STL [R1+0x240], R0 ;  /* 0x0002400001007387 */ /* 0x0003e40000100800 */
[----:B-1----:R-:W-:-:S05]  /*164c0*/  IMAD.MOV.U32 R0, RZ, RZ, R41 ;  /* 0x000000ffff007224 */ /* 0x002fca00078e0029 */
[----:B------:R1:W-:Y:S04]  /*164d0*/  STL [R1+0x248], R0 ;  /* 0x0002480001007387 */ /* 0x0003e80000100800 */
[----:B----4-:R-:W-:Y:S01]  /*164e0*/  STL [R1+0x254], R42 ;  /* 0x0002542a01007387 */ /* 0x010fe20000100800 */
[----:B-1----:R-:W-:-:S05]  /*164f0*/  IMAD.MOV.U32 R0, RZ, RZ, R43 ;  /* 0x000000ffff007224 */ /* 0x002fca00078e002b */
[----:B------:R1:W-:Y:S04]  /*16500*/  STL [R1+0x250], R0 ;  /* 0x0002500001007387 */ /* 0x0003e80000100800 */
[----:B--2---:R2:W-:Y:S01]  /*16510*/  STL [R1+0x25c], R52 ;  /* 0x00025c3401007387 */ /* 0x0045e20000100800 */
[----:B-1----:R-:W-:-:S03]  /*16520*/  MOV R0, R53 ;  /* 0x0000003500007202 */ /* 0x002fc60000000f00 */
[----:B--2---:R-:W2:Y:S04]  /*16530*/  LDL.LU.64 R52, [R1+0x558] ;  /* 0x0005580001347983 */ /* 0x004ea80000300a00 */
[----:B------:R1:W-:Y:S04]  /*16540*/  STL [R1+0x258], R0 ;  /* 0x0002580001007387 */ /* 0x0003e80000100800 */
[----:B------:R3:W-:Y:S01]  /*16550*/  STL [R1+0x264], R48 ;  /* 0x0002643001007387 */ /* 0x0007e20000100800 */
[----:B-1----:R-:W-:-:S03]  /*16560*/  IMAD.MOV.U32 R0, RZ, RZ, R49 ;  /* 0x000000ffff007224 */ /* 0x002fc600078e0031 */
[----:B---3--:R-:W3:Y:S04]  /*16570*/  LDL.LU.64 R48, [R1+0x348] ;  /* 0x0003480001307983 */ /* 0x008ee80000300a00 */
[----:B------:R1:W-:Y:S04]  /*16580*/  STL [R1+0x260], R0 ;  /* 0x0002600001007387 */ /* 0x0003e80000100800 */
[----:B------:R-:W-:Y:S04]  /*16590*/  STL [R1+0x26c], R44 ;  /* 0x00026c2c01007387 */ /* 0x000fe80000100800 */
[----:B------:R-:W4:Y:S01]  /*165a0*/  LDL.LU.64 R38, [R1+0x2f8] ;  /* 0x0002f80001267983 */ /* 0x000f220000300a00 */
[----:B-1----:R-:W-:-:S05]  /*165b0*/  IMAD.MOV.U32 R0, RZ, RZ, R45 ;  /* 0x000000ffff007224 */ /* 0x002fca00078e002d */
[----:B------:R1:W-:Y:S04]  /*165c0*/  STL [R1+0x268], R0 ;  /* 0x0002680001007387 */ /* 0x0003e80000100800 */
[----:B------:R-:W-:Y:S04]  /*165d0*/  STL [R1+0x274], R46 ;  /* 0x0002742e01007387 */ /* 0x000fe80000100800 */
[----:B------:R-:W2:Y:S01]  /*165e0*/  LDL.LU.64 R40, [R1+0x4d0] ;  /* 0x0004d00001287983 */ /* 0x000ea20000300a00 */
[----:B-1----:R-:W-:-:S05]  /*165f0*/  MOV R0, R47 ;  /* 0x0000002f00007202 */ /* 0x002fca0000000f00 */
[----:B------:R1:W-:Y:S04]  /*16600*/  STL [R1+0x270], R0 ;  /* 0x0002700001007387 */ /* 0x0003e80000100800 */
[----:B------:R1:W-:Y:S04]  /*16610*/  STL [R1+0x27c], R50 ;  /* 0x00027c3201007387 */ /* 0x0003e80000100800 */
[----:B------:R-:W2:Y:S01]  /*16620*/  LDL.LU.64 R42, [R1+0x338] ;  /* 0x00033800012a7983 */ /* 0x000ea20000300a00 */
[----:B-1----:R-:W-:-:S05]  /*16630*/  IMAD.MOV.U32 R0, RZ, RZ, R51 ;  /* 0x000000ffff007224 */ /* 0x002fca00078e0033 */
[----:B------:R1:W-:Y:S04]  /*16640*/  STL [R1+0x278], R0 ;  /* 0x0002780001007387 */ /* 0x0003e80000100800 */
[----:B------:R1:W-:Y:S04]  /*16650*/  STL [R1+0x284], R54 ;  /* 0x0002843601007387 */ /* 0x0003e80000100800 */
[----:B------:R-:W2:Y:S04]  /*16660*/  LDL.LU.64 R50, [R1+0x470] ;  /* 0x0004700001327983 */ /* 0x000ea80000300a00 */
[----:B------:R-:W2:Y:S01]  /*16670*/  LDL.LU.64 R44, [R1+0x580] ;  /* 0x00058000012c7983 */ /* 0x000ea20000300a00 */
[----:B-1----:R-:W-:-:S05]  /*16680*/  IMAD.MOV.U32 R0, RZ, RZ, R55 ;  /* 0x000000ffff007224 */ /* 0x002fca00078e0037 */
[----:B------:R3:W-:Y:S04]  /*16690*/  STL [R1+0x280], R0 ;  /* 0x0002800001007387 */ /* 0x0007e80000100800 */
[----:B------:R-:W2:Y:S01]  /*166a0*/  LDL.LU.64 R54, [R1+0x2f0] ;  /* 0x0002f00001367983 */ /* 0x000ea20000300a00 */
[----:B---3--:R-:W-:-:S03]  /*166b0*/  MOV R0, R49 ;  /* 0x0000003100007202 */ /* 0x008fc60000000f00 */
[----:B------:R1:W-:Y:S04]  /*166c0*/  STL [R1+0x28c], R48 ;  /* 0x00028c3001007387 */ /* 0x0003e80000100800 */
[----:B------:R3:W-:Y:S04]  /*166d0*/  STL [R1+0x288], R0 ;  /* 0x0002880001007387 */ /* 0x0007e80000100800 */
[----:B-1----:R-:W2:Y:S04]  /*166e0*/  LDL.LU.64 R48, [R1+0x320] ;  /* 0x0003200001307983 */ /* 0x002ea80000300a00 */
[----:B----4-:R-:W-:Y:S04]  /*166f0*/  STL [R1+0x294], R38 ;  /* 0x0002942601007387 */ /* 0x010fe80000100800 */
[----:B------:R-:W4:Y:S01]  /*16700*/  LDL.LU.64 R46, [R1+0x538] ;  /* 0x00053800012e7983 */ /* 0x000f220000300a00 */
[----:B---3--:R-:W-:-:S03]  /*16710*/  IMAD.MOV.U32 R0, RZ, RZ, R39 ;  /* 0x000000ffff007224 */ /* 0x008fc600078e0027 */
[----:B--2---:R-:W-:Y:S04]  /*16720*/  STL [R1+0x29c], R40 ;  /* 0x00029c2801007387 */ /* 0x004fe80000100800 */
[----:B------:R1:W-:Y:S02]  /*16730*/  STL [R1+0x290], R0 ;  /* 0x0002900001007387 */ /* 0x0003e40000100800 */
[----:B-1----:R-:W-:-:S05]  /*16740*/  IMAD.MOV.U32 R0, RZ, RZ, R41 ;  /* 0x000000ffff007224 */ /* 0x002fca00078e0029 */
[----:B------:R1:W-:Y:S04]  /*16750*/  STL [R1+0x298], R0 ;  /* 0x0002980001007387 */ /* 0x0003e80000100800 */
[----:B------:R-:W-:Y:S01]  /*16760*/  STL [R1+0x2a4], R42 ;  /* 0x0002a42a01007387 */ /* 0x000fe20000100800 */
[----:B-1----:R-:W-:-:S05]  /*16770*/  MOV R0, R43 ;  /* 0x0000002b00007202 */ /* 0x002fca0000000f00 */
[----:B------:R1:W-:Y:S04]  /*16780*/  STL [R1+0x2a0], R0 ;  /* 0x0002a00001007387 */ /* 0x0003e80000100800 */
[----:B------:R2:W-:Y:S01]  /*16790*/  STL [R1+0x2ac], R52 ;  /* 0x0002ac3401007387 */ /* 0x0005e20000100800 */
[----:B-1----:R-:W-:-:S03]  /*167a0*/  IMAD.MOV.U32 R0, RZ, RZ, R53 ;  /* 0x000000ffff007224 */ /* 0x002fc600078e0035 */
[----:B--2---:R-:W2:Y:S04]  /*167b0*/  LDL.LU.64 R52, [R1+0x578] ;  /* 0x0005780001347983 */ /* 0x004ea80000300a00 */
[----:B------:R1:W-:Y:S04]  /*167c0*/  STL [R1+0x2a8], R0 ;  /* 0x0002a80001007387 */ /* 0x0003e80000100800 */
[----:B------:R3:W-:Y:S01]  /*167d0*/  STL [R1+0x2b4], R50 ;  /* 0x0002b43201007387 */ /* 0x0007e20000100800 */
[----:B-1----:R-:W-:-:S03]  /*167e0*/  IMAD.MOV.U32 R0, RZ, RZ, R51 ;  /* 0x000000ffff007224 */ /* 0x002fc600078e0033 */
[----:B---3--:R-:W3:Y:S04]  /*167f0*/  LDL.LU.64 R50, [R1+0x380] ;  /* 0x0003800001327983 */ /* 0x008ee80000300a00 */
[----:B------:R1:W-:Y:S04]  /*16800*/  STL [R1+0x2b0], R0 ;  /* 0x0002b00001007387 */ /* 0x0003e80000100800 */
[----:B------:R-:W-:Y:S04]  /*16810*/  STL [R1+0x2bc], R44 ;  /* 0x0002bc2c01007387 */ /* 0x000fe80000100800 */
[----:B------:R-:W2:Y:S01]  /*16820*/  LDL.LU.64 R38, [R1+0x300] ;  /* 0x0003000001267983 */ /* 0x000ea20000300a00 */
[----:B-1----:R-:W-:-:S05]  /*16830*/  MOV R0, R45 ;  /* 0x0000002d00007202 */ /* 0x002fca0000000f00 */
[----:B------:R1:W-:Y:S04]  /*16840*/  STL [R1+0x2b8], R0 ;  /* 0x0002b80001007387 */ /* 0x0003e80000100800 */
[----:B----4-:R-:W-:Y:S01]  /*16850*/  STL [R1+0x2c4], R46 ;  /* 0x0002c42e01007387 */ /* 0x010fe20000100800 */
[----:B-1----:R-:W-:-:S03]  /*16860*/  IMAD.MOV.U32 R0, RZ, RZ, R47 ;  /* 0x000000ffff007224 */ /* 0x002fc600078e002f */
[----:B------:R-:W4:Y:S04]  /*16870*/  LDL.LU.64 R40, [R1+0x530] ;  /* 0x0005300001287983 */ /* 0x000f280000300a00 */
[----:B------:R1:W-:Y:S04]  /*16880*/  STL [R1+0x2c0], R0 ;  /* 0x0002c00001007387 */ /* 0x0003e80000100800 */
[----:B------:R1:W-:Y:S04]  /*16890*/  STL [R1+0x2cc], R48 ;  /* 0x0002cc3001007387 */ /* 0x0003e80000100800 */
[----:B------:R-:W4:Y:S01]  /*168a0*/  LDL.LU.64 R42, [R1+0x370] ;  /* 0x00037000012a7983 */ /* 0x000f220000300a00 */
[----:B-1----:R-:W-:-:S05]  /*168b0*/  IMAD.MOV.U32 R0, RZ, RZ, R49 ;  /* 0x000000ffff007224 */ /* 0x002fca00078e0031 */
[----:B------:R1:W-:Y:S04]  /*168c0*/  STL [R1+0x2c8], R0 ;  /* 0x0002c80001007387 */ /* 0x0003e80000100800 */
[----:B------:R1:W-:Y:S04]  /*168d0*/  STL [R1+0x2d4], R54 ;  /* 0x0002d43601007387 */ /* 0x0003e80000100800 */
[----:B------:R-:W4:Y:S01]  /*168e0*/  LDL.LU.64 R48, [R1+0x4f8] ;  /* 0x0004f80001307983 */ /* 0x000f220000300a00 */
[----:B-1----:R-:W-:-:S03]  /*168f0*/  MOV R0, R55 ;  /* 0x0000003700007202 */ /* 0x002fc60000000f00 */
[----:B------:R-:W4:Y:S04]  /*16900*/  LDL.LU.64 R44, [R1+0x310] ;  /* 0x00031000012c7983 */ /* 0x000f280000300a00 */
[----:B------:R3:W-:Y:S04]  /*16910*/  STL [R1+0x2d0], R0 ;  /* 0x0002d00001007387 */ /* 0x0007e80000100800 */
[----:B------:R-:W4:Y:S01]  /*16920*/  LDL.LU.64 R54, [R1+0x328] ;  /* 0x0003280001367983 */ /* 0x000f220000300a00 */
[----:B---3--:R-:W-:-:S03]  /*16930*/  IMAD.MOV.U32 R0, RZ, RZ, R51 ;  /* 0x000000ffff007224 */ /* 0x008fc600078e0033 */
[----:B------:R1:W-:Y:S04]  /*16940*/  STL [R1+0x2dc], R50 ;  /* 0x0002dc3201007387 */ /* 0x0003e80000100800 */
[----:B------:R3:W-:Y:S04]  /*16950*/  STL [R1+0x2d8], R0 ;  /* 0x0002d80001007387 */ /* 0x0007e80000100800 */
[----:B------:R-:W4:Y:S04]  /*16960*/  LDL.LU.64 R46, [R1+0x330] ;  /* 0x00033000012e7983 */ /* 0x000f280000300a00 */
[----:B--2---:R-:W-:Y:S04]  /*16970*/  STL [R1+0x2e4], R38 ;  /* 0x0002e42601007387 */ /* 0x004fe80000100800 */
[----:B-1----:R-:W2:Y:S01]  /*16980*/  LDL.LU.64 R50, [R1+0x318] ;  /* 0x0003180001327983 */ /* 0x002ea20000300a00 */
[----:B---3--:R-:W-:-:S03]  /*16990*/  IMAD.MOV.U32 R0, RZ, RZ, R39 ;  /* 0x000000ffff007224 */ /* 0x008fc600078e0027 */
[----:B----4-:R-:W-:Y:S04]  /*169a0*/  STL [R1+0x2ec], R40 ;  /* 0x0002ec2801007387 */ /* 0x010fe80000100800 */
[----:B------:R1:W-:Y:S02]  /*169b0*/  STL [R1+0x2e0], R0 ;  /* 0x0002e00001007387 */ /* 0x0003e40000100800 */
[----:B-1----:R-:W-:-:S05]  /*169c0*/  MOV R0, R41 ;  /* 0x0000002900007202 */ /* 0x002fca0000000f00 */
[----:B------:R1:W-:Y:S04]  /*169d0*/  STL [R1+0x2e8], R0 ;  /* 0x0002e80001007387 */ /* 0x0003e80000100800 */
[----:B------:R-:W-:Y:S01]  /*169e0*/  STL [R1+0x2f4], R42 ;  /* 0x0002f42a01007387 */ /* 0x000fe20000100800 */
[----:B-1----:R-:W-:-:S05]  /*169f0*/  IMAD.MOV.U32 R0, RZ, RZ, R43 ;  /* 0x000000ffff007224 */ /* 0x002fca00078e002b */
[----:B------:R1:W-:Y:S04]  /*16a00*/  STL [R1+0x2f0], R0 ;  /* 0x0002f00001007387 */ /* 0x0003e80000100800 */
[----:B------:R3:W-:Y:S01]  /*16a10*/  STL [R1+0x2fc], R52 ;  /* 0x0002fc3401007387 */ /* 0x0007e20000100800 */
[----:B-1----:R-:W-:-:S03]  /*16a20*/  IMAD.MOV.U32 R0, RZ, RZ, R53 ;  /* 0x000000ffff007224 */ /* 0x002fc600078e0035 */
[----:B---3--:R-:W3:Y:S04]  /*16a30*/  LDL.LU.64 R52, [R1+0x350] ;  /* 0x0003500001347983 */ /* 0x008ee80000300a00 */
[----:B------:R1:W-:Y:S04]  /*16a40*/  STL [R1+0x2f8], R0 ;  /* 0x0002f80001007387 */ /* 0x0003e80000100800 */
[----:B------:R4:W-:Y:S01]  /*16a50*/  STL [R1+0x304], R48 ;  /* 0x0003043001007387 */ /* 0x0009e20000100800 */
[----:B-1----:R-:W-:-:S03]  /*16a60*/  MOV R0, R49 ;  /* 0x0000003100007202 */ /* 0x002fc60000000f00 */
[----:B----4-:R-:W4:Y:S04]  /*16a70*/  LDL.LU.64 R48, [R1+0x4f0] ;  /* 0x0004f00001307983 */ /* 0x010f280000300a00 */
[----:B------:R1:W-:Y:S04]  /*16a80*/  STL [R1+0x300], R0 ;  /* 0x0003000001007387 */ /* 0x0003e80000100800 */
[----:B------:R-:W-:Y:S04]  /*16a90*/  STL [R1+0x30c], R44 ;  /* 0x00030c2c01007387 */ /* 0x000fe80000100800 */
[----:B------:R-:W3:Y:S01]  /*16aa0*/  LDL.LU.64 R38, [R1+0x340] ;  /* 0x0003400001267983 */ /* 0x000ee20000300a00 */
[----:B-1----:R-:W-:-:S05]  /*16ab0*/  IMAD.MOV.U32 R0, RZ, RZ, R45 ;  /* 0x000000ffff007224 */ /* 0x002fca00078e002d */
[----:B------:R1:W-:Y:S04]  /*16ac0*/  STL [R1+0x308], R0 ;  /* 0x0003080001007387 */ /* 0x0003e80000100800 */
[----:B--2---:R2:W-:Y:S04]  /*16ad0*/  STL [R1+0x314], R50 ;  /* 0x0003143201007387 */ /* 0x0045e80000100800 */
[----:B------:R-:W3:Y:S01]  /*16ae0*/  LDL.LU.64 R40, [R1+0x568] ;  /* 0x0005680001287983 */ /* 0x000ee20000300a00 */
[----:B-1----:R-:W-:-:S05]  /*16af0*/  IMAD.MOV.U32 R0, RZ, RZ, R51 ;  /* 0x000000ffff007224 */ /* 0x002fca00078e0033 */
[----:B------:R1:W-:Y:S04]  /*16b00*/  STL [R1+0x310], R0 ;  /* 0x0003100001007387 */ /* 0x0003e80000100800 */
[----:B------:R-:W-:Y:S04]  /*16b10*/  STL [R1+0x31c], R46 ;  /* 0x00031c2e01007387 */ /* 0x000fe80000100800 */
[----:B--2---:R-:W2:Y:S01]  /*16b20*/  LDL.LU.64 R50, [R1+0x4b8] ;  /* 0x0004b80001327983 */ /* 0x004ea20000300a00 */
[----:B-1----:R-:W-:-:S05]  /*16b30*/  MOV R0, R47 ;  /* 0x0000002f00007202 */ /* 0x002fca0000000f00 */
[----:B------:R1:W-:Y:S04]  /*16b40*/  STL [R1+0x318], R0 ;  /* 0x0003180001007387 */ /* 0x0003e80000100800 */
[----:B------:R1:W-:Y:S04]  /*16b50*/  STL [R1+0x324], R54 ;  /* 0x0003243601007387 */ /* 0x0003e80000100800 */
[----:B------:R-:W2:Y:S04]  /*16b60*/  LDL.LU.64 R42, [R1+0x358] ;  /* 0x00035800012a7983 */ /* 0x000ea80000300a00 */
[----:B------:R-:W2:Y:S01]  /*16b70*/  LDL.LU.64 R44, [R1+0x360] ;  /* 0x00036000012c7983 */ /* 0x000ea20000300a00 */
[----:B-1----:R-:W-:-:S05]  /*16b80*/  IMAD.MOV.U32 R0, RZ, RZ, R55 ;  /* 0x000000ffff007224 */ /* 0x002fca00078e0037 */
[----:B------:R4:W-:Y:S04]  /*16b90*/  STL [R1+0x320], R0 ;  /* 0x0003200001007387 */ /* 0x0009e80000100800 */
[----:B------:R-:W2:Y:S01]  /*16ba0*/  LDL.LU.64 R54, [R1+0x378] ;  /* 0x0003780001367983 */ /* 0x000ea20000300a00 */
[----:B----4-:R-:W-:-:S03]  /*16bb0*/  IMAD.MOV.U32 R0, RZ, RZ, R49 ;  /* 0x000000ffff007224 */ /* 0x010fc600078e0031 */
[----:B------:R1:W-:Y:S04]  /*16bc0*/  STL [R1+0x32c], R48 ;  /* 0x00032c3001007387 */ /* 0x0003e80000100800 */
[----:B------:R4:W-:Y:S04]  /*16bd0*/  STL [R1+0x328], R0 ;  /* 0x0003280001007387 */ /* 0x0009e80000100800 */
[----:B-1----:R-:W2:Y:S04]  /*16be0*/  LDL.LU.64 R48, [R1+0x4b0] ;  /* 0x0004b00001307983 */ /* 0x002ea80000300a00 */
[----:B---3--:R-:W-:Y:S04]  /*16bf0*/  STL [R1+0x334], R38 ;  /* 0x0003342601007387 */ /* 0x008fe80000100800 */
[----:B------:R-:W3:Y:S01]  /*16c00*/  LDL.LU.64 R46, [R1+0x368] ;  /* 0x00036800012e7983 */ /* 0x000ee20000300a00 */
[----:B----4-:R-:W-:-:S03]  /*16c10*/  MOV R0, R39 ;  /* 0x0000002700007202 */ /* 0x010fc60000000f00 */
[----:B------:R-:W-:Y:S04]  /*16c20*/  STL [R1+0x33c], R40 ;  /* 0x00033c2801007387 */ /* 0x000fe80000100800 */
[----:B------:R1:W-:Y:S02]  /*16c30*/  STL [R1+0x330], R0 ;  /* 0x0003300001007387 */ /* 0x0003e40000100800 */
[----:B-1----:R-:W-:-:S05]  /*16c40*/  IMAD.MOV.U32 R0, RZ, RZ, R41 ;  /* 0x000000ffff007224 */ /* 0x002fca00078e0029 */
[----:B------:R1:W-:Y:S04]  /*16c50*/  STL [R1+0x338], R0 ;  /* 0x0003380001007387 */ /* 0x0003e80000100800 */
[----:B--2---:R-:W-:Y:S01]  /*16c60*/  STL [R1+0x344], R50 ;  /* 0x0003443201007387 */ /* 0x004fe20000100800 */
[----:B-1----:R-:W-:-:S05]  /*16c70*/  IMAD.MOV.U32 R0, RZ, RZ, R51 ;  /* 0x000000ffff007224 */ /* 0x002fca00078e0033 */
[----:B------:R1:W-:Y:S04]  /*16c80*/  STL [R1+0x340], R0 ;  /* 0x0003400001007387 */ /* 0x0003e80000100800 */
[----:B------:R2:W-:Y:S01]  /*16c90*/  STL [R1+0x34c], R52 ;  /* 0x00034c3401007387 */ /* 0x0005e20000100800 */
[----:B-1----:R-:W-:-:S03]  /*16ca0*/  MOV R0, R53 ;  /* 0x0000003500007202 */ /* 0x002fc60000000f00 */
[----:B--2---:R-:W2:Y:S04]  /*16cb0*/  LDL.LU.64 R52, [R1+0x3a0] ;  /* 0x0003a00001347983 */ /* 0x004ea80000300a00 */
[----:B------:R1:W-:Y:S04]  /*16cc0*/  STL [R1+0x348], R0 ;  /* 0x0003480001007387 */ /* 0x0003e80000100800 */
[----:B------:R-:W-:Y:S04]  /*16cd0*/  STL [R1+0x354], R42 ;  /* 0x0003542a01007387 */ /* 0x000fe80000100800 */
[----:B------:R-:W4:Y:S01]  /*16ce0*/  LDL.LU.64 R50, [R1+0x550] ;  /* 0x0005500001327983 */ /* 0x000f220000300a00 */
[----:B-1----:R-:W-:-:S03]  /*16cf0*/  IMAD.MOV.U32 R0, RZ, RZ, R43 ;  /* 0x000000ffff007224 */ /* 0x002fc600078e002b */
[----:B------:R-:W-:Y:S04]  /*16d00*/  STL [R1+0x35c], R44 ;  /* 0x00035c2c01007387 */ /* 0x000fe80000100800 */
[----:B------:R1:W-:Y:S04]  /*16d10*/  STL [R1+0x350], R0 ;  /* 0x0003500001007387 */ /* 0x0003e80000100800 */
[----:B------:R-:W2:Y:S01]  /*16d20*/  LDL.LU.64 R38, [R1+0x440] ;  /* 0x0004400001267983 */ /* 0x000ea20000300a00 */
[----:B-1----:R-:W-:-:S05]  /*16d30*/  IMAD.MOV.U32 R0, RZ, RZ, R45 ;  /* 0x000000ffff007224 */ /* 0x002fca00078e002d */
[----:B------:R1:W-:Y:S04]  /*16d40*/  STL [R1+0x358], R0 ;  /* 0x0003580001007387 */ /* 0x0003e80000100800 */
[----:B---3--:R-:W-:Y:S01]  /*16d50*/  STL [R1+0x364], R46 ;  /* 0x0003642e01007387 */ /* 0x008fe20000100800 */
[----:B-1----:R-:W-:-:S03]  /*16d60*/  MOV R0, R47 ;  /* 0x0000002f00007202 */ /* 0x002fc60000000f00 */
[----:B------:R-:W3:Y:S04]  /*16d70*/  LDL.LU.64 R40, [R1+0x390] ;  /* 0x0003900001287983 */ /* 0x000ee80000300a00 */
[----:B------:R1:W-:Y:S04]  /*16d80*/  STL [R1+0x360], R0 ;  /* 0x0003600001007387 */ /* 0x0003e80000100800 */
[----:B------:R-:W-:Y:S04]  /*16d90*/  STL [R1+0x36c], R48 ;  /* 0x00036c3001007387 */ /* 0x000fe80000100800 */
[----:B------:R-:W3:Y:S01]  /*16da0*/  LDL.LU.64 R44, [R1+0x398] ;  /* 0x00039800012c7983 */ /* 0x000ee20000300a00 */
[----:B-1----:R-:W-:-:S05]  /*16db0*/  IMAD.MOV.U32 R0, RZ, RZ, R49 ;  /* 0x000000ffff007224 */ /* 0x002fca00078e0031 */
[----:B------:R1:W-:Y:S04]  /*16dc0*/  STL [R1+0x368], R0 ;  /* 0x0003680001007387 */ /* 0x0003e80000100800 */
[----:B------:R-:W-:Y:S04]  /*16dd0*/  STL [R1+0x374], R54 ;  /* 0x0003743601007387 */ /* 0x000fe80000100800 */
[----:B------:R-:W3:Y:S01]  /*16de0*/  LDL.LU.64 R46, [R1+0x3a8] ;  /* 0x0003a800012e7983 */ /* 0x000ee20000300a00 */
[----:B-1----:R-:W-:-:S03]  /*16df0*/  IMAD.MOV.U32 R0, RZ, RZ, R55 ;  /* 0x000000ffff007224 */ /* 0x002fc600078e0037 */
[----:B------:R-:W3:Y:S04]  /*16e00*/  LDL.LU.64 R42, [R1+0x3c8] ;  /* 0x0003c800012a7983 */ /* 0x000ee80000300a00 */
[----:B------:R1:W-:Y:S04]  /*16e10*/  STL [R1+0x370], R0 ;  /* 0x0003700001007387 */ /* 0x0003e80000100800 */
[----:B----4-:R4:W-:Y:S01]  /*16e20*/  STL [R1+0x37c], R50 ;  /* 0x00037c3201007387 */ /* 0x0109e20000100800 */
[----:B-1----:R-:W-:-:S03]  /*16e30*/  MOV R0, R51 ;  /* 0x0000003300007202 */ /* 0x002fc60000000f00 */
[----:B------:R-:W3:Y:S04]  /*16e40*/  LDL.LU.64 R54, [R1+0x3c0] ;  /* 0x0003c00001367983 */ /* 0x000ee80000300a00 */
[----:B------:R1:W-:Y:S04]  /*16e50*/  STL [R1+0x378], R0 ;  /* 0x0003780001007387 */ /* 0x0003e80000100800 */
[----:B----4-:R-:W4:Y:S04]  /*16e60*/  LDL.LU.64 R50, [R1+0x520] ;  /* 0x0005200001327983 */ /* 0x010f280000300a00 */
[----:B--2---:R-:W-:Y:S04]  /*16e70*/  STL [R1+0x384], R38 ;  /* 0x0003842601007387 */ /* 0x004fe80000100800 */
[----:B------:R-:W2:Y:S01]  /*16e80*/  LDL.LU.64 R48, [R1+0x3b8] ;  /* 0x0003b80001307983 */ /* 0x000ea20000300a00 */
[----:B-1----:R-:W-:-:S03]  /*16e90*/  IMAD.MOV.U32 R0, RZ, RZ, R39 ;  /* 0x000000ffff007224 */ /* 0x002fc600078e0027 */
[----:B---3--:R-:W-:Y:S04]  /*16ea0*/  STL [R1+0x38c], R40 ;  /* 0x00038c2801007387 */ /* 0x008fe80000100800 */
        /* <DEDUP_REMOVED lines=8> */
[----:B------:R-:W-:Y:S04]  /*16f30*/  STL [R1+0x3a4], R46 ;  /* 0x0003a42e01007387 */ /* 0x000fe80000100800 */
[----:B------:R1:W-:Y:S04]  /*16f40*/  STL [R1+0x398], R0 ;  /* 0x0003980001007387 */ /* 0x0003e80000100800 */
[----:B---3--:R-:W3:Y:S01]  /*16f50*/  LDL.LU.64 R52, [R1+0x3d0] ;  /* 0x0003d00001347983 */ /* 0x008ee20000300a00 */
[----:B-1----:R-:W-:-:S03]  /*16f60*/  IMAD.MOV.U32 R0, RZ, RZ, R47 ;  /* 0x000000ffff007224 */ /* 0x002fc600078e002f */
[----:B------:R-:W-:Y:S04]  /*16f70*/  STL [R1+0x3ac], R54 ;  /* 0x0003ac3601007387 */ /* 0x000fe80000100800 */
[----:B------:R1:W-:Y:S04]  /*16f80*/  STL [R1+0x3a0], R0 ;  /* 0x0003a00001007387 */ /* 0x0003e80000100800 */
[----:B------:R-:W3:Y:S01]  /*16f90*/  LDL.LU.64 R44, [R1+0x3d8] ;  /* 0x0003d800012c7983 */ /* 0x000ee20000300a00 */
[----:B-1----:R-:W-:Y:S01]  /*16fa0*/  MOV R0, R55 ;  /* 0x0000003700007202 */ /* 0x002fe20000000f00 */
[----:B------:R-:W-:-:S02]  /*16fb0*/  IMAD.MOV.U32 R54, RZ, RZ, R56 ;  /* 0x000000ffff367224 */ /* 0x000fc400078e0038 */
[----:B------:R-:W-:Y:S02]  /*16fc0*/  IMAD.MOV.U32 R55, RZ, RZ, R57 ;  /* 0x000000ffff377224 */ /* 0x000fe400078e0039 */
[----:B------:R1:W-:Y:S04]  /*16fd0*/  STL [R1+0x3a8], R0 ;  /* 0x0003a80001007387 */ /* 0x0003e80000100800 */
[----:B------:R-:W3:Y:S04]  /*16fe0*/  LDL.LU.64 R56, [R1+0x3e0] ;  /* 0x0003e00001387983 */ /* 0x000ee80000300a00 */
[----:B--2---:R2:W-:Y:S04]  /*16ff0*/  STL [R1+0x3b4], R48 ;  /* 0x0003b43001007387 */ /* 0x0045e80000100800 */
[----:B------:R-:W3:Y:S01]  /*17000*/  LDL.LU.64 R46, [R1+0x3e8] ;  /* 0x0003e800012e7983 */ /* 0x000ee20000300a00 */
[----:B-1----:R-:W-:-:S03]  /*17010*/  MOV R0, R49 ;  /* 0x0000003100007202 */ /* 0x002fc60000000f00 */
[----:B----4-:R-:W-:Y:S04]  /*17020*/  STL [R1+0x3bc], R50 ;  /* 0x0003bc3201007387 */ /* 0x010fe80000100800 */
[----:B------:R1:W-:Y:S04]  /*17030*/  STL [R1+0x3b0], R0 ;  /* 0x0003b00001007387 */ /* 0x0003e80000100800 */
[----:B--2---:R-:W2:Y:S01]  /*17040*/  LDL.LU.64 R48, [R1+0x3f0] ;  /* 0x0003f00001307983 */ /* 0x004ea20000300a00 */
[----:B-1----:R-:W-:-:S05]  /*17050*/  IMAD.MOV.U32 R0, RZ, RZ, R51 ;  /* 0x000000ffff007224 */ /* 0x002fca00078e0033 */
[----:B------:R1:W-:Y:S04]  /*17060*/  STL [R1+0x3b8], R0 ;  /* 0x0003b80001007387 */ /* 0x0003e80000100800 */
[----:B------:R-:W-:Y:S04]  /*17070*/  STL [R1+0x3c4], R42 ;  /* 0x0003c42a01007387 */ /* 0x000fe80000100800 */
[----:B------:R-:W4:Y:S01]  /*17080*/  LDL.LU.64 R50, [R1+0x3f8] ;  /* 0x0003f80001327983 */ /* 0x000f220000300a00 */
[----:B-1----:R-:W-:-:S03]  /*17090*/  IMAD.MOV.U32 R0, RZ, RZ, R43 ;  /* 0x000000ffff007224 */ /* 0x002fc600078e002b */
[----:B---3--:R-:W-:Y:S04]  /*170a0*/  STL [R1+0x3cc], R52 ;  /* 0x0003cc3401007387 */ /* 0x008fe80000100800 */
[----:B------:R1:W-:Y:S02]  /*170b0*/  STL [R1+0x3c0], R0 ;  /* 0x0003c00001007387 */ /* 0x0003e40000100800 */
[----:B-1----:R-:W-:Y:S02]  /*170c0*/  MOV R0, R53 ;  /* 0x0000003500007202 */ /* 0x002fe40000000f00 */
[----:B------:R-:W3:Y:S04]  /*170d0*/  LDL.LU.64 R52, [R1+0x400] ;  /* 0x0004000001347983 */ /* 0x000ee80000300a00 */
[----:B------:R1:W-:Y:S04]  /*170e0*/  STL [R1+0x3c8], R0 ;  /* 0x0003c80001007387 */ /* 0x0003e80000100800 */
[----:B------:R-:W-:Y:S01]  /*170f0*/  STL [R1+0x3d4], R44 ;  /* 0x0003d42c01007387 */ /* 0x000fe20000100800 */
[----:B-1----:R-:W-:-:S05]  /*17100*/  IMAD.MOV.U32 R0, RZ, RZ, R45 ;  /* 0x000000ffff007224 */ /* 0x002fca00078e002d */
[----:B------:R1:W-:Y:S04]  /*17110*/  STL [R1+0x3d0], R0 ;  /* 0x0003d00001007387 */ /* 0x0003e80000100800 */
[----:B------:R2:W-:Y:S01]  /*17120*/  STL [R1+0x3dc], R56 ;  /* 0x0003dc3801007387 */ /* 0x0005e20000100800 */
[----:B-1----:R-:W-:-:S03]  /*17130*/  IMAD.MOV.U32 R0, RZ, RZ, R57 ;  /* 0x000000ffff007224 */ /* 0x002fc600078e0039 */
[----:B------:R-:W-:Y:S04]  /*17140*/  STL [R1+0x3e4], R46 ;  /* 0x0003e42e01007387 */ /* 0x000fe80000100800 */
[----:B------:R1:W-:Y:S04]  /*17150*/  STL [R1+0x3d8], R0 ;  /* 0x0003d80001007387 */ /* 0x0003e80000100800 */
[----:B--2---:R-:W2:Y:S01]  /*17160*/  LDL.LU.64 R56, [R1+0x408] ;  /* 0x0004080001387983 */ /* 0x004ea20000300a00 */
[----:B-1----:R-:W-:-:S05]  /*17170*/  MOV R0, R47 ;  /* 0x0000002f00007202 */ /* 0x002fca0000000f00 */
[----:B------:R1:W-:Y:S04]  /*17180*/  STL [R1+0x3e0], R0 ;  /* 0x0003e00001007387 */ /* 0x0003e80000100800 */
[----:B------:R-:W2:Y:S01]  /*17190*/  LDL.LU.64 R40, [R1+0x410] ;  /* 0x0004100001287983 */ /* 0x000ea20000300a00 */
[----:B-1----:R-:W-:-:S03]  /*171a0*/  IMAD.MOV.U32 R0, RZ, RZ, R49 ;  /* 0x000000ffff007224 */ /* 0x002fc600078e0031 */
[----:B------:R-:W-:Y:S04]  /*171b0*/  STL [R1+0x3ec], R48 ;  /* 0x0003ec3001007387 */ /* 0x000fe80000100800 */
[----:B------:R1:W-:Y:S04]  /*171c0*/  STL [R1+0x3e8], R0 ;  /* 0x0003e80001007387 */ /* 0x0003e80000100800 */
[----:B----4-:R4:W-:Y:S04]  /*171d0*/  STL [R1+0x3f4], R50 ;  /* 0x0003f43201007387 */ /* 0x0109e80000100800 */
[----:B------:R-:W2:Y:S01]  /*171e0*/  LDL.LU.64 R42, [R1+0x418] ;  /* 0x00041800012a7983 */ /* 0x000ea20000300a00 */
[----:B-1----:R-:W-:-:S03]  /*171f0*/  IMAD.MOV.U32 R0, RZ, RZ, R51 ;  /* 0x000000ffff007224 */ /* 0x002fc600078e0033 */
[----:B------:R-:W2:Y:S04]  /*17200*/  LDL.LU.64 R44, [R1+0x420] ;  /* 0x00042000012c7983 */ /* 0x000ea80000300a00 */
[----:B------:R1:W-:Y:S01]  /*17210*/  STL [R1+0x3f0], R0 ;  /* 0x0003f00001007387 */ /* 0x0003e20000100800 */
[----:B------:R-:W-:Y:S02]  /*17220*/  IMAD.MOV.U32 R48, RZ, RZ, R54 ;  /* 0x000000ffff307224 */ /* 0x000fe400078e0036 */
[----:B------:R-:W-:Y:S01]  /*17230*/  IMAD.MOV.U32 R49, RZ, RZ, R55 ;  /* 0x000000ffff317224 */ /* 0x000fe200078e0037 */
[----:B----4-:R-:W-:Y:S01]  /*17240*/  MOV R50, R60 ;  /* 0x0000003c00327202 */ /* 0x010fe20000000f00 */
[----:B------:R-:W-:Y:S01]  /*17250*/  IMAD.MOV.U32 R51, RZ, RZ, R61 ;  /* 0x000000ffff337224 */ /* 0x000fe200078e003d */
[----:B---3--:R3:W-:Y:S01]  /*17260*/  STL [R1+0x3fc], R52 ;  /* 0x0003fc3401007387 */ /* 0x0087e20000100800 */
[----:B-1----:R-:W-:-:S03]  /*17270*/  MOV R0, R53 ;  /* 0x0000003500007202 */ /* 0x002fc60000000f00 */
[----:B------:R-:W4:Y:S04]  /*17280*/  LDL.LU.64 R46, [R1+0x428] ;  /* 0x00042800012e7983 */ /* 0x000f280000300a00 */
[----:B------:R2:W-:Y:S04]  /*17290*/  STL [R1+0x3f8], R0 ;  /* 0x0003f80001007387 */ /* 0x0005e80000100800 */
[----:B---3--:R-:W3:Y:S04]  /*172a0*/  LDL.LU.64 R52, [R1+0x430] ;  /* 0x0004300001347983 */ /* 0x008ee80000300a00 */
[----:B------:R-:W3:Y:S04]  /*172b0*/  LDL.LU.64 R54, [R1+0x438] ;  /* 0x0004380001367983 */ /* 0x000ee80000300a00 */
[----:B------:R-:W3:Y:S01]  /*172c0*/  LDL.LU.64 R60, [R1+0x490] ;  /* 0x00049000013c7983 */ /* 0x000ee20000300a00 */
[----:B--2---:R-:W-:-:S03]  /*172d0*/  IMAD.MOV.U32 R0, RZ, RZ, R57 ;  /* 0x000000ffff007224 */ /* 0x004fc600078e0039 */
[----:B------:R1:W-:Y:S04]  /*172e0*/  STL [R1+0x404], R56 ;  /* 0x0004043801007387 */ /* 0x0003e80000100800 */
[----:B------:R2:W-:Y:S01]  /*172f0*/  STL [R1+0x400], R0 ;  /* 0x0004000001007387 */ /* 0x0005e20000100800 */
[----:B-1----:R-:W-:Y:S01]  /*17300*/  MOV R56, R58 ;  /* 0x0000003a00387202 */ /* 0x002fe20000000f00 */
[----:B------:R-:W-:Y:S01]  /*17310*/  IMAD.MOV.U32 R57, RZ, RZ, R59 ;  /* 0x000000ffff397224 */ /* 0x000fe200078e003b */
[----:B------:R-:W-:Y:S01]  /*17320*/  MOV R59, R63 ;  /* 0x0000003f003b7202 */ /* 0x000fe20000000f00 */
[----:B------:R-:W-:Y:S01]  /*17330*/  IMAD.MOV.U32 R58, RZ, RZ, R62 ;  /* 0x000000ffff3a7224 */ /* 0x000fe200078e003e */
[----:B--2---:R-:W-:Y:S01]  /*17340*/  MOV R0, R41 ;  /* 0x0000002900007202 */ /* 0x004fe20000000f00 */
[----:B------:R-:W-:-:S02]  /*17350*/  IMAD.MOV.U32 R62, RZ, RZ, R68 ;  /* 0x000000ffff3e7224 */ /* 0x000fc400078e0044 */
[----:B------:R-:W-:Y:S02]  /*17360*/  IMAD.MOV.U32 R63, RZ, RZ, R69 ;  /* 0x000000ffff3f7224 */ /* 0x000fe400078e0045 */
[----:B------:R-:W2:Y:S04]  /*17370*/  LDL.LU.64 R68, [R1+0x448] ;  /* 0x0004480001447983 */ /* 0x000ea80000300a00 */
[----:B------:R-:W-:Y:S04]  /*17380*/  STL [R1+0x40c], R40 ;  /* 0x00040c2801007387 */ /* 0x000fe80000100800 */
[----:B------:R1:W-:Y:S04]  /*17390*/  STL [R1+0x408], R0 ;  /* 0x0004080001007387 */ /* 0x0003e80000100800 */
[----:B------:R-:W2:Y:S01]  /*173a0*/  LDL.LU.64 R26, [R1+0x450] ;  /* 0x00045000011a7983 */ /* 0x000ea20000300a00 */
[----:B-1----:R-:W-:-:S03]  /*173b0*/  IMAD.MOV.U32 R0, RZ, RZ, R43 ;  /* 0x000000ffff007224 */ /* 0x002fc600078e002b */
[----:B------:R-:W-:Y:S04]  /*173c0*/  STL [R1+0x414], R42 ;  /* 0x0004142a01007387 */ /* 0x000fe80000100800 */
[----:B------:R-:W-:Y:S04]  /*173d0*/  STL [R1+0x41c], R44 ;  /* 0x00041c2c01007387 */ /* 0x000fe80000100800 */
[----:B------:R1:W-:Y:S02]  /*173e0*/  STL [R1+0x410], R0 ;  /* 0x0004100001007387 */ /* 0x0003e40000100800 */
[----:B-1----:R-:W-:Y:S01]  /*173f0*/  IMAD.MOV.U32 R0, RZ, RZ, R45 ;  /* 0x000000ffff007224 */ /* 0x002fe200078e002d */
[----:B------:R-:W-:Y:S01]  /*17400*/  MOV R34, R50 ;  /* 0x0000003200227202 */ /* 0x000fe20000000f00 */
[----:B------:R-:W-:Y:S01]  /*17410*/  IMAD.MOV.U32 R35, RZ, RZ, R51 ;  /* 0x000000ffff237224 */ /* 0x000fe200078e0033 */
[----:B------:R-:W-:Y:S01]  /*17420*/  MOV R32, R58 ;  /* 0x0000003a00207202 */ /* 0x000fe20000000f00 */
[----:B------:R-:W-:-:S02]  /*17430*/  IMAD.MOV.U32 R30, RZ, RZ, R48 ;  /* 0x000000ffff1e7224 */ /* 0x000fc400078e0030 */
[----:B------:R-:W-:Y:S02]  /*17440*/  IMAD.MOV.U32 R31, RZ, RZ, R49 ;  /* 0x000000ffff1f7224 */ /* 0x000fe400078e0031 */
[----:B------:R-:W-:Y:S02]  /*17450*/  IMAD.MOV.U32 R33, RZ, RZ, R59 ;  /* 0x000000ffff217224 */ /* 0x000fe400078e003b */
[----:B------:R-:W-:Y:S02]  /*17460*/  IMAD.MOV.U32 R28, RZ, RZ, R56 ;  /* 0x000000ffff1c7224 */ /* 0x000fe400078e0038 */
[----:B------:R-:W-:Y:S01]  /*17470*/  IMAD.MOV.U32 R29, RZ, RZ, R57 ;  /* 0x000000ffff1d7224 */ /* 0x000fe200078e0039 */
[----:B----4-:R-:W-:Y:S04]  /*17480*/  STL [R1+0x424], R46 ;  /* 0x0004242e01007387 */ /* 0x010fe80000100800 */
[----:B------:R1:W-:Y:S02]  /*17490*/  STL [R1+0x418], R0 ;  /* 0x0004180001007387 */ /* 0x0003e40000100800 */
[----:B-1----:R-:W-:-:S05]  /*174a0*/  MOV R0, R47 ;  /* 0x0000002f00007202 */ /* 0x002fca0000000f00 */
[----:B------:R1:W-:Y:S04]  /*174b0*/  STL [R1+0x420], R0 ;  /* 0x0004200001007387 */ /* 0x0003e80000100800 */
[----:B---3--:R-:W-:Y:S01]  /*174c0*/  STL [R1+0x42c], R52 ;  /* 0x00042c3401007387 */ /* 0x008fe20000100800 */
[----:B-1----:R-:W-:-:S03]  /*174d0*/  IMAD.MOV.U32 R0, RZ, RZ, R53 ;  /* 0x000000ffff007224 */ /* 0x002fc600078e0035 */
[----:B------:R-:W-:Y:S04]  /*174e0*/  STL [R1+0x434], R54 ;  /* 0x0004343601007387 */ /* 0x000fe80000100800 */
[----:B------:R1:W-:Y:S04]  /*174f0*/  STL [R1+0x428], R0 ;  /* 0x0004280001007387 */ /* 0x0003e80000100800 */
[----:B------:R-:W-:Y:S01]  /*17500*/  STL [R1+0x43c], R60 ;  /* 0x00043c3c01007387 */ /* 0x000fe20000100800 */
[----:B-1----:R-:W-:-:S05]  /*17510*/  MOV R0, R55 ;  /* 0x0000003700007202 */ /* 0x002fca0000000f00 */
[----:B------:R1:W-:Y:S02]  /*17520*/  STL [R1+0x430], R0 ;  /* 0x0004300001007387 */ /* 0x0003e40000100800 */
[----:B-1----:R-:W-:-:S05]  /*17530*/  IMAD.MOV.U32 R0, RZ, RZ, R61 ;  /* 0x000000ffff007224 */ /* 0x002fca00078e003d */
[----:B------:R1:W-:Y:S04]  /*17540*/  STL [R1+0x438], R0 ;  /* 0x0004380001007387 */ /* 0x0003e80000100800 */
[----:B--2---:R2:W-:Y:S01]  /*17550*/  STL [R1+0x444], R68 ;  /* 0x0004444401007387 */ /* 0x0045e20000100800 */
[----:B-1----:R-:W-:-:S05]  /*17560*/  IMAD.MOV.U32 R0, RZ, RZ, R69 ;  /* 0x000000ffff007224 */ /* 0x002fca00078e0045 */
[----:B------:R1:W-:Y:S04]  /*17570*/  STL [R1+0x440], R0 ;  /* 0x0004400001007387 */ /* 0x0003e80000100800 */
[----:B------:R-:W-:Y:S04]  /*17580*/  STL [R1+0x44c], R26 ;  /* 0x00044c1a01007387 */ /* 0x000fe80000100800 */
[----:B------:R-:W3:Y:S04]  /*17590*/  LDL.LU.64 R38, [R1+0x480] ;  /* 0x0004800001267983 */ /* 0x000ee80000300a00 */
[----:B------:R-:W4:Y:S04]  /*175a0*/  LDL.LU.64 R36, [R1+0x488] ;  /* 0x0004880001247983 */ /* 0x000f280000300a00 */
[----:B------:R-:W4:Y:S01]  /*175b0*/  LDL.LU.64 R50, [R1+0x4a8] ;  /* 0x0004a80001327983 */ /* 0x000f220000300a00 */
[----:B------:R-:W-:-:S03]  /*175c0*/  IMAD.MOV.U32 R46, RZ, RZ, R78 ;  /* 0x000000ffff2e7224 */ /* 0x000fc600078e004e */
[----:B------:R-:W4:Y:S01]  /*175d0*/  LDL.LU.64 R44, [R1+0x498] ;  /* 0x00049800012c7983 */ /* 0x000f220000300a00 */
[----:B------:R-:W-:-:S03]  /*175e0*/  MOV R47, R79 ;  /* 0x0000004f002f7202 */ /* 0x000fc60000000f00 */
[----:B------:R-:W4:Y:S01]  /*175f0*/  LDL.LU.64 R48, [R1+0x5a0] ;  /* 0x0005a00001307983 */ /* 0x000f220000300a00 */
[----:B--2---:R-:W-:Y:S01]  /*17600*/  IMAD.MOV.U32 R68, RZ, RZ, R70 ;  /* 0x000000ffff447224 */ /* 0x004fe200078e0046 */
[----:B------:R-:W-:Y:S02]  /*17610*/  MOV R69, R71 ;  /* 0x0000004700457202 */ /* 0x000fe40000000f00 */
[----:B------:R-:W2:Y:S01]  /*17620*/  LDL.LU.64 R58, [R1+0x5c0] ;  /* 0x0005c000013a7983 */ /* 0x000ea20000300a00 */
[----:B------:R-:W-:-:S03]  /*17630*/  IMAD.MOV.U32 R70, RZ, RZ, R72 ;  /* 0x000000ffff467224 */ /* 0x000fc600078e0048 */
[----:B------:R-:W2:Y:S01]  /*17640*/  LDL.LU.64 R52, [R1+0x4e0] ;  /* 0x0004e00001347983 */ /* 0x000ea20000300a00 */
[----:B------:R-:W-:Y:S01]  /*17650*/  IMAD.MOV.U32 R71, RZ, RZ, R73 ;  /* 0x000000ffff477224 */ /* 0x000fe200078e0049 */
[----:B------:R-:W-:Y:S02]  /*17660*/  MOV R72, R76 ;  /* 0x0000004c00487202 */ /* 0x000fe40000000f00 */
[----:B------:R-:W2:Y:S01]  /*17670*/  LDL.LU.64 R78, [R1+0x4c0] ;  /* 0x0004c000014e7983 */ /* 0x000ea20000300a00 */
[----:B------:R-:W-:Y:S01]  /*17680*/  IMAD.MOV.U32 R73, RZ, RZ, R77 ;  /* 0x000000ffff497224 */ /* 0x000fe200078e004d */
[----:B------:R-:W-:Y:S02]  /*17690*/  MOV R60, R62 ;  /* 0x0000003e003c7202 */ /* 0x000fe40000000f00 */
[----:B------:R-:W2:Y:S01]  /*176a0*/  LDL.LU.64 R56, [R1+0x4e8] ;  /* 0x0004e80001387983 */ /* 0x000ea20000300a00 */
[----:B------:R-:W-:Y:S01]  /*176b0*/  IMAD.MOV.U32 R61, RZ, RZ, R63 ;  /* 0x000000ffff3d7224 */ /* 0x000fe200078e003f */
[----:B------:R-:W-:-:S02]  /*176c0*/  MOV R63, R65 ;  /* 0x00000041003f7202 */ /* 0x000fc40000000f00 */
[----:B------:R-:W2:Y:S01]  /*176d0*/  LDL.LU.64 R42, [R1+0x518] ;  /* 0x00051800012a7983 */ /* 0x000ea20000300a00 */
[----:B------:R-:W-:-:S03]  /*176e0*/  IMAD.MOV.U32 R62, RZ, RZ, R64 ;  /* 0x000000ffff3e7224 */ /* 0x000fc600078e0040 */
[----:B------:R-:W2:Y:S04]  /*176f0*/  LDL.LU.64 R76, [R1+0x508] ;  /* 0x00050800014c7983 */ /* 0x000ea80000300a00 */
[----:B------:R-:W2:Y:S04]  /*17700*/  LDL.LU.64 R54, [R1+0x5e0] ;  /* 0x0005e00001367983 */ /* 0x000ea80000300a00 */
[----:B------:R-:W2:Y:S04]  /*17710*/  LDL.LU.64 R64, [R1+0x500] ;  /* 0x0005000001407983 */ /* 0x000ea80000300a00 */
[----:B------:R-:W4:Y:S01]  /*17720*/  LDL.LU.64 R40, [R1+0x540] ;  /* 0x0005400001287983 */ /* 0x000f220000300a00 */
[----:B-1----:R-:W-:-:S03]  /*17730*/  IMAD.MOV.U32 R0, RZ, RZ, R27 ;  /* 0x000000ffff007224 */ /* 0x002fc600078e001b */
[----:B------:R-:W-:Y:S04]  /*17740*/  STL [R1+0x454], R28 ;  /* 0x0004541c01007387 */ /* 0x000fe80000100800 */
[----:B------:R1:W-:Y:S02]  /*17750*/  STL [R1+0x448], R0 ;  /* 0x0004480001007387 */ /* 0x0003e40000100800 */
[----:B-1----:R-:W-:-:S05]  /*17760*/  IMAD.MOV.U32 R0, RZ, RZ, R29 ;  /* 0x000000ffff007224 */ /* 0x002fca00078e001d */
[----:B------:R1:W-:Y:S04]  /*17770*/  STL [R1+0x450], R0 ;  /* 0x0004500001007387 */ /* 0x0003e80000100800 */
[----:B------:R-:W-:Y:S01]  /*17780*/  STL [R1+0x45c], R34 ;  /* 0x00045c2201007387 */ /* 0x000fe20000100800 */
[----:B-1----:R-:W-:-:S05]  /*17790*/  MOV R0, R35 ;  /* 0x0000002300007202 */ /* 0x002fca0000000f00 */
[----:B------:R1:W-:Y:S04]  /*177a0*/  STL [R1+0x458], R0 ;  /* 0x0004580001007387 */ /* 0x0003e80000100800 */
[----:B------:R-:W-:Y:S01]  /*177b0*/  STL [R1+0x464], R30 ;  /* 0x0004641e01007387 */ /* 0x000fe20000100800 */
[----:B-1----:R-:W-:Y:S01]  /*177c0*/  MOV R0, R31 ;  /* 0x0000001f00007202 */ /* 0x002fe20000000f00 */
[----:B---3--:R-:W-:Y:S02]  /*177d0*/  IMAD.MOV.U32 R34, RZ, RZ, R38 ;  /* 0x000000ffff227224 */ /* 0x008fe400078e0026 */
[----:B------:R-:W-:Y:S02]  /*177e0*/  IMAD.MOV.U32 R35, RZ, RZ, R39 ;  /* 0x000000ffff237224 */ /* 0x000fe400078e0027 */
[----:B------:R-:W3:Y:S04]  /*177f0*/  LDL.LU.64 R38, [R1+0x5a8] ;  /* 0x0005a80001267983 */ /* 0x000ee80000300a00 */
[----:B----4-:R-:W-:Y:S04]  /*17800*/  STL [R1+0x46c], R40 ;  /* 0x00046c2801007387 */ /* 0x010fe80000100800 */
[----:B------:R1:W-:Y:S02]  /*17810*/  STL [R1+0x460], R0 ;  /* 0x0004600001007387 */ /* 0x0003e40000100800 */
[----:B-1----:R-:W-:-:S05]  /*17820*/  IMAD.MOV.U32 R0, RZ, RZ, R41 ;  /* 0x000000ffff007224 */ /* 0x002fca00078e0029 */
[----:B------:R1:W-:Y:S04]  /*17830*/  STL [R1+0x468], R0 ;  /* 0x0004680001007387 */ /* 0x0003e80000100800 */
[----:B------:R-:W-:Y:S04]  /*17840*/  STL [R1+0x474], R32 ;  /* 0x0004742001007387 */ /* 0x000fe80000100800 */
[----:B------:R-:W4:Y:S01]  /*17850*/  LDL.LU.64 R40, [R1+0x5c8] ;  /* 0x0005c80001287983 */ /* 0x000f220000300a00 */
[----:B-1----:R-:W-:-:S03]  /*17860*/  IMAD.MOV.U32 R0, RZ, RZ, R33 ;  /* 0x000000ffff007224 */ /* 0x002fc600078e0021 */
[----:B------:R-:W-:Y:S04]  /*17870*/  STL [R1+0x47c], R34 ;  /* 0x00047c2201007387 */ /* 0x000fe80000100800 */
[----:B------:R1:W-:Y:S02]  /*17880*/  STL [R1+0x470], R0 ;  /* 0x0004700001007387 */ /* 0x0003e40000100800 */
[----:B-1----:R-:W-:-:S05]  /*17890*/  MOV R0, R35 ;  /* 0x0000002300007202 */ /* 0x002fca0000000f00 */
[----:B------:R1:W-:Y:S04]  /*178a0*/  STL [R1+0x478], R0 ;  /* 0x0004780001007387 */ /* 0x0003e80000100800 */
[----:B------:R-:W-:Y:S01]  /*178b0*/  STL [R1+0x484], R36 ;  /* 0x0004842401007387 */ /* 0x000fe20000100800 */
[----:B-1----:R-:W-:-:S03]  /*178c0*/  IMAD.MOV.U32 R0, RZ, RZ, R37 ;  /* 0x000000ffff007224 */ /* 0x002fc600078e0025 */
[----:B---3--:R-:W-:Y:S04]  /*178d0*/  STL [R1+0x48c], R38 ;  /* 0x00048c2601007387 */ /* 0x008fe80000100800 */
[----:B------:R1:W-:Y:S02]  /*178e0*/  STL [R1+0x480], R0 ;  /* 0x0004800001007387 */ /* 0x0003e40000100800 */
[----:B-1----:R-:W-:-:S05]  /*178f0*/  IMAD.MOV.U32 R0, RZ, RZ, R39 ;  /* 0x000000ffff007224 */ /* 0x002fca00078e0027 */
[----:B------:R1:W-:Y:S04]  /*17900*/  STL [R1+0x488], R0 ;  /* 0x0004880001007387 */ /* 0x0003e80000100800 */
[----:B------:R3:W-:Y:S01]  /*17910*/  STL [R1+0x494], R44 ;  /* 0x0004942c01007387 */ /* 0x0007e20000100800 */
[----:B-1----:R-:W-:-:S05]  /*17920*/  MOV R0, R45 ;  /* 0x0000002d00007202 */ /* 0x002fca0000000f00 */
[----:B------:R1:W-:Y:S04]  /*17930*/  STL [R1+0x490], R0 ;  /* 0x0004900001007387 */ /* 0x0003e80000100800 */
[----:B------:R2:W-:Y:S04]  /*17940*/  STL [R1+0x49c], R46 ;  /* 0x00049c2e01007387 */ /* 0x0005e80000100800 */
[----:B---3--:R-:W3:Y:S01]  /*17950*/  LDL.LU.64 R44, [R1+0x4c8] ;  /* 0x0004c800012c7983 */ /* 0x008ee20000300a00 */
[----:B-1----:R-:W-:-:S03]  /*17960*/  IMAD.MOV.U32 R0, RZ, RZ, R47 ;  /* 0x000000ffff007224 */ /* 0x002fc600078e002f */
[----:B--2---:R-:W2:Y:S04]  /*17970*/  LDL.LU.64 R46, [R1+0x5e8] ;  /* 0x0005e800012e7983 */ /* 0x004ea80000300a00 */
[----:B------:R1:W-:Y:S04]  /*17980*/  STL [R1+0x498], R0 ;  /* 0x0004980001007387 */ /* 0x0003e80000100800 */
[----:B------:R1:W-:Y:S02]  /*17990*/  STL [R1+0x4a4], R50 ;  /* 0x0004a43201007387 */ /* 0x0003e40000100800 */
[----:B-1----:R-:W-:-:S05]  /*179a0*/  IMAD.MOV.U32 R0, RZ, RZ, R51 ;  /* 0x000000ffff007224 */ /* 0x002fca00078e0033 */
[----:B------:R1:W-:Y:S01]  /*179b0*/  STL [R1+0x4a0], R0 ;  /* 0x0004a00001007387 */ /* 0x0003e20000100800 */
[----:B------:R-:W-:Y:S01]  /*179c0*/  MOV R50, R52 ;  /* 0x0000003400327202 */ /* 0x000fe20000000f00 */
[----:B------:R-:W-:Y:S01]  /*179d0*/  IMAD.MOV.U32 R51, RZ, RZ, R53 ;  /* 0x000000ffff337224 */ /* 0x000fe200078e0035 */
[----:B------:R-:W-:Y:S01]  /*179e0*/  MOV R53, R57 ;  /* 0x0000003900357202 */ /* 0x000fe20000000f00 */
[----:B------:R-:W-:Y:S01]  /*179f0*/  IMAD.MOV.U32 R52, RZ, RZ, R56 ;  /* 0x000000ffff347224 */ /* 0x000fe200078e0038 */
[----:B----4-:R-:W-:Y:S04]  /*17a00*/  STL [R1+0x4ac], R40 ;  /* 0x0004ac2801007387 */ /* 0x010fe80000100800 */
[----:B------:R-:W4:Y:S01]  /*17a10*/  LDL.LU.64 R56, [R1+0x608] ;  /* 0x0006080001387983 */ /* 0x000f220000300a00 */
[----:B-1----:R-:W-:-:S03]  /*17a20*/  IMAD.MOV.U32 R0, RZ, RZ, R41 ;  /* 0x000000ffff007224 */ /* 0x002fc600078e0029 */
[----:B------:R-:W-:Y:S04]  /*17a30*/  STL [R1+0x4b4], R42 ;  /* 0x0004b42a01007387 */ /* 0x000fe80000100800 */
[----:B------:R1:W-:Y:S02]  /*17a40*/  STL [R1+0x4a8], R0 ;  /* 0x0004a80001007387 */ /* 0x0003e40000100800 */
[----:B-1----:R-:W-:-:S05]  /*17a50*/  IMAD.MOV.U32 R0, RZ, RZ, R43 ;  /* 0x000000ffff007224 */ /* 0x002fca00078e002b */
[----:B------:R1:W-:Y:S04]  /*17a60*/  STL [R1+0x4b0], R0 ;  /* 0x0004b00001007387 */ /* 0x0003e80000100800 */
[----:B------:R1:W-:Y:S02]  /*17a70*/  STL [R1+0x4bc], R78 ;  /* 0x0004bc4e01007387 */ /* 0x0003e40000100800 */
[----:B-1----:R-:W-:Y:S01]  /*17a80*/  MOV R0, R79 ;  /* 0x0000004f00007202 */ /* 0x002fe20000000f00 */
[----:B------:R-:W-:Y:S01]  /*17a90*/  IMAD.MOV.U32 R78, RZ, RZ, R80 ;  /* 0x000000ffff4e7224 */ /* 0x000fe200078e0050 */
[----:B------:R-:W-:Y:S01]  /*17aa0*/  MOV R80, R82 ;  /* 0x0000005200507202 */ /* 0x000fe20000000f00 */
[----:B------:R-:W-:Y:S02]  /*17ab0*/  IMAD.MOV.U32 R79, RZ, RZ, R81 ;  /* 0x000000ffff4f7224 */ /* 0x000fe400078e0051 */
[----:B------:R3:W-:Y:S01]  /*17ac0*/  STL [R1+0x4b8], R0 ;  /* 0x0004b80001007387 */ /* 0x0007e20000100800 */
[----:B------:R-:W-:Y:S01]  /*17ad0*/  IMAD.MOV.U32 R81, RZ, RZ, R83 ;  /* 0x000000ffff517224 */ /* 0x000fe200078e0053 */
[----:B------:R-:W-:Y:S01]  /*17ae0*/  MOV R83, R85 ;  /* 0x0000005500537202 */ /* 0x000fe20000000f00 */
[----:B------:R-:W-:-:S02]  /*17af0*/  IMAD.MOV.U32 R82, RZ, RZ, R84 ;  /* 0x000000ffff527224 */ /* 0x000fc400078e0054 */
[----:B------:R-:W4:Y:S01]  /*17b00*/  LDL.LU.64 R84, [R1+0x628] ;  /* 0x0006280001547983 */ /* 0x000f220000300a00 */
        /* <DEDUP_REMOVED lines=10> */
[----:B---3--:R-:W-:Y:S01]  /*17bb0*/  IMAD.MOV.U32 R0, RZ, RZ, R45 ;  /* 0x000000ffff007224 */ /* 0x008fe200078e002d */
[----:B------:R-:W-:Y:S04]  /*17bc0*/  STL [R1+0x4c4], R44 ;  /* 0x0004c42c01007387 */ /* 0x000fe80000100800 */
[----:B--2---:R-:W-:Y:S04]  /*17bd0*/  STL [R1+0x4cc], R46 ;  /* 0x0004cc2e01007387 */ /* 0x004fe80000100800 */
[----:B------:R1:W-:Y:S04]  /*17be0*/  STL [R1+0x4c0], R0 ;  /* 0x0004c00001007387 */ /* 0x0003e80000100800 */
[----:B------:R-:W-:Y:S01]  /*17bf0*/  STL [R1+0x4d4], R48 ;  /* 0x0004d43001007387 */ /* 0x000fe20000100800 */
[----:B-1----:R-:W-:-:S05]  /*17c00*/  IMAD.MOV.U32 R0, RZ, RZ, R47 ;  /* 0x000000ffff007224 */ /* 0x002fca00078e002f */
[----:B------:R1:W-:Y:S04]  /*17c10*/  STL [R1+0x4c8], R0 ;  /* 0x0004c80001007387 */ /* 0x0003e80000100800 */
[----:B------:R-:W-:Y:S01]  /*17c20*/  STL [R1+0x4dc], R50 ;  /* 0x0004dc3201007387 */ /* 0x000fe20000100800 */
[----:B-1----:R-:W-:-:S05]  /*17c30*/  MOV R0, R49 ;  /* 0x0000003100007202 */ /* 0x002fca0000000f00 */
[----:B------:R1:W-:Y:S04]  /*17c40*/  STL [R1+0x4d0], R0 ;  /* 0x0004d00001007387 */ /* 0x0003e80000100800 */
[----:B------:R-:W-:Y:S01]  /*17c50*/  STL [R1+0x4e4], R52 ;  /* 0x0004e43401007387 */ /* 0x000fe20000100800 */
[----:B-1----:R-:W-:-:S05]  /*17c60*/  IMAD.MOV.U32 R0, RZ, RZ, R51 ;  /* 0x000000ffff007224 */ /* 0x002fca00078e0033 */
[----:B------:R1:W-:Y:S04]  /*17c70*/  STL [R1+0x4d8], R0 ;  /* 0x0004d80001007387 */ /* 0x0003e80000100800 */
[----:B----4-:R-:W-:Y:S01]  /*17c80*/  STL [R1+0x4ec], R56 ;  /* 0x0004ec3801007387 */ /* 0x010fe20000100800 */
[----:B-1----:R-:W-:-:S05]  /*17c90*/  IMAD.MOV.U32 R0, RZ, RZ, R53 ;  /* 0x000000ffff007224 */ /* 0x002fca00078e0035 */
[----:B------:R1:W-:Y:S04]  /*17ca0*/  STL [R1+0x4e0], R0 ;  /* 0x0004e00001007387 */ /* 0x0003e80000100800 */
[----:B------:R-:W-:Y:S01]  /*17cb0*/  STL [R1+0x4f4], R58 ;  /* 0x0004f43a01007387 */ /* 0x000fe20000100800 */
[----:B-1----:R-:W-:-:S05]  /*17cc0*/  IMAD.MOV.U32 R0, RZ, RZ, R57 ;  /* 0x000000ffff007224 */ /* 0x002fca00078e0039 */
[----:B------:R1:W-:Y:S04]  /*17cd0*/  STL [R1+0x4e8], R0 ;  /* 0x0004e80001007387 */ /* 0x0003e80000100800 */
[----:B------:R-:W-:Y:S01]  /*17ce0*/  STL [R1+0x4fc], R64 ;  /* 0x0004fc4001007387 */ /* 0x000fe20000100800 */
[----:B-1----:R-:W-:-:S05]  /*17cf0*/  MOV R0, R59 ;  /* 0x0000003b00007202 */ /* 0x002fca0000000f00 */
[----:B------:R1:W-:Y:S02]  /*17d00*/  STL [R1+0x4f0], R0 ;  /* 0x0004f00001007387 */ /* 0x0003e40000100800 */
[----:B-1----:R-:W-:-:S05]  /*17d10*/  IMAD.MOV.U32 R0, RZ, RZ, R65 ;  /* 0x000000ffff007224 */ /* 0x002fca00078e0041 */
[----:B------:R1:W-:Y:S01]  /*17d20*/  STL [R1+0x4f8], R0 ;  /* 0x0004f80001007387 */ /* 0x0003e20000100800 */
[----:B------:R-:W-:-:S03]  /*17d30*/  IMAD.MOV.U32 R56, RZ, RZ, R60 ;  /* 0x000000ffff387224 */ /* 0x000fc600078e003c */
[----:B------:R-:W-:Y:S01]  /*17d40*/  STL [R1+0x504], R76 ;  /* 0x0005044c01007387 */ /* 0x000fe20000100800 */
[----:B-1----:R-:W-:Y:S02]  /*17d50*/  IMAD.MOV.U32 R0, RZ, RZ, R77 ;  /* 0x000000ffff007224 */ /* 0x002fe400078e004d */
[----:B------:R-:W-:-:S03]  /*17d60*/  IMAD.MOV.U32 R57, RZ, RZ, R61 ;  /* 0x000000ffff397224 */ /* 0x000fc600078e003d */
[----:B------:R1:W-:Y:S04]  /*17d70*/  STL [R1+0x500], R0 ;  /* 0x0005000001007387 */ /* 0x0003e80000100800 */
[----:B------:R2:W-:Y:S04]  /*17d80*/  STL [R1+0x50c], R84 ;  /* 0x00050c5401007387 */ /* 0x0005e80000100800 */
[----:B------:R-:W3:Y:S01]  /*17d90*/  LDL.LU.64 R58, [R1+0x5f0] ;  /* 0x0005f000013a7983 */ /* 0x000ee20000300a00 */
[----:B-1----:R-:W-:-:S03]  /*17da0*/  IMAD.MOV.U32 R0, RZ, RZ, R85 ;  /* 0x000000ffff007224 */ /* 0x002fc600078e0055 */
[----:B------:R-:W4:Y:S04]  /*17db0*/  LDL.LU.64 R60, [R1+0x6a0] ;  /* 0x0006a000013c7983 */ /* 0x000f280000300a00 */
[----:B------:R-:W4:Y:S04]  /*17dc0*/  LDL.LU.64 R62, [R1+0x6c8] ;  /* 0x0006c800013e7983 */ /* 0x000f280000300a00 */
[----:B------:R-:W4:Y:S04]  /*17dd0*/  LDL.LU.64 R76, [R1+0x688] ;  /* 0x00068800014c7983 */ /* 0x000f280000300a00 */
[----:B------:R-:W4:Y:S01]  /*17de0*/  LDL.LU.64 R86, [R1+0x670] ;  /* 0x0006700001567983 */ /* 0x000f220000300a00 */
[----:B------:R-:W-:-:S03]  /*17df0*/  IMAD.MOV.U32 R44, RZ, RZ, R70 ;  /* 0x000000ffff2c7224 */ /* 0x000fc600078e0046 */
[----:B------:R-:W4:Y:S01]  /*17e00*/  LDL.LU.64 R64, [R1+0x660] ;  /* 0x0006600001407983 */ /* 0x000f220000300a00 */
[----:B------:R-:W-:-:S03]  /*17e10*/  IMAD.MOV.U32 R45, RZ, RZ, R71 ;  /* 0x000000ffff2d7224 */ /* 0x000fc600078e0047 */
[----:B------:R-:W4:Y:S01]  /*17e20*/  LDL.LU.64 R66, [R1+0x698] ;  /* 0x0006980001427983 */ /* 0x000f220000300a00 */
[----:B------:R-:W-:Y:S01]  /*17e30*/  MOV R46, R72 ;  /* 0x00000048002e7202 */ /* 0x000fe20000000f00 */
[----:B------:R-:W-:Y:S02]  /*17e40*/  IMAD.MOV.U32 R47, RZ, RZ, R73 ;  /* 0x000000ffff2f7224 */ /* 0x000fe400078e0049 */
[----:B------:R-:W4:Y:S01]  /*17e50*/  LDL.LU.64 R68, [R1+0x658] ;  /* 0x0006580001447983 */ /* 0x000f220000300a00 */
[----:B------:R-:W-:-:S03]  /*17e60*/  MOV R48, R78 ;  /* 0x0000004e00307202 */ /* 0x000fc60000000f00 */
[----:B------:R1:W-:Y:S01]  /*17e70*/  STL [R1+0x508], R0 ;  /* 0x0005080001007387 */ /* 0x0003e20000100800 */
[----:B------:R-:W-:-:S03]  /*17e80*/  IMAD.MOV.U32 R49, RZ, RZ, R79 ;  /* 0x000000ffff317224 */ /* 0x000fc600078e004f */
[----:B------:R-:W4:Y:S01]  /*17e90*/  LDL.LU.64 R70, [R1+0x618] ;  /* 0x0006180001467983 */ /* 0x000f220000300a00 */
[----:B------:R-:W-:Y:S01]  /*17ea0*/  IMAD.MOV.U32 R52, RZ, RZ, R80 ;  /* 0x000000ffff347224 */ /* 0x000fe200078e0050 */
[----:B------:R-:W-:Y:S02]  /*17eb0*/  MOV R53, R81 ;  /* 0x0000005100357202 */ /* 0x000fe40000000f00 */
[----:B------:R-:W4:Y:S01]  /*17ec0*/  LDL.LU.64 R72, [R1+0x610] ;  /* 0x0006100001487983 */ /* 0x000f220000300a00 */
[----:B------:R-:W-:-:S03]  /*17ed0*/  IMAD.MOV.U32 R50, RZ, RZ, R82 ;  /* 0x000000ffff327224 */ /* 0x000fc600078e0052 */
[----:B------:R-:W-:Y:S01]  /*17ee0*/  STL [R1+0x514], R36 ;  /* 0x0005142401007387 */ /* 0x000fe20000100800 */
[----:B------:R-:W-:-:S03]  /*17ef0*/  IMAD.MOV.U32 R51, RZ, RZ, R83 ;  /* 0x000000ffff337224 */ /* 0x000fc600078e0053 */
[----:B------:R-:W4:Y:S04]  /*17f00*/  LDL.LU.64 R78, [R1+0x6d8] ;  /* 0x0006d800014e7983 */ /* 0x000f280000300a00 */
[----:B------:R-:W4:Y:S04]  /*17f10*/  LDL.LU.64 R80, [R1+0x5d0] ;  /* 0x0005d00001507983 */ /* 0x000f280000300a00 */
[----:B------:R-:W4:Y:S04]  /*17f20*/  LDL.LU.64 R82, [R1+0x6b0] ;  /* 0x0006b00001527983 */ /* 0x000f280000300a00 */
[----:B--2---:R-:W2:Y:S01]  /*17f30*/  LDL.LU.64 R84, [R1+0x548] ;  /* 0x0005480001547983 */ /* 0x004ea20000300a00 */
[----:B-1----:R-:W-:-:S03]  /*17f40*/  MOV R0, R37 ;  /* 0x0000002500007202 */ /* 0x002fc60000000f00 */
[----:B------:R-:W-:Y:S04]  /*17f50*/  STL [R1+0x51c], R38 ;  /* 0x00051c2601007387 */ /* 0x000fe80000100800 */
[----:B------:R1:W-:Y:S04]  /*17f60*/  STL [R1+0x510], R0 ;  /* 0x0005100001007387 */ /* 0x0003e80000100800 */
[----:B------:R-:W-:Y:S01]  /*17f70*/  STL [R1+0x524], R40 ;  /* 0x0005242801007387 */ /* 0x000fe20000100800 */
[----:B-1----:R-:W-:-:S05]  /*17f80*/  IMAD.MOV.U32 R0, RZ, RZ, R39 ;  /* 0x000000ffff007224 */ /* 0x002fca00078e0027 */
[----:B------:R1:W-:Y:S04]  /*17f90*/  STL [R1+0x518], R0 ;  /* 0x0005180001007387 */ /* 0x0003e80000100800 */
[----:B------:R-:W-:Y:S01]  /*17fa0*/  STL [R1+0x52c], R42 ;  /* 0x00052c2a01007387 */ /* 0x000fe20000100800 */
[----:B-1----:R-:W-:-:S05]  /*17fb0*/  IMAD.MOV.U32 R0, RZ, RZ, R41 ;  /* 0x000000ffff007224 */ /* 0x002fca00078e0029 */
[----:B------:R1:W-:Y:S02]  /*17fc0*/  STL [R1+0x520], R0 ;  /* 0x0005200001007387 */ /* 0x0003e40000100800 */
[----:B-1----:R-:W-:-:S05]  /*17fd0*/  MOV R0, R43 ;  /* 0x0000002b00007202 */ /* 0x002fca0000000f00 */
[----:B------:R1:W-:Y:S04]  /*17fe0*/  STL [R1+0x528], R0 ;  /* 0x0005280001007387 */ /* 0x0003e80000100800 */
[----:B------:R-:W-:Y:S01]  /*17ff0*/  STL [R1+0x534], R56 ;  /* 0x0005343801007387 */ /* 0x000fe20000100800 */
[----:B-1----:R-:W-:-:S05]  /*18000*/  IMAD.MOV.U32 R0, RZ, RZ, R57 ;  /* 0x000000ffff007224 */ /* 0x002fca00078e0039 */
[----:B------:R1:W-:Y:S01]  /*18010*/  STL [R1+0x530], R0 ;  /* 0x0005300001007387 */ /* 0x0003e20000100800 */
[----:B------:R-:W-:Y:S02]  /*18020*/  IMAD.MOV.U32 R42, RZ, RZ, R50 ;  /* 0x000000ffff2a7224 */ /* 0x000fe400078e0032 */
[----:B------:R-:W-:Y:S01]  /*18030*/  IMAD.MOV.U32 R43, RZ, RZ, R51 ;  /* 0x000000ffff2b7224 */ /* 0x000fe200078e0033 */
[----:B------:R-:W-:Y:S01]  /*18040*/  STL [R1+0x53c], R74 ;  /* 0x00053c4a01007387 */ /* 0x000fe20000100800 */
[----:B-1----:R-:W-:Y:S01]  /*18050*/  IMAD.MOV.U32 R0, RZ, RZ, R75 ;  /* 0x000000ffff007224 */ /* 0x002fe200078e004b */
[----:B------:R-:W-:Y:S01]  /*18060*/  MOV R39, R49 ;  /* 0x0000003100277202 */ /* 0x000fe20000000f00 */
[----:B------:R-:W-:-:S03]  /*18070*/  IMAD.MOV.U32 R40, RZ, RZ, R44 ;  /* 0x000000ffff287224 */ /* 0x000fc600078e002c */
[----:B------:R1:W-:Y:S01]  /*18080*/  STL [R1+0x538], R0 ;  /* 0x0005380001007387 */ /* 0x0003e20000100800 */
[----:B------:R-:W-:Y:S01]  /*18090*/  IMAD.MOV.U32 R41, RZ, RZ, R45 ;  /* 0x000000ffff297224 */ /* 0x000fe200078e002d */
[----:B------:R-:W-:Y:S01]  /*180a0*/  MOV R44, R54 ;  /* 0x00000036002c7202 */ /* 0x000fe20000000f00 */
[----:B------:R-:W-:Y:S01]  /*180b0*/  IMAD.MOV.U32 R38, RZ, RZ, R48 ;  /* 0x000000ffff267224 */ /* 0x000fe200078e0030 */
[----:B------:R-:W-:Y:S01]  /*180c0*/  MOV R36, R46 ;  /* 0x0000002e00247202 */ /* 0x000fe20000000f00 */
[----:B------:R-:W-:Y:S02]  /*180d0*/  IMAD.MOV.U32 R45, RZ, RZ, R55 ;  /* 0x000000ffff2d7224 */ /* 0x000fe400078e0037 */
[----:B------:R-:W-:Y:S01]  /*180e0*/  IMAD.MOV.U32 R37, RZ, RZ, R47 ;  /* 0x000000ffff257224 */ /* 0x000fe200078e002f */
[----:B---3--:R-:W-:Y:S01]  /*180f0*/  MOV R54, R58 ;  /* 0x0000003a00367202 */ /* 0x008fe20000000f00 */
[----:B------:R-:W-:Y:S02]  /*18100*/  IMAD.MOV.U32 R55, RZ, RZ, R59 ;  /* 0x000000ffff377224 */ /* 0x000fe400078e003b */
[----:B----4-:R-:W-:Y:S01]  /*18110*/  IMAD.MOV.U32 R46, RZ, RZ, R60 ;  /* 0x000000ffff2e7224 */ /* 0x010fe200078e003c */
[----:B------:R-:W-:Y:S01]  /*18120*/  MOV R47, R61 ;  /* 0x0000003d002f7202 */ /* 0x000fe20000000f00 */
[----:B------:R-:W-:-:S02]  /*18130*/  IMAD.MOV.U32 R56, RZ, RZ, R62 ;  /* 0x000000ffff387224 */ /* 0x000fc400078e003e */
[----:B------:R-:W-:Y:S01]  /*18140*/  IMAD.MOV.U32 R57, RZ, RZ, R63 ;  /* 0x000000ffff397224 */ /* 0x000fe200078e003f */
[----:B------:R-:W-:Y:S01]  /*18150*/  MOV R48, R64 ;  /* 0x0000004000307202 */ /* 0x000fe20000000f00 */
[----:B------:R-:W-:Y:S02]  /*18160*/  IMAD.MOV.U32 R49, RZ, RZ, R65 ;  /* 0x000000ffff317224 */ /* 0x000fe400078e0041 */
[----:B------:R-:W-:Y:S01]  /*18170*/  IMAD.MOV.U32 R58, RZ, RZ, R66 ;  /* 0x000000ffff3a7224 */ /* 0x000fe200078e0042 */
[----:B------:R-:W-:Y:S01]  /*18180*/  MOV R59, R67 ;  /* 0x00000043003b7202 */ /* 0x000fe20000000f00 */
[----:B------:R-:W-:Y:S02]  /*18190*/  IMAD.MOV.U32 R60, RZ, RZ, R68 ;  /* 0x000000ffff3c7224 */ /* 0x000fe400078e0044 */
[----:B------:R-:W-:Y:S01]  /*181a0*/  IMAD.MOV.U32 R61, RZ, RZ, R69 ;  /* 0x000000ffff3d7224 */ /* 0x000fe200078e0045 */
[----:B------:R-:W-:Y:S01]  /*181b0*/  MOV R50, R70 ;  /* 0x0000004600327202 */ /* 0x000fe20000000f00 */
[----:B------:R-:W-:-:S02]  /*181c0*/  IMAD.MOV.U32 R51, RZ, RZ, R71 ;  /* 0x000000ffff337224 */ /* 0x000fc400078e0047 */
[----:B------:R-:W-:Y:S01]  /*181d0*/  IMAD.MOV.U32 R62, RZ, RZ, R72 ;  /* 0x000000ffff3e7224 */ /* 0x000fe200078e0048 */
[----:B------:R-:W-:Y:S01]  /*181e0*/  MOV R63, R73 ;  /* 0x00000049003f7202 */ /* 0x000fe20000000f00 */
[----:B------:R-:W-:Y:S01]  /*181f0*/  IMAD.MOV.U32 R64, RZ, RZ, R78 ;  /* 0x000000ffff407224 */ /* 0x000fe200078e004e */
[----:B------:R-:W-:Y:S01]  /*18200*/  MOV R65, R79 ;  /* 0x0000004f00417202 */ /* 0x000fe20000000f00 */
[----:B------:R-:W-:Y:S02]  /*18210*/  IMAD.MOV.U32 R66, RZ, RZ, R80 ;  /* 0x000000ffff427224 */ /* 0x000fe400078e0050 */
[----:B------:R-:W-:Y:S01]  /*18220*/  IMAD.MOV.U32 R67, RZ, RZ, R81 ;  /* 0x000000ffff437224 */ /* 0x000fe200078e0051 */
[----:B--2---:R2:W-:Y:S01]  /*18230*/  STL [R1+0x544], R84 ;  /* 0x0005445401007387 */ /* 0x0045e20000100800 */
[----:B-1----:R-:W-:-:S03]  /*18240*/  IMAD.MOV.U32 R0, RZ, RZ, R85 ;  /* 0x000000ffff007224 */ /* 0x002fc600078e0055 */
[----:B------:R-:W3:Y:S04]  /*18250*/  LDL.LU.64 R70, [R1+0x678] ;  /* 0x0006780001467983 */ /* 0x000ee80000300a00 */
[----:B------:R-:W4:Y:S01]  /*18260*/  LDL.LU.64 R74, [R1+0x6b8] ;  /* 0x0006b800014a7983 */ /* 0x000f220000300a00 */
[----:B------:R-:W-:-:S03]  /*18270*/  MOV R68, R82 ;  /* 0x0000005200447202 */ /* 0x000fc60000000f00 */
[----:B------:R-:W4:Y:S01]  /*18280*/  LDL.LU.64 R72, [R1+0x630] ;  /* 0x0006300001487983 */ /* 0x000f220000300a00 */
[----:B------:R-:W-:-:S03]  /*18290*/  IMAD.MOV.U32 R69, RZ, RZ, R83 ;  /* 0x000000ffff457224 */ /* 0x000fc600078e0053 */
[----:B------:R-:W4:Y:S04]  /*182a0*/  LDL.LU.64 R78, [R1+0x6e0] ;  /* 0x0006e000014e7983 */ /* 0x000f280000300a00 */
[----:B------:R1:W-:Y:S04]  /*182b0*/  STL [R1+0x540], R0 ;  /* 0x0005400001007387 */ /* 0x0003e80000100800 */
[----:B------:R-:W4:Y:S04]  /*182c0*/  LDL.LU.64 R80, [R1+0x680] ;  /* 0x0006800001507983 */ /* 0x000f280000300a00 */
[----:B------:R-:W4:Y:S04]  /*182d0*/  LDL.LU.64 R82, [R1+0x6c0] ;  /* 0x0006c00001527983 */ /* 0x000f280000300a00 */
[----:B--2---:R-:W2:Y:S01]  /*182e0*/  LDL.LU.64 R84, [R1+0x640] ;  /* 0x0006400001547983 */ /* 0x004ea20000300a00 */
[----:B-1----:R-:W-:-:S03]  /*182f0*/  MOV R0, R37 ;  /* 0x0000002500007202 */ /* 0x002fc60000000f00 */
[----:B------:R-:W-:Y:S04]  /*18300*/  STL [R1+0x54c], R36 ;  /* 0x00054c2401007387 */ /* 0x000fe80000100800 */
[----:B------:R-:W-:Y:S04]  /*18310*/  STL [R1+0x554], R38 ;  /* 0x0005542601007387 */ /* 0x000fe80000100800 */
[----:B------:R1:W-:Y:S02]  /*18320*/  STL [R1+0x548], R0 ;  /* 0x0005480001007387 */ /* 0x0003e40000100800 */
[----:B-1----:R-:W-:-:S05]  /*18330*/  IMAD.MOV.U32 R0, RZ, RZ, R39 ;  /* 0x000000ffff007224 */ /* 0x002fca00078e0027 */
[----:B------:R1:W-:Y:S04]  /*18340*/  STL [R1+0x550], R0 ;  /* 0x0005500001007387 */ /* 0x0003e80000100800 */
[----:B------:R-:W-:Y:S01]  /*18350*/  STL [R1+0x55c], R40 ;  /* 0x00055c2801007387 */ /* 0x000fe20000100800 */
[----:B-1----:R-:W-:-:S05]  /*18360*/  IMAD.MOV.U32 R0, RZ, RZ, R41 ;  /* 0x000000ffff007224 */ /* 0x002fca00078e0029 */
[----:B------:R1:W-:Y:S04]  /*18370*/  STL [R1+0x558], R0 ;  /* 0x0005580001007387 */ /* 0x0003e80000100800 */
[----:B------:R1:W-:Y:S02]  /*18380*/  STL [R1+0x564], R52 ;  /* 0x0005643401007387 */ /* 0x0003e40000100800 */
[----:B-1----:R-:W-:-:S05]  /*18390*/  MOV R0, R53 ;  /* 0x0000003500007202 */ /* 0x002fca0000000f00 */
[----:B------:R1:W-:Y:S01]  /*183a0*/  STL [R1+0x560], R0 ;  /* 0x0005600001007387 */ /* 0x0003e20000100800 */
[----:B------:R-:W-:Y:S01]  /*183b0*/  IMAD.MOV.U32 R52, RZ, RZ, R66 ;  /* 0x000000ffff347224 */ /* 0x000fe200078e0042 */
[----:B------:R-:W-:Y:S01]  /*183c0*/  MOV R66, R68 ;  /* 0x0000004400427202 */ /* 0x000fe20000000f00 */
[----:B------:R-:W-:Y:S01]  /*183d0*/  IMAD.MOV.U32 R53, RZ, RZ, R67 ;  /* 0x000000ffff357224 */ /* 0x000fe200078e0043 */
[----:B------:R4:W-:Y:S01]  /*183e0*/  STL [R1+0x56c], R76 ;  /* 0x00056c4c01007387 */ /* 0x0009e20000100800 */
[----:B------:R-:W-:Y:S01]  /*183f0*/  IMAD.MOV.U32 R67, RZ, RZ, R69 ;  /* 0x000000ffff437224 */ /* 0x000fe200078e0045 */
[----:B-1----:R-:W-:-:S05]  /*18400*/  MOV R0, R77 ;  /* 0x0000004d00007202 */ /* 0x002fca0000000f00 */
[----:B------:R2:W-:Y:S01]  /*18410*/  STL [R1+0x568], R0 ;  /* 0x0005680001007387 */ /* 0x0005e20000100800 */
[----:B---3--:R-:W-:Y:S01]  /*18420*/  IMAD.MOV.U32 R68, RZ, RZ, R70 ;  /* 0x000000ffff447224 */ /* 0x008fe200078e0046 */
[----:B------:R-:W-:Y:S01]  /*18430*/  MOV R69, R71 ;  /* 0x0000004700457202 */ /* 0x000fe20000000f00 */
[----:B----4-:R-:W-:Y:S02]  /*18440*/  IMAD.MOV.U32 R70, RZ, RZ, R72 ;  /* 0x000000ffff467224 */ /* 0x010fe400078e0048 */
[----:B------:R-:W-:Y:S02]  /*18450*/  IMAD.MOV.U32 R71, RZ, RZ, R73 ;  /* 0x000000ffff477224 */ /* 0x000fe400078e0049 */
[----:B------:R-:W-:Y:S02]  /*18460*/  IMAD.MOV.U32 R72, RZ, RZ, R78 ;  /* 0x000000ffff487224 */ /* 0x000fe400078e004e */
[----:B------:R-:W-:Y:S01]  /*18470*/  IMAD.MOV.U32 R73, RZ, RZ, R79 ;  /* 0x000000ffff497224 */ /* 0x000fe200078e004f */
[----:B------:R-:W-:Y:S01]  /*18480*/  MOV R76, R82 ;  /* 0x00000052004c7202 */ /* 0x000fe20000000f00 */
[----:B------:R-:W-:-:S02]  /*18490*/  IMAD.MOV.U32 R77, RZ, RZ, R83 ;  /* 0x000000ffff4d7224 */ /* 0x000fc400078e0053 */
[----:B--2---:R-:W-:Y:S01]  /*184a0*/  IMAD.MOV.U32 R0, RZ, RZ, R85 ;  /* 0x000000ffff007224 */ /* 0x004fe200078e0055 */
[----:B------:R1:W-:Y:S04]  /*184b0*/  STL [R1+0x574], R84 ;  /* 0x0005745401007387 */ /* 0x0003e80000100800 */
[----:B------:R-:W2:Y:S04]  /*184c0*/  LDL.LU.64 R78, [R1+0x690] ;  /* 0x00069000014e7983 */ /* 0x000ea80000300a00 */
[----:B------:R-:W3:Y:S04]  /*184d0*/  LDL.LU.64 R82, [R1+0x650] ;  /* 0x0006500001527983 */ /* 0x000ee80000300a00 */
[----:B------:R4:W-:Y:S04]  /*184e0*/  STL [R1+0x570], R0 ;  /* 0x0005700001007387 */ /* 0x0009e80000100800 */
[----:B-1----:R-:W3:Y:S01]  /*184f0*/  LDL.LU.64 R84, [R1+0x638] ;  /* 0x0006380001547983 */ /* 0x002ee20000300a00 */
[----:B----4-:R-:W-:-:S03]  /*18500*/  MOV R0, R43 ;  /* 0x0000002b00007202 */ /* 0x010fc60000000f00 */
        /* <DEDUP_REMOVED lines=20> */
[----:B------:R4:W-:Y:S01]  /*18650*/  STL [R1+0x5b4], R80 ;  /* 0x0005b45001007387 */ /* 0x0009e20000100800 */
[----:B-1----:R-:W-:-:S05]  /*18660*/  IMAD.MOV.U32 R0, RZ, RZ, R81 ;  /* 0x000000ffff007224 */ /* 0x002fca00078e0051 */
[----:B------:R1:W-:Y:S01]  /*18670*/  STL [R1+0x5b0], R0 ;  /* 0x0005b00001007387 */ /* 0x0003e20000100800 */
[----:B------:R-:W-:Y:S02]  /*18680*/  IMAD.MOV.U32 R74, RZ, RZ, R76 ;  /* 0x000000ffff4a7224 */ /* 0x000fe400078e004c */
[----:B------:R-:W-:Y:S01]  /*18690*/  IMAD.MOV.U32 R75, RZ, RZ, R77 ;  /* 0x000000ffff4b7224 */ /* 0x000fe200078e004d */
[----:B--2---:R-:W-:Y:S01]  /*186a0*/  MOV R76, R78 ;  /* 0x0000004e004c7202 */ /* 0x004fe20000000f00 */
[----:B------:R-:W-:Y:S01]  /*186b0*/  IMAD.MOV.U32 R77, RZ, RZ, R79 ;  /* 0x000000ffff4d7224 */ /* 0x000fe200078e004f */
[----:B---3--:R-:W-:Y:S01]  /*186c0*/  MOV R78, R82 ;  /* 0x00000052004e7202 */ /* 0x008fe20000000f00 */
[----:B------:R-:W-:Y:S01]  /*186d0*/  IMAD.MOV.U32 R79, RZ, RZ, R83 ;  /* 0x000000ffff4f7224 */ /* 0x000fe200078e0053 */
[----:B------:R2:W-:Y:S04]  /*186e0*/  STL [R1+0x5bc], R84 ;  /* 0x0005bc5401007387 */ /* 0x0005e80000100800 */
[----:B----4-:R-:W3:Y:S01]  /*186f0*/  LDL.LU.64 R80, [R1+0x6e8] ;  /* 0x0006e80001507983 */ /* 0x010ee20000300a00 */
[----:B-1----:R-:W-:-:S03]  /*18700*/  IMAD.MOV.U32 R0, RZ, RZ, R85 ;  /* 0x000000ffff007224 */ /* 0x002fc600078e0055 */
[----:B------:R-:W4:Y:S04]  /*18710*/  LDL.LU.64 R82, [R1+0x6d0] ;  /* 0x0006d00001527983 */ /* 0x000f280000300a00 */
[----:B------:R1:W-:Y:S04]  /*18720*/  STL [R1+0x5b8], R0 ;  /* 0x0005b80001007387 */ /* 0x0003e80000100800 */
[----:B------:R-:W-:Y:S04]  /*18730*/  STL [R1+0x5c4], R54 ;  /* 0x0005c43601007387 */ /* 0x000fe80000100800 */
        /* <DEDUP_REMOVED lines=36> */
[----:B------:R1:W-:Y:S02]  /*18980*/  STL [R1+0x618], R0 ;  /* 0x0006180001007387 */ /* 0x0003e40000100800 */
[----:B-1----:R-:W-:Y:S01]  /*18990*/  MOV R0, R79 ;  /* 0x0000004f00007202 */ /* 0x002fe20000000f00 */
[----:B------:R-:W-:Y:S01]  /*189a0*/  IMAD.MOV.U32 R3, RZ, RZ, R87 ;  /* 0x000000ffff037224 */ /* 0x000fe200078e0057 */
[----:B------:R-:W-:-:S04]  /*189b0*/  SHF.R.S32.HI R5, RZ, 0x1f, R14 ;  /* 0x0000001fff057819 */ /* 0x000fc8000001140e */
[----:B------:R-:W-:-:S04]  /*189c0*/  LEA.HI R5, R5, R14, RZ, 0x6 ;  /* 0x0000000e05057211 */ /* 0x000fc800078f30ff */
[----:B------:R-:W-:Y:S01]  /*189d0*/  SHF.R.S32.HI R5, RZ, 0x6, R5 ;  /* 0x00000006ff057819 */ /* 0x000fe20000011405 */
[----:B---3--:R-:W-:Y:S04]  /*189e0*/  STL [R1+0x62c], R80 ;  /* 0x00062c5001007387 */ /* 0x008fe80000100800 */
[----:B------:R1:W-:Y:S04]  /*189f0*/  STL [R1+0x620], R0 ;  /* 0x0006200001007387 */ /* 0x0003e80000100800 */
[----:B----4-:R-:W-:Y:S01]  /*18a00*/  STL [R1+0x634], R82 ;  /* 0x0006345201007387 */ /* 0x010fe20000100800 */
[----:B-1----:R-:W-:-:S05]  /*18a10*/  IMAD.MOV.U32 R0, RZ, RZ, R81 ;  /* 0x000000ffff007224 */ /* 0x002fca00078e0051 */
[----:B------:R1:W-:Y:S04]  /*18a20*/  STL [R1+0x628], R0 ;  /* 0x0006280001007387 */ /* 0x0003e80000100800 */
[----:B--2---:R-:W-:Y:S01]  /*18a30*/  STL [R1+0x63c], R84 ;  /* 0x00063c5401007387 */ /* 0x004fe20000100800 */
[----:B-1----:R-:W-:-:S05]  /*18a40*/  IMAD.MOV.U32 R0, RZ, RZ, R83 ;  /* 0x000000ffff007224 */ /* 0x002fca00078e0053 */
[----:B------:R1:W-:Y:S02]  /*18a50*/  STL [R1+0x630], R0 ;  /* 0x0006300001007387 */ /* 0x0003e40000100800 */
[----:B-1----:R-:W-:-:S05]  /*18a60*/  MOV R0, R85 ;  /* 0x0000005500007202 */ /* 0x002fca0000000f00 */
[----:B------:R-:W-:Y:S04]  /*18a70*/  STL [R1+0x638], R0 ;  /* 0x0006380001007387 */ /* 0x000fe80000100800 */
[----:B------:R-:W-:Y:S04]  /*18a80*/  STL [R1+0x644], R86 ;  /* 0x0006445601007387 */ /* 0x000fe80000100800 */
[----:B------:R-:W-:Y:S04]  /*18a90*/  STL [R1+0x640], R3 ;  /* 0x0006400301007387 */ /* 0x000fe80000100800 */
[----:B------:R-:W-:Y:S04]  /*18aa0*/  STL [R1], RZ ;  /* 0x000000ff01007387 */ /* 0x000fe80000100800 */
[----:B------:R-:W-:Y:S04]  /*18ab0*/  STL [R1+0x4], RZ ;  /* 0x000004ff01007387 */ /* 0x000fe80000100800 */
        /* <DEDUP_REMOVED lines=62> */
[----:B------:R1:W-:Y:S02]  /*18ea0*/  STL [R1+0x648], R5 ;  /* 0x0006480501007387 */ /* 0x0003e40000100800 */
[----:B-1----:R-:W-:-:S05]  /*18eb0*/  VIADD R5, R5, 0xfffffffb ;  /* 0xfffffffb05057836 */ /* 0x002fca0000000000 */
[----:B------:R1:W-:Y:S01]  /*18ec0*/  STL [R1+0x64c], R5 ;  /* 0x00064c0501007387 */ /* 0x0003e20000100800 */
[----:B------:R-:W-:Y:S02]  /*18ed0*/  SHF.R.S32.HI R0, RZ, 0x1f, R2 ;  /* 0x0000001fff007819 */ /* 0x000fe40000011402 */
[----:B------:R-:W-:Y:S01]  /*18ee0*/  SHF.R.S32.HI R3, RZ, 0x1f, R4 ;  /* 0x0000001fff037819 */ /* 0x000fe20000011404 */
[----:B------:R-:W-:Y:S01]  /*18ef0*/  IMAD.MOV.U32 R235, RZ, RZ, R239 ;  /* 0x000000ffffeb7224 */ /* 0x000fe200078e00ef */
[----:B------:R-:W-:Y:S01]  /*18f00*/  SHF.L.U64.HI R0, R2, 0x2, R0 ;  /* 0x0000000202007819 */ /* 0x000fe20000010200 */
[----:B------:R-:W-:Y:S01]  /*18f10*/  IMAD.MOV.U32 R240, RZ, RZ, R8 ;  /* 0x000000fffff07224 */ /* 0x000fe200078e0008 */
[C---:B------:R-:W-:Y:S01]  /*18f20*/  SHF.L.U64.HI R3, R4.reuse, 0x2, R3 ;  /* 0x0000000204037819 */ /* 0x040fe20000010203 */
[----:B------:R-:W-:Y:S01]  /*18f30*/  IMAD.MOV.U32 R239, RZ, RZ, R9 ;  /* 0x000000ffffef7224 */ /* 0x000fe200078e0009 */
[----:B------:R-:W-:Y:S01]  /*18f40*/  SHF.L.U32 R4, R4, 0x2, RZ ;  /* 0x0000000204047819 */ /* 0x000fe200000006ff */
[----:B------:R-:W-:Y:S01]  /*18f50*/  IMAD.SHL.U32 R2, R2, 0x4, RZ ;  /* 0x0000000402027824 */ /* 0x000fe200078e00ff */
[----:B------:R-:W-:Y:S01]  /*18f60*/  CS2R R152, SRZ ;  /* 0x0000000000987805 */ /* 0x000fe2000001ff00 */
[----:B------:R-:W-:Y:S01]  /*18f70*/  IMAD.MOV.U32 R14, RZ, RZ, RZ ;  /* 0x000000ffff0e7224 */ /* 0x000fe200078e00ff */
        /* <DEDUP_REMOVED lines=94> */
[----:B------:R-:W-:Y:S01]  /*19560*/  CS2R R86, SRZ ;  /* 0x0000000000567805 */ /* 0x000fe2000001ff00 */
[----:B------:R-:W-:Y:S01]  /*19570*/  UMOV UR14, 0x4 ;  /* 0x00000004000e7882 */ /* 0x000fe20000000000 */
[----:B-1----:R-:W-:-:S05]  /*19580*/  UMOV UR13, 0xffffffff ;  /* 0xffffffff000d7882 */ /* 0x002fca0000000000 */
.L_x_1:
[----:B------:R-:W-:Y:S01]  /*19590*/  STL.64 [R1+0x818], R86 ;  /* 0x0008185601007387 */ /* 0x000fe20000100a00 */
[----:B------:R-:W-:Y:S01]  /*195a0*/  UIADD3 UR13, UR13, 0x1, URZ ;  /* 0x000000010d0d7890 */ /* 0x000fe2000fffe03f */
[----:B------:R-:W-:-:S04]  /*195b0*/  DEPBAR.LE SB0, 0x8 ;  /* 0x000082000000791a */ /* 0x000fc80000000000 */
[----:B------:R-:W-:Y:S01]  /*195c0*/  STL.64 [R1+0x810], R84 ;  /* 0x0008105401007387 */ /* 0x000fe20000100a00 */
[----:B------:R-:W-:Y:S01]  /*195d0*/  UMOV UR7, 0x40000040 ;  /* 0x4000004000077882 */ /* 0x000fe20000000000 */
[----:B------:R-:W1:Y:S02]  /*195e0*/  LDC R5, c[0x0][0x230] ;  /* 0x00008c00ff057b82 */ /* 0x000e640000000800 */
[----:B------:R-:W-:Y:S04]  /*195f0*/  STL.64 [R1+0x808], R82 ;  /* 0x0008085201007387 */ /* 0x000fe80000100a00 */
        /* <DEDUP_REMOVED lines=28> */
[----:B------:R2:W-:Y:S04]  /*197c0*/  STL.64 [R1+0x720], R24 ;  /* 0x0007201801007387 */ /* 0x0005e80000100a00 */
[----:B--2---:R-:W2:Y:S04]  /*197d0*/  LDL.LU.64 R24, [R1] ;  /* 0x0000000001187983 */ /* 0x004ea80000300a00 */
        /* <DEDUP_REMOVED lines=31> */
[----:B------:R-:W-:Y:S01]  /*199d0*/  UISETP.GT.AND UP0, UPT, UR13, 0x5, UPT ;  /* 0x000000050d00788c */ /* 0x000fe2000bf04270 */
[----:B------:R-:W-:Y:S03]  /*199e0*/  BAR.SYNC.DEFER_BLOCKING 0x0 ;  /* 0x0000000000007b1d */ /* 0x000fe60000010000 */
[----:B------:R-:W-:-:S04]  /*199f0*/  USEL UR13, UR13, URZ, !UP0 ;  /* 0x0000003f0d0d7287 */ /* 0x000fc8000c000000 */
[----:B------:R-:W-:Y:S02]  /*19a00*/  ULEA UR5, UR13, UR12, 0xf ;  /* 0x0000000c0d057291 */ /* 0x000fe4000f8e783f */
[----:B------:R-:W-:Y:S01]  /*19a10*/  ULEA UR4, UR13, UR12, 0x10 ;  /* 0x0000000c0d047291 */ /* 0x000fe2000f8e803f */
[----:B-----5:R-:W-:Y:S01]  /*19a20*/  STL [R1+0x718], R13 ;  /* 0x0007180d01007387 */ /* 0x020fe20000100800 */
[----:B------:R-:W-:Y:S02]  /*19a30*/  UIADD3 UR5, UR5, 0x60000, URZ ;  /* 0x0006000005057890 */ /* 0x000fe4000fffe03f */
[----:B------:R-:W-:Y:S01]  /*19a40*/  USHF.R.U32.HI UR4, URZ, 0x4, UR4 ;  /* 0x000000043f047899 */ /* 0x000fe20008011604 */
[----:B------:R-:W-:Y:S01]  /*19a50*/  STL [R1+0x704], R12 ;  /* 0x0007040c01007387 */ /* 0x000fe20000100800 */
[----:B------:R-:W-:Y:S02]  /*19a60*/  USHF.R.U32.HI UR5, URZ, 0x4, UR5 ;  /* 0x000000043f057899 */ /* 0x000fe40008011605 */
[----:B------:R-:W-:Y:S01]  /*19a70*/  USGXT.U32 UR4, UR4, 0xe ;  /* 0x0000000e0404789a */ /* 0x000fe20008000000 */
[----:B------:R-:W-:Y:S01]  /*19a80*/  STL [R1+0x700], R11 ;  /* 0x0007000b01007387 */ /* 0x000fe20000100800 */
[----:B------:R-:W-:-:S02]  /*19a90*/  USGXT.U32 UR6, UR5, 0xe ;  /* 0x0000000e0506789a */ /* 0x000fc40008000000 */
[----:B------:R-:W-:Y:S01]  /*19aa0*/  UIADD3 UR8, UP0, UR4, 0x2, URZ ;  /* 0x0000000204087890 */ /* 0x000fe2000ff1e03f */
[----:B------:R-:W-:Y:S01]  /*19ab0*/  STL [R1+0x6fc], R10 ;  /* 0x0006fc0a01007387 */ /* 0x000fe20000100800 */
[----:B------:R-:W-:Y:S01]  /*19ac0*/  UMOV UR5, 0x40000040 ;  /* 0x4000004000057882 */ /* 0x000fe20000000000 */
[----:B------:R-:W-:Y:S01]  /*19ad0*/  UIADD3 UR10, UP1, UR6, 0x2, URZ ;  /* 0x00000002060a7890 */ /* 0x000fe2000ff3e03f */
[----:B--2---:R-:W-:-:S06]  /*19ae0*/  WARPGROUP.ARRIVE ;  /* 0x00000000000079c5 */ /* 0x004fcc0000000000 */
[----:B------:R-:W-:Y:S01]  /*19af0*/  HGMMA.64x128x8.F32.TF32 R24, gdesc[UR4], R24, gsb0 ;  /* 0x05e00000041879f0 */ /* 0x000fe20008002818 */
[----:B------:R-:W-:Y:S01]  /*19b00*/  UMOV UR4, URZ ;  /* 0x0000003f00047c82 */ /* 0x000fe20008000000 */
[----:B------:R-:W-:Y:S01]  /*19b10*/  UMOV UR5, URZ ;  /* 0x0000003f00057c82 */ /* 0x000fe20008000000 */
[----:B------:R-:W-:Y:S02]  /*19b20*/  UIADD3.X UR9, UR4, 0x40000040, URZ, UP0, !UPT ;  /* 0x4000004004097890 */ /* 0x000fe400087fe43f */
[----:B------:R-:W-:Y:S02]  /*19b30*/  UIADD3.X UR11, UR5, 0x40000040, URZ, UP1, !UPT ;  /* 0x40000040050b7890 */ /* 0x000fe40008ffe43f */
[----:B------:R-:W-:Y:S02]  /*19b40*/  UIADD3.64 UR40, UR8, 0x2, URZ ;  /* 0x0000000208287897 */ /* 0x000fe4000fffe03f */
[----:B------:R-:W-:Y:S02]  /*19b50*/  UIADD3.64 UR42, UR10, 0x2, URZ ;  /* 0x000000020a2a7897 */ /* 0x000fe4000fffe03f */
[----:B------:R-:W-:-:S02]  /*19b60*/  UIADD3.64 UR36, UR8, 0x4, URZ ;  /* 0x0000000408247897 */ /* 0x000fc4000fffe03f */
[----:B------:R-:W-:Y:S02]  /*19b70*/  UIADD3.64 UR38, UR10, 0x4, URZ ;  /* 0x000000040a267897 */ /* 0x000fe4000fffe03f */
[----:B------:R-:W-:Y:S02]  /*19b80*/  UIADD3.64 UR32, UR8, 0x7fe, URZ ;  /* 0x000007fe08207897 */ /* 0x000fe4000fffe03f */
[----:B------:R-:W-:Y:S02]  /*19b90*/  UIADD3.64 UR34, UR10, 0x3fe, URZ ;  /* 0x000003fe0a227897 */ /* 0x000fe4000fffe03f */
[----:B------:R-:W-:Y:S02]  /*19ba0*/  UIADD3.64 UR28, UR8, 0x800, URZ ;  /* 0x00000800081c7897 */ /* 0x000fe4000fffe03f */
[----:B------:R-:W-:Y:S02]  /*19bb0*/  UIADD3.64 UR30, UR10, 0x400, URZ ;  /* 0x000004000a1e7897 */ /* 0x000fe4000fffe03f */
[----:B------:R-:W-:-:S02]  /*19bc0*/  UIADD3.64 UR24, UR8, 0x802, URZ ;  /* 0x0000080208187897 */ /* 0x000fc4000fffe03f */
[----:B------:R-:W-:Y:S02]  /*19bd0*/  UIADD3.64 UR26, UR10, 0x402, URZ ;  /* 0x000004020a1a7897 */ /* 0x000fe4000fffe03f */
[----:B------:R-:W-:Y:S02]  /*19be0*/  UIADD3.64 UR20, UR8, 0x804, URZ ;  /* 0x0000080408147897 */ /* 0x000fe4000fffe03f */
[----:B------:R-:W-:Y:S01]  /*19bf0*/  UIADD3.64 UR22, UR10, 0x404, URZ ;  /* 0x000004040a167897 */ /* 0x000fe2000fffe03f */
[----:B------:R-:W-:Y:S02]  /*19c00*/  WARPGROUP.DEPBAR.LE gsb0, 0x0 ;  /* 0x00008000000079c5 */ /* 0x000fe40000010000 */
[----:B------:R-:W-:-:S06]  /*19c10*/  WARPGROUP.ARRIVE ;  /* 0x00000000000079c5 */ /* 0x000fcc0000000000 */
[----:B------:R-:W-:Y:S03]  /*19c20*/  HGMMA.64x128x8.F32.TF32 R24, gdesc[UR8], R24, gsb0 ;  /* 0x05e00000081879f0 */ /* 0x000fe60008002818 */
[----:B------:R-:W-:Y:S02]  /*19c30*/  WARPGROUP.DEPBAR.LE gsb0, 0x0 ;  /* 0x00008000000079c5 */ /* 0x000fe40000010000 */
[----:B------:R-:W-:-:S07]  /*19c40*/  WARPGROUP.ARRIVE ;  /* 0x00000000000079c5 */ /* 0x000fce0000000000 */
        /* <DEDUP_REMOVED lines=12> */
[----:B------:R-:W-:Y:S01]  /*19d10*/  HGMMA.64x128x8.F32.TF32 R24, gdesc[UR24], R24, gsb0 ;  /* 0x05e00000181879f0 */ /* 0x000fe20008002818 */
[----:B------:R-:W-:Y:S02]  /*19d20*/  UIADD3.64 UR4, UR8, 0x1fe, URZ ;  /* 0x000001fe08047897 */ /* 0x000fe4000fffe03f */
[----:B------:R-:W-:Y:S02]  /*19d30*/  WARPGROUP.DEPBAR.LE gsb0, 0x0 ;  /* 0x00008000000079c5 */ /* 0x000fe40000010000 */
[----:B------:R-:W-:-:S07]  /*19d40*/  WARPGROUP.ARRIVE ;  /* 0x00000000000079c5 */ /* 0x000fce0000000000 */
[----:B------:R-:W-:Y:S01]  /*19d50*/  HGMMA.64x128x8.F32.TF32 R24, gdesc[UR20], R24, gsb0 ;  /* 0x05e00000141879f0 */ /* 0x000fe20008002818 */
[----:B------:R-:W-:Y:S01]  /*19d60*/  UIADD3.64 UR44, UR8, 0x200, URZ ;  /* 0x00000200082c7897 */ /* 0x000fe2000fffe03f */
[----:B------:R-:W-:Y:S01]  /*19d70*/  UMOV UR46, UR10 ;  /* 0x0000000a002e7c82 */ /* 0x000fe20008000000 */
[----:B------:R-:W-:Y:S01]  /*19d80*/  UMOV UR47, UR11 ;  /* 0x0000000b002f7c82 */ /* 0x000fe20008000000 */
[----:B------:R-:W-:Y:S02]  /*19d90*/  WARPGROUP.DEPBAR.LE gsb0, 0x0 ;  /* 0x00008000000079c5 */ /* 0x000fe40000010000 */
[----:B------:R-:W-:Y:S01]  /*19da0*/  WARPGROUP.ARRIVE ;  /* 0x00000000000079c5 */ /* 0x000fe20000000000 */
[----:B------:R-:W-:Y:S01]  /*19db0*/  UIADD3.64 UR40, UR8, 0x202, URZ ;  /* 0x0000020208287897 */ /* 0x000fe2000fffe03f */
[----:B------:R-:W-:Y:S04]  /*19dc0*/  STL.64 [R1], R24 ;  /* 0x0000001801007387 */ /* 0x000fe80000100a00 */
[----:B------:R-:W-:Y:S01]  /*19dd0*/  HGMMA.64x128x8.F32.TF32 R152, gdesc[UR4], R152, gsb0 ;  /* 0x05e00000049879f0 */ /* 0x000fe20008002898 */
[----:B------:R-:W-:Y:S01]  /*19de0*/  UIADD3.64 UR36, UR8, 0x204, URZ ;  /* 0x0000020408247897 */ /* 0x000fe2000fffe03f */
[----:B------:R-:W-:Y:S01]  /*19df0*/  STL.64 [R1+0x8], R26 ;  /* 0x0000081a01007387 */ /* 0x000fe20000100a00 */
[----:B------:R-:W-:-:S02]  /*19e00*/  UIADD3.64 UR32, UR8, 0x9fe, URZ ;  /* 0x000009fe08207897 */ /* 0x000fc4000fffe03f */
[----:B------:R-:W-:Y:S01]  /*19e10*/  UIADD3.64 UR28, UR8, 0xa00, URZ ;  /* 0x00000a00081c7897 */ /* 0x000fe2000fffe03f */
[----:B------:R-:W-:Y:S01]  /*19e20*/  STL.64 [R1+0x10], R28 ;  /* 0x0000101c01007387 */ /* 0x000fe20000100a00 */
[----:B------:R-:W-:Y:S02]  /*19e30*/  UIADD3.64 UR24, UR8, 0xa02, URZ ;  /* 0x00000a0208187897 */ /* 0x000fe4000fffe03f */
[----:B------:R-:W-:Y:S01]  /*19e40*/  UIADD3.64 UR20, UR8, 0xa04, URZ ;  /* 0x00000a0408147897 */ /* 0x000fe2000fffe03f */
[----:B------:R-:W-:Y:S01]  /*19e50*/  STL.64 [R1+0x18], R30 ;  /* 0x0000181e01007387 */ /* 0x000fe20000100a00 */
[----:B------:R-:W-:-:S03]  /*19e60*/  UIADD3.64 UR4, UR8, 0x3fe, URZ ;  /* 0x000003fe08047897 */ /* 0x000fc6000fffe03f */
        /* <DEDUP_REMOVED lines=27> */
[----:B------:R2:W-:Y:S01]  /*1a020*/  STL.64 [R1+0xf8], R86 ;  /* 0x0000f85601007387 */ /* 0x0005e20000100a00 */
[----:B------:R-:W-:-:S02]  /*1a030*/  WARPGROUP.DEPBAR.LE gsb0, 0x0 ;  /* 0x00008000000079c5 */ /* 0x000fc40000010000 */
[----:B------:R-:W-:Y:S01]  /*1a040*/  WARPGROUP.ARRIVE ;  /* 0x00000000000079c5 */ /* 0x000fe20000000000 */
[----:B--2---:R-:W2:Y:S04]  /*1a050*/  LDL.LU.64 R86, [R1+0x818] ;  /* 0x0008180001567983 */ /* 0x004ea80000300a00 */
[----:B------:R-:W2:Y:S01]  /*1a060*/  LDL.LU.64 R84, [R1+0x810] ;  /* 0x0008100001547983 */ /* 0x000ea20000300a00 */
[----:B------:R-:W-:Y:S03]  /*1a070*/  HGMMA.64x128x8.F32.TF32 R152, gdesc[UR44], R152, gsb0 ;  /* 0x05e000002c9879f0 */ /* 0x000fe60008002898 */
[----:B------:R-:W2:Y:S01]  /*1a080*/  LDL.LU.64 R82, [R1+0x808] ;  /* 0x0008080001527983 */ /* 0x000ea20000300a00 */
[----:B------:R-:W-:Y:S01]  /*1a090*/  UIADD3.64 UR44, UR8, 0x400, URZ ;  /* 0x00000400082c7897 */ /* 0x000fe2000fffe03f */
[----:B------:R-:W-:Y:S01]  /*1a0a0*/  UMOV UR46, UR10 ;  /* 0x0000000a002e7c82 */ /* 0x000fe20008000000 */
[----:B------:R-:W-:Y:S01]  /*1a0b0*/  UMOV UR47, UR11 ;  /* 0x0000000b002f7c82 */ /* 0x000fe20008000000 */
        /* <DEDUP_REMOVED lines=29> */
[----:B------:R-:W3:Y:S01]  /*1a290*/  LDL R6, [R1+0x64c] ;  /* 0x00064c0001067983 */ /* 0x000ee20000100800 */
[----:B-1----:R-:W-:Y:S01]  /*1a2a0*/  IADD3 R5, R5, -0x140, RZ ;  /* 0xfffffec005057810 */ /* 0x002fe20007ffe0ff */
[----:B------:R-:W-:-:S04]  /*1a2b0*/  UIADD3 UR14, UR14, 0x1, URZ ;  /* 0x000000010e0e7890 */ /* 0x000fc8000fffe03f */
[----:B------:R-:W-:Y:S01]  /*1a2c0*/  IMAD R5, R14, -0x40, R5 ;  /* 0xffffffc00e057824 */ /* 0x000fe200078e0205 */
[----:B------:R-:W-:Y:S02]  /*1a2d0*/  WARPGROUP.DEPBAR.LE gsb0, 0x0 ;  /* 0x00008000000079c5 */ /* 0x000fe40000010000 */
[----:B------:R-:W-:Y:S02]  /*1a2e0*/  WARPGROUP.ARRIVE ;  /* 0x00000000000079c5 */ /* 0x000fe40000000000 */
[----:B------:R-:W-:-:S04]  /*1a2f0*/  ISETP.GT.AND P1, PT, R5, RZ, PT ;  /* 0x000000ff0500720c */ /* 0x000fc80003f24270 */
[----:B------:R-:W-:Y:S01]  /*1a300*/  HGMMA.64x128x8.F32.TF32 R152, gdesc[UR40], R152, gsb0 ;  /* 0x05e00000289879f0 */ /* 0x000fe20008002898 */
[----:B------:R-:W-:Y:S02]  /*1a310*/  UIADD3.64 UR40, UR8, 0x402, URZ ;  /* 0x0000040208287897 */ /* 0x000fe4000fffe03f */
[----:B------:R-:W-:Y:S02]  /*1a320*/  WARPGROUP.DEPBAR.LE gsb0, 0x0 ;  /* 0x00008000000079c5 */ /* 0x000fe40000010000 */
[----:B------:R-:W-:-:S07]  /*1a330*/  WARPGROUP.ARRIVE ;  /* 0x00000000000079c5 */ /* 0x000fce0000000000 */
[----:B------:R-:W-:Y:S01]  /*1a340*/  HGMMA.64x128x8.F32.TF32 R152, gdesc[UR36], R152, gsb0 ;  /* 0x05e00000249879f0 */ /* 0x000fe20008002898 */
[----:B------:R-:W-:Y:S02]  /*1a350*/  UIADD3.64 UR36, UR8, 0x404, URZ ;  /* 0x0000040408247897 */ /* 0x000fe4000fffe03f */
[----:B------:R-:W-:Y:S02]  /*1a360*/  WARPGROUP.DEPBAR.LE gsb0, 0x0 ;  /* 0x00008000000079c5 */ /* 0x000fe40000010000 */
[----:B------:R-:W-:Y:S01]  /*1a370*/  WARPGROUP.ARRIVE ;  /* 0x00000000000079c5 */ /* 0x000fe20000000000 */
[----:B---3--:R-:W-:-:S06]  /*1a380*/  ISETP.GE.AND P0, PT, R14, R6, PT ;  /* 0x000000060e00720c */ /* 0x008fcc0003f06270 */
[----:B------:R-:W-:Y:S01]  /*1a390*/  HGMMA.64x128x8.F32.TF32 R152, gdesc[UR32], R152, gsb0 ;  /* 0x05e00000209879f0 */ /* 0x000fe20008002898 */
[----:B------:R-:W-:Y:S02]  /*1a3a0*/  UIADD3.64 UR32, UR8, 0xbfe, URZ ;  /* 0x00000bfe08207897 */ /* 0x000fe4000fffe03f */
[----:B------:R-:W-:Y:S02]  /*1a3b0*/  WARPGROUP.DEPBAR.LE gsb0, 0x0 ;  /* 0x00008000000079c5 */ /* 0x000fe40000010000 */
[----:B------:R-:W-:-:S07]  /*1a3c0*/  WARPGROUP.ARRIVE ;  /* 0x00000000000079c5 */ /* 0x000fce0000000000 */
        /* <DEDUP_REMOVED lines=12> */
[----:B------:R-:W-:Y:S04]  /*1a490*/  STL [R1+0x714], R212 ;  /* 0x000714d401007387 */ /* 0x000fe80000100800 */
[----:B------:R1:W-:Y:S02]  /*1a4a0*/  STL [R1+0x710], R213 ;  /* 0x000710d501007387 */ /* 0x0003e40000100800 */
[----:B------:R-:W-:Y:S01]  /*1a4b0*/  HGMMA.64x128x8.F32.TF32 R88, gdesc[UR4], R88, gsb0 ;  /* 0x05e00000045879f0 */ /* 0x000fe20008002858 */
[----:B------:R-:W-:Y:S01]  /*1a4c0*/  UIADD3.64 UR4, UR8, 0x5fe, URZ ;  /* 0x000005fe08047897 */ /* 0x000fe2000fffe03f */
[----:B------:R3:W-:Y:S04]  /*1a4d0*/  STL [R1+0x70c], R214 ;  /* 0x00070cd601007387 */ /* 0x0007e80000100800 */
[----:B------:R4:W-:Y:S04]  /*1a4e0*/  STL [R1+0x708], R215 ;  /* 0x000708d701007387 */ /* 0x0009e80000100800 */
[----:B-1----:R-:W3:Y:S04]  /*1a4f0*/  LDL.LU R213, [R1+0x248] ;  /* 0x0002480001d57983 */ /* 0x002ee80000300800 */
[----:B------:R-:W4:Y:S04]  /*1a500*/  LDL.LU R212, [R1+0x24c] ;  /* 0x00024c0001d47983 */ /* 0x000f280000300800 */
[----:B------:R-:W3:Y:S04]  /*1a510*/  LDL.LU R13, [R1+0x250] ;  /* 0x00025000010d7983 */ /* 0x000ee80000300800 */
[----:B------:R-:W3:Y:S04]  /*1a520*/  LDL.LU R12, [R1+0x254] ;  /* 0x00025400010c7983 */ /* 0x000ee80000300800 */
[----:B------:R-:W3:Y:S04]  /*1a530*/  LDL.LU R11, [R1+0x258] ;  /* 0x00025800010b7983 */ /* 0x000ee80000300800 */
[----:B------:R-:W3:Y:S01]  /*1a540*/  LDL.LU R10, [R1+0x25c] ;  /* 0x00025c00010a7983 */ /* 0x000ee20000300800 */
[----:B------:R-:W-:-:S02]  /*1a550*/  WARPGROUP.DEPBAR.LE gsb0, 0x0 ;  /* 0x00008000000079c5 */ /* 0x000fc40000010000 */
[----:B------:R-:W-:-:S06]  /*1a560*/  WARPGROUP.ARRIVE ;  /* 0x00000000000079c5 */ /* 0x000fcc0000000000 */
        /* <DEDUP_REMOVED lines=23> */
[----:B------:R-:W-:Y:S03]  /*1a6e0*/  HGMMA.64x128x8.F32.TF32 R88, gdesc[UR20], R88, gsb0 ;  /* 0x05e00000145879f0 */ /* 0x000fe60008002858 */
[----:B------:R-:W-:Y:S02]  /*1a6f0*/  WARPGROUP.DEPBAR.LE gsb0, 0x0 ;  /* 0x00008000000079c5 */ /* 0x000fe40000010000 */
[----:B--2---:R-:W-:-:S07]  /*1a700*/  WARPGROUP.ARRIVE ;  /* 0x00000000000079c5 */ /* 0x004fce0000000000 */
[----:B------:R-:W-:Y:S01]  /*1a710*/  HGMMA.64x128x8.F32.TF32 R24, gdesc[UR4], R24, gsb0 ;  /* 0x05e00000041879f0 */ /* 0x000fe20008002818 */
[----:B------:R-:W-:Y:S01]  /*1a720*/  UIADD3.64 UR4, UR8, 0x600, URZ ;  /* 0x0000060008047897 */ /* 0x000fe2000fffe03f */
[----:B------:R-:W-:Y:S01]  /*1a730*/  UMOV UR6, UR10 ;  /* 0x0000000a00067c82 */ /* 0x000fe20008000000 */
[----:B------:R-:W-:Y:S01]  /*1a740*/  UMOV UR7, UR11 ;  /* 0x0000000b00077c82 */ /* 0x000fe20008000000 */
        /* <DEDUP_REMOVED lines=15> */
[----:B------:R-:W-:Y:S01]  /*1a840*/  UIADD3.64 UR8, UR8, 0xe04, URZ ;  /* 0x00000e0408087897 */ /* 0x000fe2000fffe03f */
[----:B------:R-:W-:Y:S01]  /*1a850*/  UMOV UR10, UR22 ;  /* 0x00000016000a7c82 */ /* 0x000fe20008000000 */
[----:B------:R-:W-:Y:S01]  /*1a860*/  UMOV UR11, UR23 ;  /* 0x00000017000b7c82 */ /* 0x000fe20008000000 */
[----:B------:R-:W-:Y:S02]  /*1a870*/  WARPGROUP.DEPBAR.LE gsb0, 0x0 ;  /* 0x00008000000079c5 */ /* 0x000fe40000010000 */
[----:B------:R-:W-:-:S06]  /*1a880*/  WARPGROUP.ARRIVE ;  /* 0x00000000000079c5 */ /* 0x000fcc0000000000 */
[----:B------:R-:W-:Y:S01]  /*1a890*/  HGMMA.64x128x8.F32.TF32 R24, gdesc[UR24], R24, gsb0 ;  /* 0x05e00000181879f0 */ /* 0x000fe20008002818 */
[----:B------:R-:W-:Y:S01]  /*1a8a0*/  SEL R6, RZ, 0x4, !P1 ;  /* 0x00000004ff067807 */ /* 0x000fe20004800000 */
[----:B------:R-:W-:-:S03]  /*1a8b0*/  UISETP.GT.AND UP0, UPT, UR14, 0x5, UPT ;  /* 0x000000050e00788c */ /* 0x000fc6000bf04270 */
[----:B------:R-:W-:Y:S01]  /*1a8c0*/  SEL R6, R6, RZ, !P0 ;  /* 0x000000ff06067207 */ /* 0x000fe20004000000 */
[----:B------:R-:W-:Y:S01]  /*1a8d0*/  USEL UR14, UR14, URZ, !UP0 ;  /* 0x0000003f0e0e7287 */ /* 0x000fe2000c000000 */
[----:B------:R-:W-:Y:S01]  /*1a8e0*/  IADD3 R16, P1, R16, R2, RZ ;  /* 0x0000000210107210 */ /* 0x000fe20007f3e0ff */
[----:B------:R-:W-:Y:S02]  /*1a8f0*/  WARPGROUP.DEPBAR.LE gsb0, 0x0 ;  /* 0x00008000000079c5 */ /* 0x000fe40000010000 */
[----:B------:R-:W-:-:S06]  /*1a900*/  WARPGROUP.ARRIVE ;  /* 0x00000000000079c5 */ /* 0x000fcc0000000000 */
[----:B------:R-:W-:Y:S01]  /*1a910*/  HGMMA.64x128x8.F32.TF32 R24, gdesc[UR8], R24, gsb0 ;  /* 0x05e00000081879f0 */ /* 0x000fe20008002818 */
[----:B------:R-:W-:Y:S01]  /*1a920*/  ISETP.NE.U32.AND P2, PT, R6, RZ, PT ;  /* 0x000000ff0600720c */ /* 0x000fe20003f45070 */
[----:B------:R-:W-:Y:S01]  /*1a930*/  ULEA UR4, UR14, UR12, 0x10 ;  /* 0x0000000c0e047291 */ /* 0x000fe2000f8e803f */
[----:B------:R-:W-:Y:S01]  /*1a940*/  IMAD.X R15, R15, 0x1, R0, P1 ;  /* 0x000000010f0f7824 */ /* 0x000fe200008e0600 */
[----:B------:R-:W-:-:S03]  /*1a950*/  MOV R8, R16 ;  /* 0x0000001000087202 */ /* 0x000fc60000000f00 */
[----:B------:R-:W-:Y:S02]  /*1a960*/  IMAD.MOV.U32 R9, RZ, RZ, R15 ;  /* 0x000000ffff097224 */ /* 0x000fe400078e000f */
[----:B------:R-:W-:Y:S01]  /*1a970*/  VIADD R6, R7, UR4 ;  /* 0x0000000407067c36 */ /* 0x000fe20008000000 */
[----:B------:R-:W-:Y:S02]  /*1a980*/  ISETP.GT.AND P1, PT, R5, 0x1, PT ;  /* 0x000000010500780c */ /* 0x000fe40003f24270 */
[-C--:B------:R-:W-:Y:S02]  /*1a990*/  IADD3 R18, P3, R18, R2.reuse, RZ ;  /* 0x0000000212127210 */ /* 0x080fe40007f7e0ff */
[----:B------:R-:W-:-:S03]  /*1a9a0*/  IADD3 R20, P4, R20, R2, RZ ;  /* 0x0000000214147210 */ /* 0x000fc60007f9e0ff */
[----:B------:R-:W-:Y:S01]  /*1a9b0*/  IMAD.X R17, R17, 0x1, R0, P3 ;  /* 0x0000000111117824 */ /* 0x000fe200018e0600 */
[----:B------:R-:W-:Y:S02]  /*1a9c0*/  IADD3.X R19, R19, R0, RZ, P4, !PT ;  /* 0x0000000013137210 */ /* 0x000fe400027fe4ff */
        /* <DEDUP_REMOVED lines=8> */
[----:B------:R-:W-:Y:S01]  /*1aa50*/  IADD3 R222, P3, R222, R2, RZ ;  /* 0x00000002dede7210 */ /* 0x000fe20007f7e0ff */
[----:B------:R-:W-:Y:S02]  /*1aa60*/  WARPGROUP.DEPBAR.LE gsb0, 0x0 ;  /* 0x00008000000079c5 */ /* 0x000fe40000010000 */
[----:B------:R-:W-:Y:S06]  /*1aa70*/  BAR.SYNC.DEFER_BLOCKING 0x0 ;  /* 0x0000000000007b1d */ /* 0x000fec0000010000 */
[----:B------:R-:W-:Y:S01]  /*1aa80*/  @!PT LDS RZ, [RZ] ;  /* 0x00000000fffff984 */ /* 0x000fe20000000800 */
[----:B------:R-:W-:Y:S01]  /*1aa90*/  @!PT LDS RZ, [RZ] ;  /* 0x00000000fffff984 */ /* 0x000fe20000000800 */
[----:B------:R-:W-:Y:S01]  /*1aaa0*/  @!PT LDS RZ, [RZ] ;  /* 0x00000000fffff984 */ /* 0x000fe20000000800 */
[----:B------:R1:W-:Y:S02]  /*1aab0*/  LDGSTS.E [R6], desc[UR16][R8.64], P2 ;  /* 0x0000000008067fae */ /* 0x0003e40009121850 */
[----:B-1----:R-:W-:-:S04]  /*1aac0*/  SEL R8, RZ, 0x4, !P1 ;  /* 0x00000004ff087807 */ /* 0x002fc80004800000 */
[----:B------:R-:W-:Y:S01]  /*1aad0*/  SEL R8, R8, RZ, !P0 ;  /* 0x000000ff08087207 */ /* 0x000fe20004000000 */
[----:B------:R-:W-:-:S03]  /*1aae0*/  IMAD.MOV.U32 R9, RZ, RZ, R17 ;  /* 0x000000ffff097224 */ /* 0x000fc600078e0011 */
[----:B------:R-:W-:Y:S01]  /*1aaf0*/  ISETP.NE.U32.AND P1, PT, R8, RZ, PT ;  /* 0x000000ff0800720c */ /* 0x000fe20003f25070 */
[----:B------:R-:W-:-:S05]  /*1ab00*/  IMAD.MOV.U32 R8, RZ, RZ, R18 ;  /* 0x000000ffff087224 */ /* 0x000fca00078e0012 */
[----:B------:R1:W-:Y:S01]  /*1ab10*/  LDGSTS.E [R6+0x4000], desc[UR16][R8.64], P2 ;  /* 0x0400000008067fae */ /* 0x0003e20009121850 */
[----:B------:R-:W-:Y:S02]  /*1ab20*/  ISETP.GT.AND P2, PT, R5, 0x2, PT ;  /* 0x000000020500780c */ /* 0x000fe40003f44270 */
[----:B-1----:R-:W-:Y:S01]  /*1ab30*/  MOV R8, R20 ;  /* 0x0000001400087202 */ /* 0x002fe20000000f00 */
[----:B------:R-:W-:-:S05]  /*1ab40*/  IMAD.MOV.U32 R9, RZ, RZ, R19 ;  /* 0x000000ffff097224 */ /* 0x000fca00078e0013 */
[----:B------:R1:W-:Y:S02]  /*1ab50*/  LDGSTS.E [R6+0x4], desc[UR16][R8.64], P1 ;  /* 0x0000400008067fae */ /* 0x0003e40008921850 */
        /* <DEDUP_REMOVED lines=19> */
[----:B------:R1:W-:Y:S01]  /*1ac90*/  LDGSTS.E [R6+0xc], desc[UR16][R8.64], P1 ;  /* 0x0000c00008067fae */ /* 0x0003e20008921850 */
[----:B------:R-:W-:Y:S01]  /*1aca0*/  IMAD.X R221, R221, 0x1, R0, P3 ;  /* 0x00000001dddd7824 */ /* 0x000fe200018e0600 */
[----:B----4-:R-:W-:Y:S02]  /*1acb0*/  IADD3 R212, P4, R212, R2, RZ ;  /* 0x00000002d4d47210 */ /* 0x010fe40007f9e0ff */
[----:B-1----:R-:W-:-:S04]  /*1acc0*/  SEL R8, RZ, 0x4, !P2 ;  /* 0x00000004ff087807 */ /* 0x002fc80005000000 */
[----:B------:R-:W-:Y:S01]  /*1acd0*/  SEL R8, R8, RZ, !P0 ;  /* 0x000000ff08087207 */ /* 0x000fe20004000000 */
[----:B------:R-:W-:-:S03]  /*1ace0*/  IMAD.MOV.U32 R9, RZ, RZ, R221 ;  /* 0x000000ffff097224 */ /* 0x000fc600078e00dd */
[----:B------:R-:W-:Y:S01]  /*1acf0*/  ISETP.NE.U32.AND P2, PT, R8, RZ, PT ;  /* 0x000000ff0800720c */ /* 0x000fe20003f45070 */
[----:B------:R-:W-:Y:S01]  /*1ad00*/  IMAD.MOV.U32 R8, RZ, RZ, R222 ;  /* 0x000000ffff087224 */ /* 0x000fe200078e00de */
[----:B---3--:R-:W-:-:S04]  /*1ad10*/  IADD3.X R213, R213, R0, RZ, P4, !PT ;  /* 0x00000000d5d57210 */ /* 0x008fc800027fe4ff */
[----:B------:R1:W-:Y:S01]  /*1ad20*/  LDGSTS.E [R6+0x400c], desc[UR16][R8.64], P1 ;  /* 0x0400c00008067fae */ /* 0x0003e20008921850 */
[----:B------:R-:W-:Y:S02]  /*1ad30*/  ISETP.GT.AND P1, PT, R5, 0x21, PT ;  /* 0x000000210500780c */ /* 0x000fe40003f24270 */
[----:B------:R-:W-:Y:S02]  /*1ad40*/  IADD3 R12, P3, R12, R2, RZ ;  /* 0x000000020c0c7210 */ /* 0x000fe40007f7e0ff */
[----:B-1----:R-:W-:Y:S01]  /*1ad50*/  MOV R8, R212 ;  /* 0x000000d400087202 */ /* 0x002fe20000000f00 */
[----:B------:R-:W-:-:S05]  /*1ad60*/  IMAD.MOV.U32 R9, RZ, RZ, R213 ;  /* 0x000000ffff097224 */ /* 0x000fca00078e00d5 */
[----:B------:R1:W-:Y:S01]  /*1ad70*/  LDGSTS.E [R6+0x8000], desc[UR16][R8.64], P2 ;  /* 0x0800000008067fae */ /* 0x0003e20009121850 */
[----:B------:R-:W-:Y:S01]  /*1ad80*/  IMAD.X R13, R13, 0x1, R0, P3 ;  /* 0x000000010d0d7824 */ /* 0x000fe200018e0600 */
[----:B------:R-:W-:Y:S02]  /*1ad90*/  IADD3 R10, P4, R10, R2, RZ ;  /* 0x000000020a0a7210 */ /* 0x000fe40007f9e0ff */
[----:B-1----:R-:W-:-:S04]  /*1ada0*/  SEL R8, RZ, 0x4, !P1 ;  /* 0x00000004ff087807 */ /* 0x002fc80004800000 */
[----:B------:R-:W-:Y:S01]  /*1adb0*/  SEL R8, R8, RZ, !P0 ;  /* 0x000000ff08087207 */ /* 0x000fe20004000000 */
[----:B------:R-:W-:-:S03]  /*1adc0*/  IMAD.MOV.U32 R9, RZ, RZ, R13 ;  /* 0x000000ffff097224 */ /* 0x000fc600078e000d */
[----:B------:R-:W-:Y:S01]  /*1add0*/  ISETP.NE.U32.AND P1, PT, R8, RZ, PT ;  /* 0x000000ff0800720c */ /* 0x000fe20003f25070 */
[----:B------:R-:W-:Y:S01]  /*1ade0*/  IMAD.MOV.U32 R8, RZ, RZ, R12 ;  /* 0x000000ffff087224 */ /* 0x000fe200078e000c */
[----:B------:R-:W-:Y:S01]  /*1adf0*/  IADD3.X R11, R11, R0, RZ, P4, !PT ;  /* 0x000000000b0b7210 */ /* 0x000fe200027fe4ff */
[----:B------:R-:W-:Y:S04]  /*1ae00*/  STL [R1+0x24c], R212 ;  /* 0x00024cd401007387 */ /* 0x000fe80000100800 */
[----:B------:R1:W-:Y:S04]  /*1ae10*/  STL [R1+0x248], R213 ;  /* 0x000248d501007387 */ /* 0x0003e80000100800 */
[----:B------:R-:W2:Y:S04]  /*1ae20*/  LDL.LU R214, [R1+0x26c] ;  /* 0x00026c0001d67983 */ /* 0x000ea80000300800 */
[----:B------:R3:W-:Y:S01]  /*1ae30*/  LDGSTS.E [R6+0xc000], desc[UR16][R8.64], P2 ;  /* 0x0c00000008067fae */ /* 0x0007e20009121850 */
[----:B------:R-:W-:-:S03]  /*1ae40*/  ISETP.GT.AND P2, PT, R5, 0x22, PT ;  /* 0x000000220500780c */ /* 0x000fc60003f44270 */
[----:B------:R-:W-:Y:S04]  /*1ae50*/  STL [R1+0x254], R12 ;  /* 0x0002540c01007387 */ /* 0x000fe80000100800 */
[----:B------:R4:W-:Y:S01]  /*1ae60*/  STL [R1+0x250], R13 ;  /* 0x0002500d01007387 */ /* 0x0009e20000100800 */
[----:B---3--:R-:W-:Y:S01]  /*1ae70*/  MOV R8, R10 ;  /* 0x0000000a00087202 */ /* 0x008fe20000000f00 */
[----:B------:R-:W-:Y:S02]  /*1ae80*/  IMAD.MOV.U32 R9, RZ, RZ, R11 ;  /* 0x000000ffff097224 */ /* 0x000fe400078e000b */
[----:B------:R-:W-:Y:S04]  /*1ae90*/  STL [R1+0x25c], R10 ;  /* 0x00025c0a01007387 */ /* 0x000fe80000100800 */
[----:B------:R-:W3:Y:S04]  /*1aea0*/  LDL.LU R215, [R1+0x268] ;  /* 0x0002680001d77983 */ /* 0x000ee80000300800 */
[----:B------:R4:W-:Y:S04]  /*1aeb0*/  STL [R1+0x258], R11 ;  /* 0x0002580b01007387 */ /* 0x0009e80000100800 */
[----:B-1----:R-:W3:Y:S04]  /*1aec0*/  LDL.LU R213, [R1+0x270] ;  /* 0x0002700001d57983 */ /* 0x002ee80000300800 */
[----:B------:R1:W-:Y:S04]  /*1aed0*/  LDGSTS.E [R6+0x8004], desc[UR16][R8.64], P1 ;  /* 0x0800400008067fae */ /* 0x0003e80008921850 */
[----:B------:R-:W3:Y:S04]  /*1aee0*/  LDL.LU R212, [R1+0x274] ;  /* 0x0002740001d47983 */ /* 0x000ee80000300800 */
[----:B----4-:R-:W4:Y:S01]  /*1aef0*/  LDL.LU R13, [R1+0x278] ;  /* 0x00027800010d7983 */ /* 0x010f220000300800 */
[----:B-1----:R-:W-:-:S03]  /*1af00*/  SEL R8, RZ, 0x4, !P2 ;  /* 0x00000004ff087807 */ /* 0x002fc60005000000 */
[----:B------:R-:W4:Y:S01]  /*1af10*/  LDL.LU R12, [R1+0x27c] ;  /* 0x00027c00010c7983 */ /* 0x000f220000300800 */
[----:B------:R-:W-:-:S03]  /*1af20*/  SEL R8, R8, RZ, !P0 ;  /* 0x000000ff08087207 */ /* 0x000fc60004000000 */
[----:B------:R-:W4:Y:S04]  /*1af30*/  LDL.LU R11, [R1+0x280] ;  /* 0x00028000010b7983 */ /* 0x000f280000300800 */
[----:B------:R-:W4:Y:S04]  /*1af40*/  LDL.LU R10, [R1+0x284] ;  /* 0x00028400010a7983 */ /* 0x000f280000300800 */
[----:B------:R-:W4:Y:S01]  /*1af50*/  LDL.LU R9, [R1+0x264] ;  /* 0x0002640001097983 */ /* 0x000f220000300800 */
[----:B------:R-:W-:-:S03]  /*1af60*/  ISETP.NE.U32.AND P2, PT, R8, RZ, PT ;  /* 0x000000ff0800720c */ /* 0x000fc60003f45070 */
[----:B------:R-:W4:Y:S01]  /*1af70*/  LDL.LU R8, [R1+0x260] ;  /* 0x0002600001087983 */ /* 0x000f220000300800 */
[----:B--2---:R-:W-:-:S04]  /*1af80*/  IADD3 R214, P4, R214, R2, RZ ;  /* 0x00000002d6d67210 */ /* 0x004fc80007f9e0ff */
[----:B---3--:R-:W-:Y:S02]  /*1af90*/  IADD3.X R215, R215, R0, RZ, P4, !PT ;  /* 0x00000000d7d77210 */ /* 0x008fe400027fe4ff */
[----:B----4-:R-:W-:-:S05]  /*1afa0*/  IADD3 R9, P3, R9, R2, RZ ;  /* 0x0000000209097210 */ /* 0x010fca0007f7e0ff */
[----:B------:R-:W-:Y:S01]  /*1afb0*/  IMAD.X R8, R8, 0x1, R0, P3 ;  /* 0x0000000108087824 */ /* 0x000fe200018e0600 */
[----:B------:R1:W-:Y:S04]  /*1afc0*/  STL [R1+0x264], R9 ;  /* 0x0002640901007387 */ /* 0x0003e80000100800 */
[----:B------:R2:W-:Y:S01]  /*1afd0*/  STL [R1+0x260], R8 ;  /* 0x0002600801007387 */ /* 0x0005e20000100800 */
[----:B-1----:R-:W-:-:S04]  /*1afe0*/  LOP3.LUT R9, R9, R8, RZ, 0x3c, !PT ;  /* 0x0000000809097212 */ /* 0x002fc800078e3cff */
[----:B--2---:R-:W-:-:S04]  /*1aff0*/  LOP3.LUT R8, R9, R8, RZ, 0x3c, !PT ;  /* 0x0000000809087212 */ /* 0x004fc800078e3cff */
[----:B------:R-:W-:-:S05]  /*1b000*/  LOP3.LUT R9, R9, R8, RZ, 0x3c, !PT ;  /* 0x0000000809097212 */ /* 0x000fca00078e3cff */
[----:B------:R1:W-:Y:S01]  /*1b010*/  LDGSTS.E [R6+0xc004], desc[UR16][R8.64], P1 ;  /* 0x0c00400008067fae */ /* 0x0003e20008921850 */
[----:B------:R-:W-:Y:S02]  /*1b020*/  ISETP.GT.AND P1, PT, R5, 0x23, PT ;  /* 0x000000230500780c */ /* 0x000fe40003f24270 */
[----:B------:R-:W-:Y:S01]  /*1b030*/  IADD3 R212, P3, R212, R2, RZ ;  /* 0x00000002d4d47210 */ /* 0x000fe20007f7e0ff */
[----:B-1----:R-:W-:Y:S02]  /*1b040*/  IMAD.MOV.U32 R8, RZ, RZ, R214 ;  /* 0x000000ffff087224 */ /* 0x002fe400078e00d6 */
[----:B------:R-:W-:-:S05]  /*1b050*/  IMAD.MOV.U32 R9, RZ, RZ, R215 ;  /* 0x000000ffff097224 */ /* 0x000fca00078e00d7 */
[----:B------:R1:W-:Y:S01]  /*1b060*/  LDGSTS.E [R6+0x8008], desc[UR16][R8.64], P2 ;  /* 0x0800800008067fae */ /* 0x0003e20009121850 */
[----:B------:R-:W-:Y:S02]  /*1b070*/  IADD3.X R213, R213, R0, RZ, P3, !PT ;  /* 0x00000000d5d57210 */ /* 0x000fe40001ffe4ff */
[----:B-1----:R-:W-:-:S04]  /*1b080*/  SEL R8, RZ, 0x4, !P1 ;  /* 0x00000004ff087807 */ /* 0x002fc80004800000 */
[----:B------:R-:W-:Y:S01]  /*1b090*/  SEL R8, R8, RZ, !P0 ;  /* 0x000000ff08087207 */ /* 0x000fe20004000000 */
[----:B------:R-:W-:-:S03]  /*1b0a0*/  IMAD.MOV.U32 R9, RZ, RZ, R213 ;  /* 0x000000ffff097224 */ /* 0x000fc600078e00d5 */
[----:B------:R-:W-:Y:S01]  /*1b0b0*/  ISETP.NE.U32.AND P1, PT, R8, RZ, PT ;  /* 0x000000ff0800720c */ /* 0x000fe20003f25070 */
[----:B------:R-:W-:Y:S01]  /*1b0c0*/  IMAD.MOV.U32 R8, RZ, RZ, R212 ;  /* 0x000000ffff087224 */ /* 0x000fe200078e00d4 */
[----:B------:R-:W-:-:S04]  /*1b0d0*/  IADD3 R10, P3, R10, R2, RZ ;  /* 0x000000020a0a7210 */ /* 0x000fc80007f7e0ff */
[----:B------:R1:W-:Y:S01]  /*1b0e0*/  LDGSTS.E [R6+0xc008], desc[UR16][R8.64], P2 ;  /* 0x0c00800008067fae */ /* 0x0003e20009121850 */
[----:B------:R-:W-:Y:S01]  /*1b0f0*/  IADD3 R12, P2, R12, R2, RZ ;  /* 0x000000020c0c7210 */ /* 0x000fe20007f5e0ff */
[----:B------:R-:W-:Y:S02]  /*1b100*/  IMAD.X R11, R11, 0x1, R0, P3 ;  /* 0x000000010b0b7824 */ /* 0x000fe400018e0600 */
[----:B------:R-:W-:Y:S01]  /*1b110*/  STL [R1+0x26c], R214 ;  /* 0x00026cd601007387 */ /* 0x000fe20000100800 */
[----:B------:R-:W-:-:S03]  /*1b120*/  IADD3.X R13, R13, R0, RZ, P2, !PT ;  /* 0x000000000d0d7210 */ /* 0x000fc600017fe4ff */
[----:B------:R-:W-:Y:S04]  /*1b130*/  STL [R1+0x268], R215 ;  /* 0x000268d701007387 */ /* 0x000fe80000100800 */
[----:B------:R-:W-:Y:S04]  /*1b140*/  STL [R1+0x274], R212 ;  /* 0x000274d401007387 */ /* 0x000fe80000100800 */
[----:B------:R2:W-:Y:S04]  /*1b150*/  STL [R1+0x270], R213 ;  /* 0x000270d501007387 */ /* 0x0005e80000100800 */
[----:B------:R-:W-:Y:S04]  /*1b160*/  STL [R1+0x27c], R12 ;  /* 0x00027c0c01007387 */ /* 0x000fe80000100800 */
[----:B------:R3:W-:Y:S04]  /*1b170*/  STL [R1+0x278], R13 ;  /* 0x0002780d01007387 */ /* 0x0007e80000100800 */
[----:B------:R-:W-:Y:S04]  /*1b180*/  STL [R1+0x284], R10 ;  /* 0x0002840a01007387 */ /* 0x000fe80000100800 */
[----:B------:R4:W-:Y:S04]  /*1b190*/  STL [R1+0x280], R11 ;  /* 0x0002800b01007387 */ /* 0x0009e80000100800 */
[----:B--2---:R-:W2:Y:S04]  /*1b1a0*/  LDL.LU R213, [R1+0x288] ;  /* 0x0002880001d57983 */ /* 0x004ea80000300800 */
[----:B------:R-:W2:Y:S01]  /*1b1b0*/  LDL.LU R212, [R1+0x28c] ;  /* 0x00028c0001d47983 */ /* 0x000ea20000300800 */
[----:B-1----:R-:W-:Y:S01]  /*1b1c0*/  IMAD.MOV.U32 R8, RZ, RZ, R12 ;  /* 0x000000ffff087224 */ /* 0x002fe200078e000c */
[----:B------:R-:W-:-:S02]  /*1b1d0*/  MOV R9, R13 ;  /* 0x0000000d00097202 */ /* 0x000fc40000000f00 */
[----:B---3--:R-:W3:Y:S04]  /*1b1e0*/  LDL.LU R13, [R1+0x290] ;  /* 0x00029000010d7983 */ /* 0x008ee80000300800 */
[----:B------:R-:W3:Y:S04]  /*1b1f0*/  LDL.LU R12, [R1+0x294] ;  /* 0x00029400010c7983 */ /* 0x000ee80000300800 */
[----:B------:R1:W-:Y:S02]  /*1b200*/  LDGSTS.E [R6+0x800c], desc[UR16][R8.64], P1 ;  /* 0x0800c00008067fae */ /* 0x0003e40008921850 */
[----:B-1----:R-:W-:-:S02]  /*1b210*/  IMAD.MOV.U32 R9, RZ, RZ, R11 ;  /* 0x000000ffff097224 */ /* 0x002fc400078e000b */
[----:B------:R-:W-:Y:S01]  /*1b220*/  IMAD.MOV.U32 R8, RZ, RZ, R10 ;  /* 0x000000ffff087224 */ /* 0x000fe200078e000a */
[----:B----4-:R-:W4:Y:S04]  /*1b230*/  LDL.LU R11, [R1+0x298] ;  /* 0x00029800010b7983 */ /* 0x010f280000300800 */
[----:B------:R-:W4:Y:S04]  /*1b240*/  LDL.LU R10, [R1+0x29c] ;  /* 0x00029c00010a7983 */ /* 0x000f280000300800 */
[----:B------:R1:W-:Y:S01]  /*1b250*/  LDGSTS.E [R6+0xc00c], desc[UR16][R8.64], P1 ;  /* 0x0c00c00008067fae */ /* 0x0003e20008921850 */
[----:B------:R-:W-:-:S04]  /*1b260*/  ISETP.GT.AND P1, PT, R5, 0x4, PT ;  /* 0x000000040500780c */ /* 0x000fc80003f24270 */
[----:B-1----:R-:W-:-:S04]  /*1b270*/  SEL R6, RZ, 0x4, !P1 ;  /* 0x00000004ff067807 */ /* 0x002fc80004800000 */
[----:B------:R-:W-:Y:S02]  /*1b280*/  SEL R6, R6, RZ, !P0 ;  /* 0x000000ff06067207 */ /* 0x000fe40004000000 */
[----:B------:R-:W-:Y:S02]  /*1b290*/  IADD3 R224, P1, R224, R2, RZ ;  /* 0x00000002e0e07210 */ /* 0x000fe40007f3e0ff */
[----:B------:R-:W-:Y:S02]  /*1b2a0*/  ISETP.NE.U32.AND P2, PT, R6, RZ, PT ;  /* 0x000000ff0600720c */ /* 0x000fe40003f45070 */
[----:B------:R-:W-:Y:S02]  /*1b2b0*/  LOP3.LUT R6, R7, 0x10, RZ, 0x3c, !PT ;  /* 0x0000001007067812 */ /* 0x000fe400078e3cff */
[----:B------:R-:W-:Y:S01]  /*1b2c0*/  IADD3.X R223, R223, R0, RZ, P1, !PT ;  /* 0x00000000dfdf7210 */ /* 0x000fe20000ffe4ff */
[----:B------:R-:W-:Y:S02]  /*1b2d0*/  IMAD.MOV.U32 R8, RZ, RZ, R224 ;  /* 0x000000ffff087224 */ /* 0x000fe400078e00e0 */
[----:B------:R-:W-:Y:S01]  /*1b2e0*/  VIADD R6, R6, UR4 ;  /* 0x0000000406067c36 */ /* 0x000fe20008000000 */
[----:B------:R-:W-:-:S02]  /*1b2f0*/  MOV R9, R223 ;  /* 0x000000df00097202 */ /* 0x000fc40000000f00 */
[----:B------:R-:W-:-:S03]  /*1b300*/  ISETP.GT.AND P1, PT, R5, 0x5, PT ;  /* 0x000000050500780c */ /* 0x000fc60003f24270 */
[----:B------:R1:W-:Y:S01]  /*1b310*/  LDGSTS.E [R6], desc[UR16][R8.64], P2 ;  /* 0x0000000008067fae */ /* 0x0003e20009121850 */
[-C--:B------:R-:W-:Y:S02]  /*1b320*/  IADD3 R226, P3, R226, R2.reuse, RZ ;  /* 0x00000002e2e27210 */ /* 0x080fe40007f7e0ff */
[----:B------:R-:W-:-:S03]  /*1b330*/  IADD3 R228, P4, R228, R2, RZ ;  /* 0x00000002e4e47210 */ /* 0x000fc60007f9e0ff */
[----:B------:R-:W-:Y:S01]  /*1b340*/  IMAD.X R225, R225, 0x1, R0, P3 ;  /* 0x00000001e1e17824 */ /* 0x000fe200018e0600 */
[----:B-1----:R-:W-:-:S04]  /*1b350*/  SEL R8, RZ, 0x4, !P1 ;  /* 0x00000004ff087807 */ /* 0x002fc80004800000 */
[----:B------:R-:W-:Y:S01]  /*1b360*/  SEL R8, R8, RZ, !P0 ;  /* 0x000000ff08087207 */ /* 0x000fe20004000000 */
[----:B------:R-:W-:-:S03]  /*1b370*/  IMAD.MOV.U32 R9, RZ, RZ, R225 ;  /* 0x000000ffff097224 */ /* 0x000fc600078e00e1 */
[----:B------:R-:W-:Y:S01]  /*1b380*/  ISETP.NE.U32.AND P1, PT, R8, RZ, PT ;  /* 0x000000ff0800720c */ /* 0x000fe20003f25070 */
[----:B------:R-:W-:Y:S01]  /*1b390*/  IMAD.X R227, R227, 0x1, R0, P4 ;  /* 0x00000001e3e37824 */ /* 0x000fe200020e0600 */
[----:B------:R-:W-:-:S05]  /*1b3a0*/  MOV R8, R226 ;  /* 0x000000e200087202 */ /* 0x000fca0000000f00 */
[----:B------:R1:W-:Y:S01]  /*1b3b0*/  LDGSTS.E [R6+0x4000], desc[UR16][R8.64], P2 ;  /* 0x0400000008067fae */ /* 0x0003e20009121850 */
[----:B------:R-:W-:Y:S02]  /*1b3c0*/  ISETP.GT.AND P2, PT, R5, 0x6, PT ;  /* 0x000000060500780c */ /* 0x000fe40003f44270 */
[----:B------:R-:W-:Y:S01]  /*1b3d0*/  IADD3 R230, P3, R230, R2, RZ ;  /* 0x00000002e6e67210 */ /* 0x000fe20007f7e0ff */
[----:B-1----:R-:W-:Y:S01]  /*1b3e0*/  IMAD.MOV.U32 R8, RZ, RZ, R228 ;  /* 0x000000ffff087224 */ /* 0x002fe200078e00e4 */
[----:B------:R-:W-:-:S05]  /*1b3f0*/  MOV R9, R227 ;  /* 0x000000e300097202 */ /* 0x000fca0000000f00 */
[----:B------:R1:W-:Y:S01]  /*1b400*/  LDGSTS.E [R6+0x4], desc[UR16][R8.64], P1 ;  /* 0x0000400008067fae */ /* 0x0003e20008921850 */
[----:B------:R-:W-:Y:S01]  /*1b410*/  IADD3 R232, P4, R232, R2, RZ ;  /* 0x00000002e8e87210 */ /* 0x000fe20007f9e0ff */
        /* <DEDUP_REMOVED lines=27> */
[----:B------:R-:W-:Y:S01]  /*1b5d0*/  IMAD.X R237, R237, 0x1, R0, P3 ;  /* 0x00000001eded7824 */ /* 0x000fe200018e0600 */
[----:B-1----:R-:W-:-:S04]  /*1b5e0*/  SEL R8, RZ, 0x4, !P2 ;  /* 0x00000004ff087807 */ /* 0x002fc80005000000 */
[----:B------:R-:W-:Y:S01]  /*1b5f0*/  SEL R8, R8, RZ, !P0 ;  /* 0x000000ff08087207 */ /* 0x000fe20004000000 */
[----:B------:R-:W-:-:S03]  /*1b600*/  IMAD.MOV.U32 R9, RZ, RZ, R237 ;  /* 0x000000ffff097224 */ /* 0x000fc600078e00ed */
[----:B------:R-:W-:Y:S02]  /*1b610*/  ISETP.NE.U32.AND P2, PT, R8, RZ, PT ;  /* 0x000000ff0800720c */ /* 0x000fe40003f45070 */
[----:B------:R-:W-:-:S05]  /*1b620*/  MOV R8, R238 ;  /* 0x000000ee00087202 */ /* 0x000fca0000000f00 */
[----:B------:R1:W-:Y:S01]  /*1b630*/  LDGSTS.E [R6+0x400c], desc[UR16][R8.64], P1 ;  /* 0x0400c00008067fae */ /* 0x0003e20008921850 */
[----:B------:R-:W-:Y:S02]  /*1b640*/  ISETP.GT.AND P1, PT, R5, 0x25, PT ;  /* 0x000000250500780c */ /* 0x000fe40003f24270 */
[----:B--2---:R-:W-:-:S05]  /*1b650*/  IADD3 R212, P4, R212, R2, RZ ;  /* 0x00000002d4d47210 */ /* 0x004fca0007f9e0ff */
[----:B------:R-:W-:Y:S02]  /*1b660*/  IMAD.X R213, R213, 0x1, R0, P4 ;  /* 0x00000001d5d57824 */ /* 0x000fe400020e0600 */
[----:B-1----:R-:W-:-:S03]  /*1b670*/  IMAD.MOV.U32 R8, RZ, RZ, R212 ;  /* 0x000000ffff087224 */ /* 0x002fc600078e00d4 */
[----:B------:R-:W-:Y:S02]  /*1b680*/  MOV R9, R213 ;  /* 0x000000d500097202 */ /* 0x000fe40000000f00 */
[----:B---3--:R-:W-:-:S03]  /*1b690*/  IADD3 R12, P3, R12, R2, RZ ;  /* 0x000000020c0c7210 */ /* 0x008fc60007f7e0ff */
[----:B------:R1:W-:Y:S02]  /*1b6a0*/  LDGSTS.E [R6+0x8000], desc[UR16][R8.64], P2 ;  /* 0x0800000008067fae */ /* 0x0003e40009121850 */
[----:B------:R-:W-:Y:S01]  /*1b6b0*/  IMAD.X R13, R13, 0x1, R0, P3 ;  /* 0x000000010d0d7824 */ /* 0x000fe200018e0600 */
[----:B-1----:R-:W-:-:S04]  /*1b6c0*/  SEL R8, RZ, 0x4, !P1 ;  /* 0x00000004ff087807 */ /* 0x002fc80004800000 */
[----:B------:R-:W-:Y:S02]  /*1b6d0*/  SEL R8, R8, RZ, !P0 ;  /* 0x000000ff08087207 */ /* 0x000fe40004000000 */
[----:B----4-:R-:W-:Y:S02]  /*1b6e0*/  IADD3 R10, P4, R10, R2, RZ ;  /* 0x000000020a0a7210 */ /* 0x010fe40007f9e0ff */
[----:B------:R-:W-:Y:S01]  /*1b6f0*/  ISETP.NE.U32.AND P1, PT, R8, RZ, PT ;  /* 0x000000ff0800720c */ /* 0x000fe20003f25070 */
[----:B------:R-:W-:Y:S01]  /*1b700*/  IMAD.MOV.U32 R9, RZ, RZ, R13 ;  /* 0x000000ffff097224 */ /* 0x000fe200078e000d */
[----:B------:R-:W-:Y:S01]  /*1b710*/  MOV R8, R12 ;  /* 0x0000000c00087202 */ /* 0x000fe20000000f00 */
[----:B------:R-:W-:Y:S01]  /*1b720*/  IMAD.X R11, R11, 0x1, R0, P4 ;  /* 0x000000010b0b7824 */ /* 0x000fe200020e0600 */
[----:B------:R-:W-:Y:S04]  /*1b730*/  STL [R1+0x28c], R212 ;  /* 0x00028cd401007387 */ /* 0x000fe80000100800 */
[----:B------:R1:W-:Y:S04]  /*1b740*/  STL [R1+0x288], R213 ;  /* 0x000288d501007387 */ /* 0x0003e80000100800 */
[----:B------:R-:W2:Y:S04]  /*1b750*/  LDL.LU R214, [R1+0x2ac] ;  /* 0x0002ac0001d67983 */ /* 0x000ea80000300800 */
[----:B------:R3:W-:Y:S01]  /*1b760*/  LDGSTS.E [R6+0xc000], desc[UR16][R8.64], P2 ;  /* 0x0c00000008067fae */ /* 0x0007e20009121850 */
[----:B------:R-:W-:-:S03]  /*1b770*/  ISETP.GT.AND P2, PT, R5, 0x26, PT ;  /* 0x000000260500780c */ /* 0x000fc60003f44270 */
[----:B------:R-:W-:Y:S04]  /*1b780*/  STL [R1+0x294], R12 ;  /* 0x0002940c01007387 */ /* 0x000fe80000100800 */
[----:B------:R4:W-:Y:S01]  /*1b790*/  STL [R1+0x290], R13 ;  /* 0x0002900d01007387 */ /* 0x0009e20000100800 */
[----:B---3--:R-:W-:Y:S01]  /*1b7a0*/  IMAD.MOV.U32 R8, RZ, RZ, R10 ;  /* 0x000000ffff087224 */ /* 0x008fe200078e000a */
[----:B------:R-:W-:Y:S02]  /*1b7b0*/  MOV R9, R11 ;  /* 0x0000000b00097202 */ /* 0x000fe40000000f00 */
        /* <DEDUP_REMOVED lines=15> */
[----:B--2---:R-:W-:-:S05]  /*1b8b0*/  IADD3 R214, P4, R214, R2, RZ ;  /* 0x00000002d6d67210 */ /* 0x004fca0007f9e0ff */
[----:B---3--:R-:W-:Y:S01]  /*1b8c0*/  IMAD.X R215, R215, 0x1, R0, P4 ;  /* 0x00000001d7d77824 */ /* 0x008fe200020e0600 */
        /* <DEDUP_REMOVED lines=9> */
[----:B------:R-:W-:Y:S02]  /*1b960*/  IADD3 R212, P3, R212, R2, RZ ;  /* 0x00000002d4d47210 */ /* 0x000fe40007f7e0ff */
[----:B-1----:R-:W-:Y:S01]  /*1b970*/  MOV R8, R214 ;  /* 0x000000d600087202 */ /* 0x002fe20000000f00 */
[----:B------:R-:W-:-:S05]  /*1b980*/  IMAD.MOV.U32 R9, RZ, RZ, R215 ;  /* 0x000000ffff097224 */ /* 0x000fca00078e00d7 */
        /* <DEDUP_REMOVED lines=8> */
[-C--:B------:R-:W-:Y:S02]  /*1ba10*/  IADD3 R12, P2, R12, R2.reuse, RZ ;  /* 0x000000020c0c7210 */ /* 0x080fe40007f5e0ff */
[----:B------:R-:W-:Y:S01]  /*1ba20*/  IADD3 R10, P3, R10, R2, RZ ;  /* 0x000000020a0a7210 */ /* 0x000fe20007f7e0ff */
[----:B------:R-:W-:Y:S02]  /*1ba30*/  STL [R1+0x2ac], R214 ;  /* 0x0002acd601007387 */ /* 0x000fe40000100800 */
[----:B------:R-:W-:Y:S01]  /*1ba40*/  IMAD.X R13, R13, 0x1, R0, P2 ;  /* 0x000000010d0d7824 */ /* 0x000fe200010e0600 */
[----:B------:R-:W-:Y:S01]  /*1ba50*/  IADD3.X R11, R11, R0, RZ, P3, !PT ;  /* 0x000000000b0b7210 */ /* 0x000fe20001ffe4ff */
[----:B------:R2:W-:Y:S04]  /*1ba60*/  STL [R1+0x2a8], R215 ;  /* 0x0002a8d701007387 */ /* 0x0005e80000100800 */
[----:B------:R-:W-:Y:S04]  /*1ba70*/  STL [R1+0x2b4], R212 ;  /* 0x0002b4d401007387 */ /* 0x000fe80000100800 */
[----:B------:R3:W-:Y:S04]  /*1ba80*/  STL [R1+0x2b0], R213 ;  /* 0x0002b0d501007387 */ /* 0x0007e80000100800 */
[----:B------:R4:W-:Y:S04]  /*1ba90*/  STL [R1+0x2bc], R12 ;  /* 0x0002bc0c01007387 */ /* 0x0009e80000100800 */
[----:B------:R4:W-:Y:S04]  /*1baa0*/  STL [R1+0x2b8], R13 ;  /* 0x0002b80d01007387 */ /* 0x0009e80000100800 */
[----:B------:R-:W-:Y:S04]  /*1bab0*/  STL [R1+0x2c4], R10 ;  /* 0x0002c40a01007387 */ /* 0x000fe80000100800 */
[----:B------:R4:W-:Y:S04]  /*1bac0*/  STL [R1+0x2c0], R11 ;  /* 0x0002c00b01007387 */ /* 0x0009e80000100800 */
[----:B--2---:R-:W2:Y:S01]  /*1bad0*/  LDL.LU R215, [R1+0x100] ;  /* 0x0001000001d77983 */ /* 0x004ea20000300800 */
[----:B-1----:R-:W-:-:S03]  /*1bae0*/  IMAD.MOV.U32 R8, RZ, RZ, R12 ;  /* 0x000000ffff087224 */ /* 0x002fc600078e000c */
[----:B------:R-:W2:Y:S04]  /*1baf0*/  LDL.LU R214, [R1+0x104] ;  /* 0x0001040001d67983 */ /* 0x000ea80000300800 */
[----:B---3--:R-:W3:Y:S04]  /*1bb00*/  LDL.LU R213, [R1+0x2c8] ;  /* 0x0002c80001d57983 */ /* 0x008ee80000300800 */
[----:B----4-:R-:W4:Y:S01]  /*1bb10*/  LDL.LU R12, [R1+0x2cc] ;  /* 0x0002cc00010c7983 */ /* 0x010f220000300800 */
[----:B------:R-:W-:-:S03]  /*1bb20*/  IMAD.MOV.U32 R9, RZ, RZ, R13 ;  /* 0x000000ffff097224 */ /* 0x000fc600078e000d */
[----:B------:R-:W3:Y:S04]  /*1bb30*/  LDL.LU R212, [R1+0x2d0] ;  /* 0x0002d00001d47983 */ /* 0x000ee80000300800 */
[----:B------:R1:W-:Y:S04]  /*1bb40*/  LDGSTS.E [R6+0x800c], desc[UR16][R8.64], P1 ;  /* 0x0800c00008067fae */ /* 0x0003e80008921850 */
[----:B------:R-:W3:Y:S01]  /*1bb50*/  LDL.LU R13, [R1+0x2d4] ;  /* 0x0002d400010d7983 */ /* 0x000ee20000300800 */
[----:B-1----:R-:W-:Y:S01]  /*1bb60*/  IMAD.MOV.U32 R9, RZ, RZ, R11 ;  /* 0x000000ffff097224 */ /* 0x002fe200078e000b */
[----:B------:R-:W-:-:S02]  /*1bb70*/  MOV R8, R10 ;  /* 0x0000000a00087202 */ /* 0x000fc40000000f00 */
[----:B------:R-:W3:Y:S04]  /*1bb80*/  LDL.LU R11, [R1+0x2d8] ;  /* 0x0002d800010b7983 */ /* 0x000ee80000300800 */
[----:B------:R-:W3:Y:S04]  /*1bb90*/  LDL.LU R10, [R1+0x2dc] ;  /* 0x0002dc00010a7983 */ /* 0x000ee80000300800 */
[----:B------:R1:W-:Y:S01]  /*1bba0*/  LDGSTS.E [R6+0xc00c], desc[UR16][R8.64], P1 ;  /* 0x0c00c00008067fae */ /* 0x0003e20008921850 */
[----:B------:R-:W-:-:S04]  /*1bbb0*/  ISETP.GT.AND P1, PT, R5, 0x8, PT ;  /* 0x000000080500780c */ /* 0x000fc80003f24270 */
[----:B-1----:R-:W-:-:S04]  /*1bbc0*/  SEL R6, RZ, 0x4, !P1 ;  /* 0x00000004ff067807 */ /* 0x002fc80004800000 */
[----:B------:R-:W-:Y:S02]  /*1bbd0*/  SEL R6, R6, RZ, !P0 ;  /* 0x000000ff06067207 */ /* 0x000fe40004000000 */
[----:B------:R-:W-:Y:S02]  /*1bbe0*/  IADD3 R240, P1, R240, R2, RZ ;  /* 0x00000002f0f07210 */ /* 0x000fe40007f3e0ff */
[----:B------:R-:W-:Y:S02]  /*1bbf0*/  ISETP.NE.U32.AND P2, PT, R6, RZ, PT ;  /* 0x000000ff0600720c */ /* 0x000fe40003f45070 */
[----:B------:R-:W-:Y:S01]  /*1bc00*/  LOP3.LUT R6, R7, 0x20, RZ, 0x3c, !PT ;  /* 0x0000002007067812 */ /* 0x000fe200078e3cff */
[----:B------:R-:W-:Y:S02]  /*1bc10*/  IMAD.X R239, R239, 0x1, R0, P1 ;  /* 0x00000001efef7824 */ /* 0x000fe400008e0600 */
[----:B------:R-:W-:Y:S01]  /*1bc20*/  IMAD.MOV.U32 R8, RZ, RZ, R240 ;  /* 0x000000ffff087224 */ /* 0x000fe200078e00f0 */
[----:B------:R-:W-:Y:S01]  /*1bc30*/  IADD3 R6, R6, UR4, RZ ;  /* 0x0000000406067c10 */ /* 0x000fe2000fffe0ff */
[----:B------:R-:W-:Y:S01]  /*1bc40*/  IMAD.MOV.U32 R9, RZ, RZ, R239 ;  /* 0x000000ffff097224 */ /* 0x000fe200078e00ef */
[----:B------:R-:W-:-:S02]  /*1bc50*/  ISETP.GT.AND P1, PT, R5, 0x9, PT ;  /* 0x000000090500780c */ /* 0x000fc40003f24270 */
[----:B------:R-:W-:-:S03]  /*1bc60*/  IADD3 R242, P3, R242, R2, RZ ;  /* 0x00000002f2f27210 */ /* 0x000fc60007f7e0ff */
[----:B------:R1:W-:Y:S01]  /*1bc70*/  LDGSTS.E [R6], desc[UR16][R8.64], P2 ;  /* 0x0000000008067fae */ /* 0x0003e20009121850 */
[----:B------:R-:W-:Y:S02]  /*1bc80*/  IADD3.X R241, R241, R0, RZ, P3, !PT ;  /* 0x00000000f1f17210 */ /* 0x000fe40001ffe4ff */
[----:B------:R-:W-:Y:S02]  /*1bc90*/  IADD3 R244, P4, R244, R2, RZ ;  /* 0x00000002f4f47210 */ /* 0x000fe40007f9e0ff */
[----:B-1----:R-:W-:-:S04]  /*1bca0*/  SEL R8, RZ, 0x4, !P1 ;  /* 0x00000004ff087807 */ /* 0x002fc80004800000 */
[----:B------:R-:W-:Y:S02]  /*1bcb0*/  SEL R8, R8, RZ, !P0 ;  /* 0x000000ff08087207 */ /* 0x000fe40004000000 */
[----:B------:R-:W-:Y:S02]  /*1bcc0*/  MOV R9, R241 ;  /* 0x000000f100097202 */ /* 0x000fe40000000f00 */
[----:B------:R-:W-:Y:S01]  /*1bcd0*/  ISETP.NE.U32.AND P1, PT, R8, RZ, PT ;  /* 0x000000ff0800720c */ /* 0x000fe20003f25070 */
[----:B------:R-:W-:Y:S02]  /*1bce0*/  IMAD.MOV.U32 R8, RZ, RZ, R242 ;  /* 0x000000ffff087224 */ /* 0x000fe400078e00f2 */
[----:B------:R-:W-:-:S03]  /*1bcf0*/  IMAD.X R243, R243, 0x1, R0, P4 ;  /* 0x00000001f3f37824 */ /* 0x000fc600020e0600 */
[----:B------:R1:W-:Y:S01]  /*1bd00*/  LDGSTS.E [R6+0x4000], desc[UR16][R8.64], P2 ;  /* 0x0400000008067fae */ /* 0x0003e20009121850 */
[----:B------:R-:W-:Y:S02]  /*1bd10*/  ISETP.GT.AND P2, PT, R5, 0xa, PT ;  /* 0x0000000a0500780c */ /* 0x000fe40003f44270 */
[----:B------:R-:W-:Y:S01]  /*1bd20*/  IADD3 R246, P3, R246, R2, RZ ;  /* 0x00000002f6f67210 */ /* 0x000fe20007f7e0ff */
[----:B-1----:R-:W-:Y:S02]  /*1bd30*/  IMAD.MOV.U32 R8, RZ, RZ, R244 ;  /* 0x000000ffff087224 */ /* 0x002fe400078e00f4 */
[----:B------:R-:W-:-:S05]  /*1bd40*/  IMAD.MOV.U32 R9, RZ, RZ, R243 ;  /* 0x000000ffff097224 */ /* 0x000fca00078e00f3 */
[----:B------:R1:W-:Y:S01]  /*1bd50*/  LDGSTS.E [R6+0x4], desc[UR16][R8.64], P1 ;  /* 0x0000400008067fae */ /* 0x0003e20008921850 */
        /* <DEDUP_REMOVED lines=23> */
[----:B------:R-:W-:Y:S01]  /*1bed0*/  ISETP.GT.AND P2, PT, R5, 0x28, PT ;  /* 0x000000280500780c */ /* 0x000fe20003f44270 */
[----:B-1----:R-:W-:Y:S02]  /*1bee0*/  IMAD.MOV.U32 R8, RZ, RZ, R252 ;  /* 0x000000ffff087224 */ /* 0x002fe400078e00fc */
[----:B------:R-:W-:-:S05]  /*1bef0*/  IMAD.MOV.U32 R9, RZ, RZ, R251 ;  /* 0x000000ffff097224 */ /* 0x000fca00078e00fb */
[----:B------:R1:W-:Y:S02]  /*1bf00*/  LDGSTS.E [R6+0xc], desc[UR16][R8.64], P1 ;  /* 0x0000c00008067fae */ /* 0x0003e40008921850 */
[----:B-1----:R-:W-:-:S04]  /*1bf10*/  SEL R8, RZ, 0x4, !P2 ;  /* 0x00000004ff087807 */ /* 0x002fc80005000000 */
[----:B------:R-:W-:-:S04]  /*1bf20*/  SEL R8, R8, RZ, !P0 ;  /* 0x000000ff08087207 */ /* 0x000fc80004000000 */
[----:B------:R-:W-:Y:S02]  /*1bf30*/  ISETP.NE.U32.AND P2, PT, R8, RZ, PT ;  /* 0x000000ff0800720c */ /* 0x000fe40003f45070 */
[----:B--2---:R-:W-:-:S04]  /*1bf40*/  IADD3 R214, P3, R214, R2, RZ ;  /* 0x00000002d6d67210 */ /* 0x004fc80007f7e0ff */
[----:B------:R-:W-:Y:S02]  /*1bf50*/  IADD3.X R215, R215, R0, RZ, P3, !PT ;  /* 0x00000000d7d77210 */ /* 0x000fe40001ffe4ff */
[----:B----4-:R-:W-:Y:S01]  /*1bf60*/  IADD3 R12, P4, R12, R2, RZ ;  /* 0x000000020c0c7210 */ /* 0x010fe20007f9e0ff */
[----:B------:R-:W-:Y:S01]  /*1bf70*/  IMAD.MOV.U32 R8, RZ, RZ, R214 ;  /* 0x000000ffff087224 */ /* 0x000fe200078e00d6 */
[----:B------:R-:W-:Y:S01]  /*1bf80*/  MOV R9, R215 ;  /* 0x000000d700097202 */ /* 0x000fe20000000f00 */
[----:B------:R-:W-:Y:S02]  /*1bf90*/  STL [R1+0x104], R214 ;  /* 0x000104d601007387 */ /* 0x000fe40000100800 */
[----:B---3--:R-:W-:Y:S02]  /*1bfa0*/  IMAD.X R213, R213, 0x1, R0, P4 ;  /* 0x00000001d5d57824 */ /* 0x008fe400020e0600 */
[----:B------:R-:W-:Y:S04]  /*1bfb0*/  STL [R1+0x100], R215 ;  /* 0x000100d701007387 */ /* 0x000fe80000100800 */
[----:B------:R-:W-:Y:S04]  /*1bfc0*/  STL [R1+0x2cc], R12 ;  /* 0x0002cc0c01007387 */ /* 0x000fe80000100800 */
[----:B------:R1:W-:Y:S04]  /*1bfd0*/  LDGSTS.E [R6+0x400c], desc[UR16][R8.64], P1 ;  /* 0x0400c00008067fae */ /* 0x0003e80008921850 */
[----:B------:R2:W-:Y:S01]  /*1bfe0*/  STL [R1+0x2c8], R213 ;  /* 0x0002c8d501007387 */ /* 0x0005e20000100800 */
[----:B------:R-:W-:Y:S01]  /*1bff0*/  ISETP.GT.AND P1, PT, R5, 0x29, PT ;  /* 0x000000290500780c */ /* 0x000fe20003f24270 */
[----:B-1----:R-:W-:-:S02]  /*1c000*/  IMAD.MOV.U32 R9, RZ, RZ, R213 ;  /* 0x000000ffff097224 */ /* 0x002fc400078e00d5 */
[----:B------:R-:W-:Y:S01]  /*1c010*/  IMAD.MOV.U32 R8, RZ, RZ, R12 ;  /* 0x000000ffff087224 */ /* 0x000fe200078e000c */
[----:B--2---:R-:W2:Y:S04]  /*1c020*/  LDL.LU R213, [R1+0x2e0] ;  /* 0x0002e00001d57983 */ /* 0x004ea80000300800 */
[----:B------:R-:W3:Y:S04]  /*1c030*/  LDL.LU R12, [R1+0x2e4] ;  /* 0x0002e400010c7983 */ /* 0x000ee80000300800 */
[----:B------:R-:W4:Y:S04]  /*1c040*/  LDL.LU R215, [R1+0x2e8] ;  /* 0x0002e80001d77983 */ /* 0x000f280000300800 */
[----:B------:R-:W4:Y:S01]  /*1c050*/  LDL.LU R214, [R1+0x2ec] ;  /* 0x0002ec0001d67983 */ /* 0x000f220000300800 */
[----:B------:R-:W-:-:S03]  /*1c060*/  IADD3 R13, P3, R13, R2, RZ ;  /* 0x000000020d0d7210 */ /* 0x000fc60007f7e0ff */
[----:B------:R1:W-:Y:S01]  /*1c070*/  LDGSTS.E [R6+0x8000], desc[UR16][R8.64], P2 ;  /* 0x0800000008067fae */ /* 0x0003e20009121850 */
[----:B------:R-:W-:Y:S02]  /*1c080*/  IADD3 R10, P4, R10, R2, RZ ;  /* 0x000000020a0a7210 */ /* 0x000fe40007f9e0ff */
[----:B------:R-:W-:Y:S02]  /*1c090*/  IADD3.X R212, R212, R0, RZ, P3, !PT ;  /* 0x00000000d4d47210 */ /* 0x000fe40001ffe4ff */
[----:B-1----:R-:W-:-:S04]  /*1c0a0*/  SEL R8, RZ, 0x4, !P1 ;  /* 0x00000004ff087807 */ /* 0x002fc80004800000 */
[----:B------:R-:W-:Y:S01]  /*1c0b0*/  SEL R8, R8, RZ, !P0 ;  /* 0x000000ff08087207 */ /* 0x000fe20004000000 */
[----:B------:R-:W-:Y:S01]  /*1c0c0*/  IMAD.X R11, R11, 0x1, R0, P4 ;  /* 0x000000010b0b7824 */ /* 0x000fe200020e0600 */
[----:B------:R-:W-:Y:S02]  /*1c0d0*/  MOV R9, R212 ;  /* 0x000000d400097202 */ /* 0x000fe40000000f00 */
[----:B------:R-:W-:Y:S01]  /*1c0e0*/  ISETP.NE.U32.AND P1, PT, R8, RZ, PT ;  /* 0x000000ff0800720c */ /* 0x000fe20003f25070 */
[----:B------:R-:W-:Y:S01]  /*1c0f0*/  IMAD.MOV.U32 R8, RZ, RZ, R13 ;  /* 0x000000ffff087224 */ /* 0x000fe200078e000d */
[----:B------:R-:W-:Y:S04]  /*1c100*/  STL [R1+0x2d4], R13 ;  /* 0x0002d40d01007387 */ /* 0x000fe80000100800 */
[----:B------:R1:W-:Y:S04]  /*1c110*/  STL [R1+0x2d0], R212 ;  /* 0x0002d0d401007387 */ /* 0x0003e80000100800 */
[----:B------:R-:W-:Y:S04]  /*1c120*/  STL [R1+0x2dc], R10 ;  /* 0x0002dc0a01007387 */ /* 0x000fe80000100800 */
[----:B------:R1:W-:Y:S04]  /*1c130*/  LDGSTS.E [R6+0xc000], desc[UR16][R8.64], P2 ;  /* 0x0c00000008067fae */ /* 0x0003e80009121850 */
[----:B------:R1:W-:Y:S04]  /*1c140*/  STL [R1+0x2d8], R11 ;  /* 0x0002d80b01007387 */ /* 0x0003e80000100800 */
[----:B-1----:R-:W4:Y:S01]  /*1c150*/  LDL.LU R212, [R1+0x2f0] ;  /* 0x0002f00001d47983 */ /* 0x002f220000300800 */
[----:B------:R-:W-:-:S03]  /*1c160*/  IMAD.MOV.U32 R9, RZ, RZ, R11 ;  /* 0x000000ffff097224 */ /* 0x000fc600078e000b */
[----:B------:R-:W4:Y:S01]  /*1c170*/  LDL.LU R11, [R1+0x2f4] ;  /* 0x0002f400010b7983 */ /* 0x000f220000300800 */
[----:B------:R-:W-:Y:S01]  /*1c180*/  IMAD.MOV.U32 R8, RZ, RZ, R10 ;  /* 0x000000ffff087224 */ /* 0x000fe200078e000a */
[----:B------:R-:W-:Y:S02]  /*1c190*/  ISETP.GT.AND P2, PT, R5, 0x2a, PT ;  /* 0x0000002a0500780c */ /* 0x000fe40003f44270 */
[----:B------:R-:W4:Y:S04]  /*1c1a0*/  LDL.LU R13, [R1+0x2fc] ;  /* 0x0002fc00010d7983 */ /* 0x000f280000300800 */
[----:B------:R1:W-:Y:S04]  /*1c1b0*/  LDGSTS.E [R6+0x8004], desc[UR16][R8.64], P1 ;  /* 0x0800400008067fae */ /* 0x0003e80008921850 */
[----:B------:R-:W4:Y:S01]  /*1c1c0*/  LDL.LU R10, [R1+0x304] ;  /* 0x00030400010a7983 */ /* 0x000f220000300800 */
[----:B-1----:R-:W-:-:S04]  /*1c1d0*/  SEL R8, RZ, 0x4, !P2 ;  /* 0x00000004ff087807 */ /* 0x002fc80005000000 */
[----:B------:R-:W-:-:S04]  /*1c1e0*/  SEL R8, R8, RZ, !P0 ;  /* 0x000000ff08087207 */ /* 0x000fc80004000000 */
[----:B------:R-:W-:Y:S02]  /*1c1f0*/  ISETP.NE.U32.AND P2, PT, R8, RZ, PT ;  /* 0x000000ff0800720c */ /* 0x000fe40003f45070 */
[----:B---3--:R-:W-:-:S04]  /*1c200*/  IADD3 R12, P3, R12, R2, RZ ;  /* 0x000000020c0c7210 */ /* 0x008fc80007f7e0ff */
[----:B--2---:R-:W-:Y:S02]  /*1c210*/  IADD3.X R213, R213, R0, RZ, P3, !PT ;  /* 0x00000000d5d57210 */ /* 0x004fe40001ffe4ff */
[----:B----4-:R-:W-:Y:S01]  /*1c220*/  IADD3 R214, P4, R214, R2, RZ ;  /* 0x00000002d6d67210 */ /* 0x010fe20007f9e0ff */
[----:B------:R-:W-:Y:S01]  /*1c230*/  STL [R1+0x2e4], R12 ;  /* 0x0002e40c01007387 */ /* 0x000fe20000100800 */
[----:B------:R-:W-:-:S03]  /*1c240*/  MOV R9, R213 ;  /* 0x000000d500097202 */ /* 0x000fc60000000f00 */
[----:B------:R-:W-:Y:S01]  /*1c250*/  IMAD.X R215, R215, 0x1, R0, P4 ;  /* 0x00000001d7d77824 */ /* 0x000fe200020e0600 */
[----:B------:R1:W-:Y:S01]  /*1c260*/  STL [R1+0x2e0], R213 ;  /* 0x0002e0d501007387 */ /* 0x0003e20000100800 */
[----:B------:R-:W-:-:S03]  /*1c270*/  IMAD.MOV.U32 R8, RZ, RZ, R12 ;  /* 0x000000ffff087224 */ /* 0x000fc600078e000c */
[----:B------:R-:W-:Y:S04]  /*1c280*/  STL [R1+0x2ec], R214 ;  /* 0x0002ecd601007387 */ /* 0x000fe80000100800 */
[----:B------:R2:W-:Y:S04]  /*1c290*/  LDGSTS.E [R6+0xc004], desc[UR16][R8.64], P1 ;  /* 0x0c00400008067fae */ /* 0x0005e80008921850 */
[----:B-1----:R-:W3:Y:S04]  /*1c2a0*/  LDL.LU R213, [R1+0x2f8] ;  /* 0x0002f80001d57983 */ /* 0x002ee80000300800 */
[----:B------:R-:W-:Y:S04]  /*1c2b0*/  STL [R1+0x2e8], R215 ;  /* 0x0002e8d701007387 */ /* 0x000fe80000100800 */
[----:B------:R-:W4:Y:S01]  /*1c2c0*/  LDL.LU R12, [R1+0x300] ;  /* 0x00030000010c7983 */ /* 0x000f220000300800 */
[----:B--2---:R-:W-:-:S02]  /*1c2d0*/  IMAD.MOV.U32 R8, RZ, RZ, R214 ;  /* 0x000000ffff087224 */ /* 0x004fc400078e00d6 */
[----:B------:R-:W-:Y:S01]  /*1c2e0*/  IMAD.MOV.U32 R9, RZ, RZ, R215 ;  /* 0x000000ffff097224 */ /* 0x000fe200078e00d7 */
[----:B------:R-:W-:-:S04]  /*1c2f0*/  ISETP.GT.AND P1, PT, R5, 0x2b, PT ;  /* 0x0000002b0500780c */ /* 0x000fc80003f24270 */
[----:B------:R1:W-:Y:S02]  /*1c300*/  LDGSTS.E [R6+0x8008], desc[UR16][R8.64], P2 ;  /* 0x0800800008067fae */ /* 0x0003e40009121850 */
[----:B-1----:R-:W-:Y:S02]  /*1c310*/  SEL R8, RZ, 0x4, !P1 ;  /* 0x00000004ff087807 */ /* 0x002fe40004800000 */
[----:B------:R-:W-:Y:S02]  /*1c320*/  IADD3 R11, P3, R11, R2, RZ ;  /* 0x000000020b0b7210 */ /* 0x000fe40007f7e0ff */
[----:B------:R-:W-:Y:S02]  /*1c330*/  SEL R8, R8, RZ, !P0 ;  /* 0x000000ff08087207 */ /* 0x000fe40004000000 */
[----:B------:R-:W-:Y:S01]  /*1c340*/  IADD3.X R212, R212, R0, RZ, P3, !PT ;  /* 0x00000000d4d47210 */ /* 0x000fe20001ffe4ff */
[----:B------:R-:W-:Y:S01]  /*1c350*/  STL [R1+0x2f4], R11 ;  /* 0x0002f40b01007387 */ /* 0x000fe20000100800 */
[----:B------:R-:W-:Y:S01]  /*1c360*/  ISETP.NE.U32.AND P1, PT, R8, RZ, PT ;  /* 0x000000ff0800720c */ /* 0x000fe20003f25070 */
[----:B------:R-:W-:-:S02]  /*1c370*/  IMAD.MOV.U32 R8, RZ, RZ, R11 ;  /* 0x000000ffff087224 */ /* 0x000fc400078e000b */
[----:B------:R1:W-:Y:S01]  /*1c380*/  STL [R1+0x2f0], R212 ;  /* 0x0002f0d401007387 */ /* 0x0003e20000100800 */
[----:B------:R-:W-:Y:S01]  /*1c390*/  IMAD.MOV.U32 R9, RZ, RZ, R212 ;  /* 0x000000ffff097224 */ /* 0x000fe200078e00d4 */
[----:B------:R-:W-:-:S04]  /*1c3a0*/  IADD3 R10, P3, R10, R2, RZ ;  /* 0x000000020a0a7210 */ /* 0x000fc80007f7e0ff */
[----:B------:R2:W-:Y:S04]  /*1c3b0*/  LDGSTS.E [R6+0xc008], desc[UR16][R8.64], P2 ;  /* 0x0c00800008067fae */ /* 0x0005e80009121850 */
[----:B-1----:R-:W4:Y:S04]  /*1c3c0*/  LDL.LU R212, [R1+0x108] ;  /* 0x0001080001d47983 */ /* 0x002f280000300800 */
[----:B------:R-:W4:Y:S01]  /*1c3d0*/  LDL.LU R11, [R1+0x10c] ;  /* 0x00010c00010b7983 */ /* 0x000f220000300800 */
[----:B------:R-:W-:-:S05]  /*1c3e0*/  IADD3 R13, P2, R13, R2, RZ ;  /* 0x000000020d0d7210 */ /* 0x000fca0007f5e0ff */
[----:B------:R-:W-:Y:S01]  /*1c3f0*/  STL [R1+0x2fc], R13 ;  /* 0x0002fc0d01007387 */ /* 0x000fe20000100800 */
[----:B--2---:R-:W-:Y:S01]  /*1c400*/  IMAD.MOV.U32 R8, RZ, RZ, R13 ;  /* 0x000000ffff087224 */ /* 0x004fe200078e000d */
[----:B---3--:R-:W-:-:S04]  /*1c410*/  IADD3.X R213, R213, R0, RZ, P2, !PT ;  /* 0x00000000d5d57210 */ /* 0x008fc800017fe4ff */
[----:B------:R-:W-:Y:S01]  /*1c420*/  MOV R9, R213 ;  /* 0x000000d500097202 */ /* 0x000fe20000000f00 */
[----:B------:R1:W-:Y:S01]  /*1c430*/  STL [R1+0x2f8], R213 ;  /* 0x0002f8d501007387 */ /* 0x0003e20000100800 */
[----:B----4-:R-:W-:-:S03]  /*1c440*/  IMAD.X R12, R12, 0x1, R0, P3 ;  /* 0x000000010c0c7824 */ /* 0x010fc600018e0600 */
[----:B------:R-:W-:Y:S04]  /*1c450*/  STL [R1+0x304], R10 ;  /* 0x0003040a01007387 */ /* 0x000fe80000100800 */
[----:B------:R2:W-:Y:S04]  /*1c460*/  STL [R1+0x300], R12 ;  /* 0x0003000c01007387 */ /* 0x0005e80000100800 */
[----:B-1----:R-:W3:Y:S04]  /*1c470*/  LDL.LU R213, [R1+0x110] ;  /* 0x0001100001d57983 */ /* 0x002ee80000300800 */
[----:B------:R1:W-:Y:S04]  /*1c480*/  LDGSTS.E [R6+0x800c], desc[UR16][R8.64], P1 ;  /* 0x0800c00008067fae */ /* 0x0003e80008921850 */
[----:B------:R-:W4:Y:S01]  /*1c490*/  LDL.LU R13, [R1+0x114] ;  /* 0x00011400010d7983 */ /* 0x000f220000300800 */
[----:B-1----:R-:W-:-:S02]  /*1c4a0*/  IMAD.MOV.U32 R9, RZ, RZ, R12 ;  /* 0x000000ffff097224 */ /* 0x002fc400078e000c */
[----:B------:R-:W-:Y:S01]  /*1c4b0*/  IMAD.MOV.U32 R8, RZ, RZ, R10 ;  /* 0x000000ffff087224 */ /* 0x000fe200078e000a */
[----:B--2---:R-:W2:Y:S04]  /*1c4c0*/  LDL.LU R12, [R1+0x118] ;  /* 0x00011800010c7983 */ /* 0x004ea80000300800 */
[----:B------:R-:W2:Y:S04]  /*1c4d0*/  LDL.LU R10, [R1+0x11c] ;  /* 0x00011c00010a7983 */ /* 0x000ea80000300800 */
[----:B------:R1:W-:Y:S01]  /*1c4e0*/  LDGSTS.E [R6+0xc00c], desc[UR16][R8.64], P1 ;  /* 0x0c00c00008067fae */ /* 0x0003e20008921850 */
[----:B------:R-:W-:-:S04]  /*1c4f0*/  ISETP.GT.AND P1, PT, R5, 0xc, PT ;  /* 0x0000000c0500780c */ /* 0x000fc80003f24270 */
[----:B-1----:R-:W-:Y:S02]  /*1c500*/  SEL R6, RZ, 0x4, !P1 ;  /* 0x00000004ff067807 */ /* 0x002fe40004800000 */
[----:B------:R-:W-:-:S04]  /*1c510*/  IADD3 R11, P1, R11, R2, RZ ;  /* 0x000000020b0b7210 */ /* 0x000fc80007f3e0ff */
[----:B------:R-:W-:Y:S01]  /*1c520*/  IADD3.X R212, R212, R0, RZ, P1, !PT ;  /* 0x00000000d4d47210 */ /* 0x000fe20000ffe4ff */
[----:B------:R-:W-:Y:S01]  /*1c530*/  STL [R1+0x10c], R11 ;  /* 0x00010c0b01007387 */ /* 0x000fe20000100800 */
[----:B------:R-:W-:-:S03]  /*1c540*/  IMAD.MOV.U32 R8, RZ, RZ, R11 ;  /* 0x000000ffff087224 */ /* 0x000fc600078e000b */
[----:B------:R1:W-:Y:S01]  /*1c550*/  STL [R1+0x108], R212 ;  /* 0x000108d401007387 */ /* 0x0003e20000100800 */
[----:B------:R-:W-:-:S03]  /*1c560*/  MOV R9, R212 ;  /* 0x000000d400097202 */ /* 0x000fc60000000f00 */
[----:B------:R-:W2:Y:S04]  /*1c570*/  LDL.LU R215, [R1+0x120] ;  /* 0x0001200001d77983 */ /* 0x000ea80000300800 */
[----:B------:R-:W2:Y:S04]  /*1c580*/  LDL.LU R214, [R1+0x124] ;  /* 0x0001240001d67983 */ /* 0x000ea80000300800 */
[----:B-1----:R-:W2:Y:S04]  /*1c590*/  LDL.LU R212, [R1+0x128] ;  /* 0x0001280001d47983 */ /* 0x002ea80000300800 */
[----:B------:R-:W2:Y:S01]  /*1c5a0*/  LDL.LU R11, [R1+0x12c] ;  /* 0x00012c00010b7983 */ /* 0x000ea20000300800 */
[----:B------:R-:W-:-:S04]  /*1c5b0*/  SEL R6, R6, RZ, !P0 ;  /* 0x000000ff06067207 */ /* 0x000fc80004000000 */
[----:B------:R-:W-:Y:S02]  /*1c5c0*/  ISETP.NE.U32.AND P2, PT, R6, RZ, PT ;  /* 0x000000ff0600720c */ /* 0x000fe40003f45070 */
[----:B------:R-:W-:Y:S02]  /*1c5d0*/  LOP3.LUT R6, R7, 0x30, RZ, 0x3c, !PT ;  /* 0x0000003007067812 */ /* 0x000fe400078e3cff */
[----:B------:R-:W-:-:S03]  /*1c5e0*/  ISETP.GT.AND P1, PT, R5, 0xd, PT ;  /* 0x0000000d0500780c */ /* 0x000fc60003f24270 */
[----:B------:R-:W-:-:S06]  /*1c5f0*/  VIADD R6, R6, UR4 ;  /* 0x0000000406067c36 */ /* 0x000fcc0008000000 */
[----:B------:R1:W-:Y:S02]  /*1c600*/  LDGSTS.E [R6], desc[UR16][R8.64], P2 ;  /* 0x0000000008067fae */ /* 0x0003e40009121850 */
[----:B-1----:R-:W-:-:S04]  /*1c610*/  SEL R8, RZ, 0x4, !P1 ;  /* 0x00000004ff087807 */ /* 0x002fc80004800000 */
[----:B------:R-:W-:-:S04]  /*1c620*/  SEL R8, R8, RZ, !P0 ;  /* 0x000000ff08087207 */ /* 0x000fc80004000000 */
[----:B------:R-:W-:Y:S02]  /*1c630*/  ISETP.NE.U32.AND P1, PT, R8, RZ, PT ;  /* 0x000000ff0800720c */ /* 0x000fe40003f25070 */
[----:B----4-:R-:W-:-:S05]  /*1c640*/  IADD3 R13, P3, R13, R2, RZ ;  /* 0x000000020d0d7210 */ /* 0x010fca0007f7e0ff */
[--C-:B---3--:R-:W-:Y:S01]  /*1c650*/  IMAD.X R213, R213, 0x1, R0.reuse, P3 ;  /* 0x00000001d5d57824 */ /* 0x108fe200018e0600 */
[----:B------:R-:W-:Y:S01]  /*1c660*/  MOV R8, R13 ;  /* 0x0000000d00087202 */ /* 0x000fe20000000f00 */
[----:B------:R-:W-:Y:S02]  /*1c670*/  STL [R1+0x114], R13 ;  /* 0x0001140d01007387 */ /* 0x000fe40000100800 */
[----:B------:R-:W-:Y:S01]  /*1c680*/  IMAD.MOV.U32 R9, RZ, RZ, R213 ;  /* 0x000000ffff097224 */ /* 0x000fe200078e00d5 */
[----:B--2---:R-:W-:Y:S01]  /*1c690*/  IADD3 R10, P4, R10, R2, RZ ;  /* 0x000000020a0a7210 */ /* 0x004fe20007f9e0ff */
[----:B------:R1:W-:Y:S04]  /*1c6a0*/  STL [R1+0x110], R213 ;  /* 0x000110d501007387 */ /* 0x0003e80000100800 */
[----:B------:R-:W-:Y:S01]  /*1c6b0*/  IMAD.X R12, R12, 0x1, R0, P4 ;  /* 0x000000010c0c7824 */ /* 0x000fe200020e0600 */
[----:B------:R-:W-:Y:S04]  /*1c6c0*/  STL [R1+0x11c], R10 ;  /* 0x00011c0a01007387 */ /* 0x000fe80000100800 */
[----:B------:R2:W-:Y:S04]  /*1c6d0*/  STL [R1+0x118], R12 ;  /* 0x0001180c01007387 */ /* 0x0005e80000100800 */
[----:B------:R3:W-:Y:S04]  /*1c6e0*/  LDGSTS.E [R6+0x4000], desc[UR16][R8.64], P2 ;  /* 0x0400000008067fae */ /* 0x0007e80009121850 */
[----:B-1----:R-:W4:Y:S04]  /*1c6f0*/  LDL.LU R213, [R1+0x130] ;  /* 0x0001300001d57983 */ /* 0x002f280000300800 */
[----:B------:R-:W4:Y:S01]  /*1c700*/  LDL.LU R13, [R1+0x134] ;  /* 0x00013400010d7983 */ /* 0x000f220000300800 */
[----:B---3--:R-:W-:Y:S01]  /*1c710*/  MOV R9, R12 ;  /* 0x0000000c00097202 */ /* 0x008fe20000000f00 */
[----:B------:R-:W-:-:S02]  /*1c720*/  IMAD.MOV.U32 R8, RZ, RZ, R10 ;  /* 0x000000ffff087224 */ /* 0x000fc400078e000a */
[----:B--2---:R-:W2:Y:S04]  /*1c730*/  LDL.LU R12, [R1+0x138] ;  /* 0x00013800010c7983 */ /* 0x004ea80000300800 */
[----:B------:R-:W3:Y:S01]  /*1c740*/  LDL.LU R10, [R1+0x13c] ;  /* 0x00013c00010a7983 */ /* 0x000ee20000300800 */
[----:B------:R-:W-:Y:S02]  /*1c750*/  ISETP.GT.AND P2, PT, R5, 0xe, PT ;  /* 0x0000000e0500780c */ /* 0x000fe40003f44270 */
[-C--:B------:R-:W-:Y:S01]  /*1c760*/  IADD3 R214, P3, R214, R2.reuse, RZ ;  /* 0x00000002d6d67210 */ /* 0x080fe20007f7e0ff */
[----:B------:R1:W-:Y:S04]  /*1c770*/  LDGSTS.E [R6+0x4], desc[UR16][R8.64], P1 ;  /* 0x0000400008067fae */ /* 0x0003e80008921850 */
[----:B------:R-:W-:Y:S01]  /*1c780*/  IMAD.X R215, R215, 0x1, R0, P3 ;  /* 0x00000001d7d77824 */ /* 0x000fe200018e0600 */
[----:B------:R-:W-:-:S02]  /*1c790*/  IADD3 R11, P4, R11, R2, RZ ;  /* 0x000000020b0b7210 */ /* 0x000fc40007f9e0ff */
[----:B-1----:R-:W-:-:S03]  /*1c7a0*/  SEL R8, RZ, 0x4, !P2 ;  /* 0x00000004ff087807 */ /* 0x002fc60005000000 */
[----:B------:R-:W-:Y:S01]  /*1c7b0*/  IMAD.X R212, R212, 0x1, R0, P4 ;  /* 0x00000001d4d47824 */ /* 0x000fe200020e0600 */
[----:B------:R-:W-:Y:S01]  /*1c7c0*/  SEL R8, R8, RZ, !P0 ;  /* 0x000000ff08087207 */ /* 0x000fe20004000000 */
[----:B------:R-:W-:Y:S01]  /*1c7d0*/  STL [R1+0x124], R214 ;  /* 0x000124d601007387 */ /* 0x000fe20000100800 */
[----:B------:R-:W-:Y:S02]  /*1c7e0*/  IMAD.MOV.U32 R9, RZ, RZ, R215 ;  /* 0x000000ffff097224 */ /* 0x000fe400078e00d7 */
[----:B------:R-:W-:Y:S01]  /*1c7f0*/  ISETP.NE.U32.AND P2, PT, R8, RZ, PT ;  /* 0x000000ff0800720c */ /* 0x000fe20003f45070 */
[----:B------:R1:W-:Y:S01]  /*1c800*/  STL [R1+0x120], R215 ;  /* 0x000120d701007387 */ /* 0x0003e20000100800 */
[----:B------:R-:W-:-:S03]  /*1c810*/  MOV R8, R214 ;  /* 0x000000d600087202 */ /* 0x000fc60000000f00 */
[----:B------:R-:W-:Y:S04]  /*1c820*/  STL [R1+0x12c], R11 ;  /* 0x00012c0b01007387 */ /* 0x000fe80000100800 */
[----:B------:R1:W-:Y:S04]  /*1c830*/  STL [R1+0x128], R212 ;  /* 0x000128d401007387 */ /* 0x0003e80000100800 */
[----:B-1----:R-:W2:Y:S04]  /*1c840*/  LDL.LU R215, [R1+0x140] ;  /* 0x0001400001d77983 */ /* 0x002ea80000300800 */
[----:B------:R-:W2:Y:S04]  /*1c850*/  LDL.LU R214, [R1+0x144] ;  /* 0x0001440001d67983 */ /* 0x000ea80000300800 */
[----:B------:R1:W-:Y:S02]  /*1c860*/  LDGSTS.E [R6+0x4004], desc[UR16][R8.64], P1 ;  /* 0x0400400008067fae */ /* 0x0003e40008921850 */
[----:B-1----:R-:W-:Y:S01]  /*1c870*/  MOV R9, R212 ;  /* 0x000000d400097202 */ /* 0x002fe20000000f00 */
[----:B------:R-:W-:Y:S01]  /*1c880*/  IMAD.MOV.U32 R8, RZ, RZ, R11 ;  /* 0x000000ffff087224 */ /* 0x000fe200078e000b */
[----:B------:R-:W2:Y:S04]  /*1c890*/  LDL.LU R212, [R1+0x308] ;  /* 0x0003080001d47983 */ /* 0x000ea80000300800 */
[----:B------:R-:W2:Y:S01]  /*1c8a0*/  LDL.LU R11, [R1+0x30c] ;  /* 0x00030c00010b7983 */ /* 0x000ea20000300800 */
[----:B------:R-:W-:-:S03]  /*1c8b0*/  ISETP.GT.AND P1, PT, R5, 0xf, PT ;  /* 0x0000000f0500780c */ /* 0x000fc60003f24270 */
[----:B------:R1:W-:Y:S02]  /*1c8c0*/  LDGSTS.E [R6+0x8], desc[UR16][R8.64], P2 ;  /* 0x0000800008067fae */ /* 0x0003e40009121850 */
[----:B-1----:R-:W-:-:S04]  /*1c8d0*/  SEL R8, RZ, 0x4, !P1 ;  /* 0x00000004ff087807 */ /* 0x002fc80004800000 */
[----:B------:R-:W-:-:S04]  /*1c8e0*/  SEL R8, R8, RZ, !P0 ;  /* 0x000000ff08087207 */ /* 0x000fc80004000000 */
[----:B------:R-:W-:Y:S02]  /*1c8f0*/  ISETP.NE.U32.AND P1, PT, R8, RZ, PT ;  /* 0x000000ff0800720c */ /* 0x000fe40003f25070 */
[----:B----4-:R-:W-:-:S05]  /*1c900*/  IADD3 R13, P3, R13, R2, RZ ;  /* 0x000000020d0d7210 */ /* 0x010fca0007f7e0ff */
[----:B------:R-:W-:Y:S01]  /*1c910*/  IMAD.X R213, R213, 0x1, R0, P3 ;  /* 0x00000001d5d57824 */ /* 0x000fe200018e0600 */
[----:B---3--:R-:W-:Y:S01]  /*1c920*/  IADD3 R10, P4, R10, R2, RZ ;  /* 0x000000020a0a7210 */ /* 0x008fe20007f9e0ff */
[----:B------:R-:W-:Y:S01]  /*1c930*/  STL [R1+0x134], R13 ;  /* 0x0001340d01007387 */ /* 0x000fe20000100800 */
[----:B------:R-:W-:-:S03]  /*1c940*/  MOV R8, R13 ;  /* 0x0000000d00087202 */ /* 0x000fc60000000f00 */
[----:B--2---:R-:W-:Y:S01]  /*1c950*/  IMAD.X R12, R12, 0x1, R0, P4 ;  /* 0x000000010c0c7824 */ /* 0x004fe200020e0600 */
[----:B------:R1:W-:Y:S01]  /*1c960*/  STL [R1+0x130], R213 ;  /* 0x000130d501007387 */ /* 0x0003e20000100800 */
[----:B------:R-:W-:-:S03]  /*1c970*/  IMAD.MOV.U32 R9, RZ, RZ, R213 ;  /* 0x000000ffff097224 */ /* 0x000fc600078e00d5 */
[----:B------:R-:W-:Y:S04]  /*1c980*/  STL [R1+0x13c], R10 ;  /* 0x00013c0a01007387 */ /* 0x000fe80000100800 */
[----:B------:R2:W-:Y:S04]  /*1c990*/  STL [R1+0x138], R12 ;  /* 0x0001380c01007387 */ /* 0x0005e80000100800 */
[----:B-1----:R-:W3:Y:S04]  /*1c9a0*/  LDL.LU R213, [R1+0x310] ;  /* 0x0003100001d57983 */ /* 0x002ee80000300800 */
[----:B------:R-:W4:Y:S04]  /*1c9b0*/  LDL.LU R13, [R1+0x314] ;  /* 0x00031400010d7983 */ /* 0x000f280000300800 */
[----:B------:R1:W-:Y:S01]  /*1c9c0*/  LDGSTS.E [R6+0x4008], desc[UR16][R8.64], P2 ;  /* 0x0400800008067fae */ /* 0x0003e20009121850 */
[----:B------:R-:W-:-:S02]  /*1c9d0*/  ISETP.GT.AND P2, PT, R5, 0x2c, PT ;  /* 0x0000002c0500780c */ /* 0x000fc40003f44270 */
[----:B-1----:R-:W-:Y:S01]  /*1c9e0*/  MOV R9, R12 ;  /* 0x0000000c00097202 */ /* 0x002fe20000000f00 */
[----:B------:R-:W-:Y:S01]  /*1c9f0*/  IMAD.MOV.U32 R8, RZ, RZ, R10 ;  /* 0x000000ffff087224 */ /* 0x000fe200078e000a */
[----:B--2---:R-:W2:Y:S04]  /*1ca00*/  LDL.LU R12, [R1+0x318] ;  /* 0x00031800010c7983 */ /* 0x004ea80000300800 */
[----:B------:R-:W2:Y:S01]  /*1ca10*/  LDL.LU R10, [R1+0x31c] ;  /* 0x00031c00010a7983 */ /* 0x000ea20000300800 */
[----:B------:R-:W-:-:S03]  /*1ca20*/  IADD3 R214, P3, R214, R2, RZ ;  /* 0x00000002d6d67210 */ /* 0x000fc60007f7e0ff */
[----:B------:R1:W-:Y:S02]  /*1ca30*/  LDGSTS.E [R6+0xc], desc[UR16][R8.64], P1 ;  /* 0x0000c00008067fae */ /* 0x0003e40008921850 */
[----:B------:R-:W-:Y:S01]  /*1ca40*/  IMAD.X R215, R215, 0x1, R0, P3 ;  /* 0x00000001d7d77824 */ /* 0x000fe200018e0600 */
[----:B-1----:R-:W-:Y:S02]  /*1ca50*/  SEL R8, RZ, 0x4, !P2 ;  /* 0x00000004ff087807 */ /* 0x002fe40005000000 */
[----:B------:R-:W-:Y:S02]  /*1ca60*/  IADD3 R11, P4, R11, R2, RZ ;  /* 0x000000020b0b7210 */ /* 0x000fe40007f9e0ff */
[----:B------:R-:W-:Y:S01]  /*1ca70*/  SEL R8, R8, RZ, !P0 ;  /* 0x000000ff08087207 */ /* 0x000fe20004000000 */
[----:B------:R-:W-:-:S03]  /*1ca80*/  IMAD.MOV.U32 R9, RZ, RZ, R215 ;  /* 0x000000ffff097224 */ /* 0x000fc600078e00d7 */
[----:B------:R-:W-:Y:S01]  /*1ca90*/  ISETP.NE.U32.AND P2, PT, R8, RZ, PT ;  /* 0x000000ff0800720c */ /* 0x000fe20003f45070 */
[----:B------:R-:W-:Y:S01]  /*1caa0*/  IMAD.X R212, R212, 0x1, R0, P4 ;  /* 0x00000001d4d47824 */ /* 0x000fe200020e0600 */
[----:B------:R-:W-:Y:S01]  /*1cab0*/  MOV R8, R214 ;  /* 0x000000d600087202 */ /* 0x000fe20000000f00 */
[----:B------:R-:W-:Y:S04]  /*1cac0*/  STL [R1+0x144], R214 ;  /* 0x000144d601007387 */ /* 0x000fe80000100800 */
[----:B------:R-:W-:Y:S04]  /*1cad0*/  STL [R1+0x140], R215 ;  /* 0x000140d701007387 */ /* 0x000fe80000100800 */
[----:B------:R-:W-:Y:S04]  /*1cae0*/  STL [R1+0x30c], R11 ;  /* 0x00030c0b01007387 */ /* 0x000fe80000100800 */
[----:B------:R1:W-:Y:S04]  /*1caf0*/  LDGSTS.E [R6+0x400c], desc[UR16][R8.64], P1 ;  /* 0x0400c00008067fae */ /* 0x0003e80008921850 */
[----:B------:R1:W-:Y:S02]  /*1cb00*/  STL [R1+0x308], R212 ;  /* 0x000308d401007387 */ /* 0x0003e40000100800 */
[----:B-1----:R-:W-:Y:S01]  /*1cb10*/  MOV R9, R212 ;  /* 0x000000d400097202 */ /* 0x002fe20000000f00 */
[----:B------:R-:W-:Y:S01]  /*1cb20*/  IMAD.MOV.U32 R8, RZ, RZ, R11 ;  /* 0x000000ffff087224 */ /* 0x000fe200078e000b */
[----:B------:R-:W2:Y:S04]  /*1cb30*/  LDL.LU R212, [R1+0x320] ;  /* 0x0003200001d47983 */ /* 0x000ea80000300800 */
[----:B------:R-:W2:Y:S04]  /*1cb40*/  LDL.LU R11, [R1+0x324] ;  /* 0x00032400010b7983 */ /* 0x000ea80000300800 */
        /* <DEDUP_REMOVED lines=8> */
[----:B---3--:R-:W-:Y:S01]  /*1cbd0*/  IMAD.X R213, R213, 0x1, R0, P3 ;  /* 0x00000001d5d57824 */ /* 0x008fe200018e0600 */
[----:B------:R-:W-:Y:S01]  /*1cbe0*/  MOV R8, R13 ;  /* 0x0000000d00087202 */ /* 0x000fe20000000f00 */
[----:B------:R-:W-:Y:S02]  /*1cbf0*/  STL [R1+0x314], R13 ;  /* 0x0003140d01007387 */ /* 0x000fe40000100800 */
[----:B------:R-:W-:Y:S02]  /*1cc00*/  IMAD.MOV.U32 R9, RZ, RZ, R213 ;  /* 0x000000ffff097224 */ /* 0x000fe400078e00d5 */
[----:B------:R1:W-:Y:S04]  /*1cc10*/  STL [R1+0x310], R213 ;  /* 0x000310d501007387 */ /* 0x0003e80000100800 */
[----:B------:R3:W-:Y:S01]  /*1cc20*/  LDGSTS.E [R6+0xc000], desc[UR16][R8.64], P2 ;  /* 0x0c00000008067fae */ /* 0x0007e20009121850 */
[----:B--2---:R-:W-:-:S05]  /*1cc30*/  IADD3 R10, P4, R10, R2, RZ ;  /* 0x000000020a0a7210 */ /* 0x004fca0007f9e0ff */
[----:B------:R-:W-:Y:S01]  /*1cc40*/  IMAD.X R12, R12, 0x1, R0, P4 ;  /* 0x000000010c0c7824 */ /* 0x000fe200020e0600 */
[----:B------:R-:W-:Y:S04]  /*1cc50*/  STL [R1+0x31c], R10 ;  /* 0x00031c0a01007387 */ /* 0x000fe80000100800 */
[----:B------:R2:W-:Y:S01]  /*1cc60*/  STL [R1+0x318], R12 ;  /* 0x0003180c01007387 */ /* 0x0005e20000100800 */
[----:B---3--:R-:W-:-:S03]  /*1cc70*/  MOV R9, R12 ;  /* 0x0000000c00097202 */ /* 0x008fc60000000f00 */
[----:B-1----:R-:W3:Y:S04]  /*1cc80*/  LDL.LU R213, [R1+0x330] ;  /* 0x0003300001d57983 */ /* 0x002ee80000300800 */
[----:B--2---:R-:W2:Y:S01]  /*1cc90*/  LDL.LU R12, [R1+0x334] ;  /* 0x00033400010c7983 */ /* 0x004ea20000300800 */
[----:B------:R-:W-:Y:S01]  /*1cca0*/  IMAD.MOV.U32 R8, RZ, RZ, R10 ;  /* 0x000000ffff087224 */ /* 0x000fe200078e000a */
[----:B------:R-:W-:Y:S02]  /*1ccb0*/  ISETP.GT.AND P2, PT, R5, 0x2e, PT ;  /* 0x0000002e0500780c */ /* 0x000fe40003f44270 */
[----:B------:R-:W4:Y:S04]  /*1ccc0*/  LDL.LU R13, [R1+0x33c] ;  /* 0x00033c00010d7983 */ /* 0x000f280000300800 */
[----:B------:R1:W-:Y:S04]  /*1ccd0*/  LDGSTS.E [R6+0x8004], desc[UR16][R8.64], P1 ;  /* 0x0800400008067fae */ /* 0x0003e80008921850 */
[----:B------:R-:W4:Y:S01]  /*1cce0*/  LDL.LU R10, [R1+0x344] ;  /* 0x00034400010a7983 */ /* 0x000f220000300800 */
[----:B-1----:R-:W-:-:S04]  /*1ccf0*/  SEL R8, RZ, 0x4, !P2 ;  /* 0x00000004ff087807 */ /* 0x002fc80005000000 */
[----:B------:R-:W-:Y:S02]  /*1cd00*/  SEL R8, R8, RZ, !P0 ;  /* 0x000000ff08087207 */ /* 0x000fe40004000000 */
[----:B------:R-:W-:-:S05]  /*1cd10*/  IADD3 R11, P3, R11, R2, RZ ;  /* 0x000000020b0b7210 */ /* 0x000fca0007f7e0ff */
[----:B------:R-:W-:Y:S01]  /*1cd20*/  IMAD.X R212, R212, 0x1, R0, P3 ;  /* 0x00000001d4d47824 */ /* 0x000fe200018e0600 */
[----:B------:R-:W-:Y:S01]  /*1cd30*/  IADD3 R214, P4, R214, R2, RZ ;  /* 0x00000002d6d67210 */ /* 0x000fe20007f9e0ff */
[----:B------:R-:W-:Y:S02]  /*1cd40*/  STL [R1+0x324], R11 ;  /* 0x0003240b01007387 */ /* 0x000fe40000100800 */
[----:B------:R-:W-:Y:S02]  /*1cd50*/  IMAD.MOV.U32 R9, RZ, RZ, R212 ;  /* 0x000000ffff097224 */ /* 0x000fe400078e00d4 */
[----:B------:R-:W-:Y:S01]  /*1cd60*/  IMAD.X R215, R215, 0x1, R0, P4 ;  /* 0x00000001d7d77824 */ /* 0x000fe200020e0600 */
[----:B------:R1:W-:Y:S01]  /*1cd70*/  STL [R1+0x320], R212 ;  /* 0x000320d401007387 */ /* 0x0003e20000100800 */
[----:B------:R-:W-:-:S03]  /*1cd80*/  ISETP.NE.U32.AND P2, PT, R8, RZ, PT ;  /* 0x000000ff0800720c */ /* 0x000fc60003f45070 */
[----:B------:R-:W-:Y:S01]  /*1cd90*/  STL [R1+0x32c], R214 ;  /* 0x00032cd601007387 */ /* 0x000fe20000100800 */
[----:B------:R-:W-:-:S03]  /*1cda0*/  MOV R8, R11 ;  /* 0x0000000b00087202 */ /* 0x000fc60000000f00 */
[----:B-1----:R-:W4:Y:S04]  /*1cdb0*/  LDL.LU R212, [R1+0x338] ;  /* 0x0003380001d47983 */ /* 0x002f280000300800 */
[----:B------:R-:W-:Y:S04]  /*1cdc0*/  STL [R1+0x328], R215 ;  /* 0x000328d701007387 */ /* 0x000fe80000100800 */
[----:B------:R-:W4:Y:S04]  /*1cdd0*/  LDL.LU R11, [R1+0x340] ;  /* 0x00034000010b7983 */ /* 0x000f280000300800 */
[----:B------:R1:W-:Y:S01]  /*1cde0*/  LDGSTS.E [R6+0xc004], desc[UR16][R8.64], P1 ;  /* 0x0c00400008067fae */ /* 0x0003e20008921850 */
[----:B------:R-:W-:Y:S01]  /*1cdf0*/  ISETP.GT.AND P1, PT, R5, 0x2f, PT ;  /* 0x0000002f0500780c */ /* 0x000fe20003f24270 */
[----:B-1----:R-:W-:Y:S01]  /*1ce00*/  IMAD.MOV.U32 R8, RZ, RZ, R214 ;  /* 0x000000ffff087224 */ /* 0x002fe200078e00d6 */
[----:B------:R-:W-:-:S05]  /*1ce10*/  MOV R9, R215 ;  /* 0x000000d700097202 */ /* 0x000fca0000000f00 */
[----:B------:R1:W-:Y:S02]  /*1ce20*/  LDGSTS.E [R6+0x8008], desc[UR16][R8.64], P2 ;  /* 0x0800800008067fae */ /* 0x0003e40009121850 */
[----:B-1----:R-:W-:-:S04]  /*1ce30*/  SEL R8, RZ, 0x4, !P1 ;  /* 0x00000004ff087807 */ /* 0x002fc80004800000 */
[----:B------:R-:W-:-:S04]  /*1ce40*/  SEL R8, R8, RZ, !P0 ;  /* 0x000000ff08087207 */ /* 0x000fc80004000000 */
[----:B------:R-:W-:Y:S02]  /*1ce50*/  ISETP.NE.U32.AND P1, PT, R8, RZ, PT ;  /* 0x000000ff0800720c */ /* 0x000fe40003f25070 */
[----:B--2---:R-:W-:-:S05]  /*1ce60*/  IADD3 R12, P3, R12, R2, RZ ;  /* 0x000000020c0c7210 */ /* 0x004fca0007f7e0ff */
[----:B---3--:R-:W-:Y:S01]  /*1ce70*/  IMAD.X R213, R213, 0x1, R0, P3 ;  /* 0x00000001d5d57824 */ /* 0x008fe200018e0600 */
[----:B------:R-:W-:Y:S01]  /*1ce80*/  STL [R1+0x334], R12 ;  /* 0x0003340c01007387 */ /* 0x000fe20000100800 */
[----:B------:R-:W-:-:S03]  /*1ce90*/  IMAD.MOV.U32 R8, RZ, RZ, R12 ;  /* 0x000000ffff087224 */ /* 0x000fc600078e000c */
[----:B------:R1:W-:Y:S01]  /*1cea0*/  STL [R1+0x330], R213 ;  /* 0x000330d501007387 */ /* 0x0003e20000100800 */
[----:B------:R-:W-:Y:S02]  /*1ceb0*/  MOV R9, R213 ;  /* 0x000000d500097202 */ /* 0x000fe40000000f00 */
[----:B----4-:R-:W-:-:S03]  /*1cec0*/  IADD3 R10, P3, R10, R2, RZ ;  /* 0x000000020a0a7210 */ /* 0x010fc60007f7e0ff */
[----:B------:R2:W-:Y:S04]  /*1ced0*/  LDGSTS.E [R6+0xc008], desc[UR16][R8.64], P2 ;  /* 0x0c00800008067fae */ /* 0x0005e80009121850 */
[----:B-1----:R-:W3:Y:S04]  /*1cee0*/  LDL.LU R213, [R1+0x148] ;  /* 0x0001480001d57983 */ /* 0x002ee80000300800 */
[----:B------:R-:W4:Y:S01]  /*1cef0*/  LDL.LU R12, [R1+0x14c] ;  /* 0x00014c00010c7983 */ /* 0x000f220000300800 */
[----:B------:R-:W-:-:S04]  /*1cf00*/  IADD3 R13, P2, R13, R2, RZ ;  /* 0x000000020d0d7210 */ /* 0x000fc80007f5e0ff */
[----:B--2---:R-:W-:Y:S01]  /*1cf10*/  MOV R8, R13 ;  /* 0x0000000d00087202 */ /* 0x004fe20000000f00 */
[----:B------:R-:W-:Y:S01]  /*1cf20*/  STL [R1+0x33c], R13 ;  /* 0x00033c0d01007387 */ /* 0x000fe20000100800 */
[----:B------:R-:W-:-:S04]  /*1cf30*/  IMAD.X R212, R212, 0x1, R0, P2 ;  /* 0x00000001d4d47824 */ /* 0x000fc800010e0600 */
[----:B------:R-:W-:Y:S01]  /*1cf40*/  IMAD.MOV.U32 R9, RZ, RZ, R212 ;  /* 0x000000ffff097224 */ /* 0x000fe200078e00d4 */
[----:B------:R1:W-:Y:S01]  /*1cf50*/  STL [R1+0x338], R212 ;  /* 0x000338d401007387 */ /* 0x0003e20000100800 */
[----:B------:R-:W-:-:S03]  /*1cf60*/  IMAD.X R11, R11, 0x1, R0, P3 ;  /* 0x000000010b0b7824 */ /* 0x000fc600018e0600 */
[----:B------:R-:W-:Y:S04]  /*1cf70*/  STL [R1+0x344], R10 ;  /* 0x0003440a01007387 */ /* 0x000fe80000100800 */
[----:B------:R2:W-:Y:S04]  /*1cf80*/  STL [R1+0x340], R11 ;  /* 0x0003400b01007387 */ /* 0x0005e80000100800 */
[----:B-1----:R-:W3:Y:S04]  /*1cf90*/  LDL.LU R212, [R1+0x150] ;  /* 0x0001500001d47983 */ /* 0x002ee80000300800 */
[----:B------:R1:W-:Y:S04]  /*1cfa0*/  LDGSTS.E [R6+0x800c], desc[UR16][R8.64], P1 ;  /* 0x0800c00008067fae */ /* 0x0003e80008921850 */
[----:B------:R-:W3:Y:S01]  /*1cfb0*/  LDL.LU R13, [R1+0x154] ;  /* 0x00015400010d7983 */ /* 0x000ee20000300800 */
[----:B-1----:R-:W-:Y:S01]  /*1cfc0*/  MOV R9, R11 ;  /* 0x0000000b00097202 */ /* 0x002fe20000000f00 */
[----:B------:R-:W-:-:S02]  /*1cfd0*/  IMAD.MOV.U32 R8, RZ, RZ, R10 ;  /* 0x000000ffff087224 */ /* 0x000fc400078e000a */
[----:B--2---:R-:W2:Y:S04]  /*1cfe0*/  LDL.LU R11, [R1+0x158] ;  /* 0x00015800010b7983 */ /* 0x004ea80000300800 */
[----:B------:R-:W2:Y:S04]  /*1cff0*/  LDL.LU R10, [R1+0x15c] ;  /* 0x00015c00010a7983 */ /* 0x000ea80000300800 */
[----:B------:R1:W-:Y:S01]  /*1d000*/  LDGSTS.E [R6+0xc00c], desc[UR16][R8.64], P1 ;  /* 0x0c00c00008067fae */ /* 0x0003e20008921850 */
[----:B------:R-:W-:-:S04]  /*1d010*/  ISETP.GT.AND P1, PT, R5, 0x10, PT ;  /* 0x000000100500780c */ /* 0x000fc80003f24270 */
[----:B-1----:R-:W-:-:S04]  /*1d020*/  SEL R6, RZ, 0x4, !P1 ;  /* 0x00000004ff067807 */ /* 0x002fc80004800000 */
[----:B------:R-:W-:-:S04]  /*1d030*/  SEL R6, R6, RZ, !P0 ;  /* 0x000000ff06067207 */ /* 0x000fc80004000000 */
[----:B------:R-:W-:Y:S02]  /*1d040*/  ISETP.NE.U32.AND P2, PT, R6, RZ, PT ;  /* 0x000000ff0600720c */ /* 0x000fe40003f45070 */
[----:B------:R-:W-:-:S05]  /*1d050*/  LOP3.LUT R6, R7, 0x40, RZ, 0x3c, !PT ;  /* 0x0000004007067812 */ /* 0x000fca00078e3cff */
[----:B------:R-:W-:Y:S01]  /*1d060*/  VIADD R6, R6, UR4 ;  /* 0x0000000406067c36 */ /* 0x000fe20008000000 */
[----:B----4-:R-:W-:-:S05]  /*1d070*/  IADD3 R12, P1, R12, R2, RZ ;  /* 0x000000020c0c7210 */ /* 0x010fca0007f3e0ff */
[----:B---3--:R-:W-:Y:S01]  /*1d080*/  IMAD.X R213, R213, 0x1, R0, P1 ;  /* 0x00000001d5d57824 */ /* 0x008fe200008e0600 */
[----:B------:R-:W-:Y:S04]  /*1d090*/  STL [R1+0x14c], R12 ;  /* 0x00014c0c01007387 */ /* 0x000fe80000100800 */
[----:B------:R1:W-:Y:S01]  /*1d0a0*/  STL [R1+0x148], R213 ;  /* 0x000148d501007387 */ /* 0x0003e20000100800 */
[----:B------:R-:W-:-:S03]  /*1d0b0*/  IMAD.MOV.U32 R9, RZ, RZ, R213 ;  /* 0x000000ffff097224 */ /* 0x000fc600078e00d5 */
[----:B------:R-:W3:Y:S01]  /*1d0c0*/  LDL.LU R215, [R1+0x160] ;  /* 0x0001600001d77983 */ /* 0x000ee20000300800 */
[----:B------:R-:W-:-:S03]  /*1d0d0*/  MOV R8, R12 ;  /* 0x0000000c00087202 */ /* 0x000fc60000000f00 */
[----:B------:R-:W4:Y:S01]  /*1d0e0*/  LDL.LU R214, [R1+0x164] ;  /* 0x0001640001d67983 */ /* 0x000f220000300800 */
[----:B------:R-:W-:-:S03]  /*1d0f0*/  ISETP.GT.AND P1, PT, R5, 0x11, PT ;  /* 0x000000110500780c */ /* 0x000fc60003f24270 */
[----:B-1----:R-:W3:Y:S04]  /*1d100*/  LDL.LU R213, [R1+0x168] ;  /* 0x0001680001d57983 */ /* 0x002ee80000300800 */
[----:B------:R-:W3:Y:S04]  /*1d110*/  LDL.LU R12, [R1+0x16c] ;  /* 0x00016c00010c7983 */ /* 0x000ee80000300800 */
[----:B------:R1:W-:Y:S02]  /*1d120*/  LDGSTS.E [R6], desc[UR16][R8.64], P2 ;  /* 0x0000000008067fae */ /* 0x0003e40009121850 */
[----:B-1----:R-:W-:-:S04]  /*1d130*/  SEL R8, RZ, 0x4, !P1 ;  /* 0x00000004ff087807 */ /* 0x002fc80004800000 */
[----:B------:R-:W-:-:S04]  /*1d140*/  SEL R8, R8, RZ, !P0 ;  /* 0x000000ff08087207 */ /* 0x000fc80004000000 */
[----:B------:R-:W-:Y:S02]  /*1d150*/  ISETP.NE.U32.AND P1, PT, R8, RZ, PT ;  /* 0x000000ff0800720c */ /* 0x000fe40003f25070 */
[----:B------:R-:W-:-:S05]  /*1d160*/  IADD3 R13, P3, R13, R2, RZ ;  /* 0x000000020d0d7210 */ /* 0x000fca0007f7e0ff */
[----:B------:R-:W-:Y:S01]  /*1d170*/  IMAD.X R212, R212, 0x1, R0, P3 ;  /* 0x00000001d4d47824 */ /* 0x000fe200018e0600 */
[----:B------:R-:W-:Y:S01]  /*1d180*/  STL [R1+0x154], R13 ;  /* 0x0001540d01007387 */ /* 0x000fe20000100800 */
[----:B------:R-:W-:Y:S01]  /*1d190*/  IMAD.MOV.U32 R8, RZ, RZ, R13 ;  /* 0x000000ffff087224 */ /* 0x000fe200078e000d */
[----:B--2---:R-:W-:Y:S01]  /*1d1a0*/  IADD3 R10, P4, R10, R2, RZ ;  /* 0x000000020a0a7210 */ /* 0x004fe20007f9e0ff */
[----:B------:R-:W-:-:S03]  /*1d1b0*/  IMAD.MOV.U32 R9, RZ, RZ, R212 ;  /* 0x000000ffff097224 */ /* 0x000fc600078e00d4 */
[----:B------:R-:W-:Y:S01]  /*1d1c0*/  IADD3.X R11, R11, R0, RZ, P4, !PT ;  /* 0x000000000b0b7210 */ /* 0x000fe200027fe4ff */
[----:B------:R1:W-:Y:S04]  /*1d1d0*/  STL [R1+0x150], R212 ;  /* 0x000150d401007387 */ /* 0x0003e80000100800 */
[----:B------:R-:W-:Y:S04]  /*1d1e0*/  STL [R1+0x15c], R10 ;  /* 0x00015c0a01007387 */ /* 0x000fe80000100800 */
[----:B------:R2:W-:Y:S04]  /*1d1f0*/  STL [R1+0x158], R11 ;  /* 0x0001580b01007387 */ /* 0x0005e80000100800 */
[----:B-1----:R-:W3:Y:S04]  /*1d200*/  LDL.LU R212, [R1+0x170] ;  /* 0x0001700001d47983 */ /* 0x002ee80000300800 */
[----:B------:R1:W-:Y:S04]  /*1d210*/  LDGSTS.E [R6+0x4000], desc[UR16][R8.64], P2 ;  /* 0x0400000008067fae */ /* 0x0003e80009121850 */
[----:B------:R-:W3:Y:S01]  /*1d220*/  LDL.LU R13, [R1+0x174] ;  /* 0x00017400010d7983 */ /* 0x000ee20000300800 */
[----:B-1----:R-:W-:Y:S01]  /*1d230*/  IMAD.MOV.U32 R9, RZ, RZ, R11 ;  /* 0x000000ffff097224 */ /* 0x002fe200078e000b */
[----:B------:R-:W-:-:S02]  /*1d240*/  MOV R8, R10 ;  /* 0x0000000a00087202 */ /* 0x000fc40000000f00 */
[----:B--2---:R-:W2:Y:S04]  /*1d250*/  LDL.LU R11, [R1+0x178] ;  /* 0x00017800010b7983 */ /* 0x004ea80000300800 */
        /* <DEDUP_REMOVED lines=8> */
[----:B------:R-:W-:Y:S01]  /*1d2e0*/  IADD3 R12, P4, R12, R2, RZ ;  /* 0x000000020c0c7210 */ /* 0x000fe20007f9e0ff */
[----:B------:R-:W-:Y:S03]  /*1d2f0*/  STL [R1+0x164], R214 ;  /* 0x000164d601007387 */ /* 0x000fe60000100800 */
[----:B------:R-:W-:Y:S01]  /*1d300*/  IADD3.X R213, R213, R0, RZ, P4, !PT ;  /* 0x00000000d5d57210 */ /* 0x000fe200027fe4ff */
[----:B------:R1:W-:Y:S01]  /*1d310*/  STL [R1+0x160], R215 ;  /* 0x000160d701007387 */ /* 0x0003e20000100800 */
[----:B------:R-:W-:Y:S02]  /*1d320*/  IMAD.MOV.U32 R8, RZ, RZ, R214 ;  /* 0x000000ffff087224 */ /* 0x000fe400078e00d6 */
[----:B------:R-:W-:Y:S01]  /*1d330*/  IMAD.MOV.U32 R9, RZ, RZ, R215 ;  /* 0x000000ffff097224 */ /* 0x000fe200078e00d7 */
[----:B------:R-:W-:Y:S04]  /*1d340*/  STL [R1+0x16c], R12 ;  /* 0x00016c0c01007387 */ /* 0x000fe80000100800 */
[----:B------:R3:W-:Y:S04]  /*1d350*/  STL [R1+0x168], R213 ;  /* 0x000168d501007387 */ /* 0x0007e80000100800 */
[----:B-1----:R-:W4:Y:S04]  /*1d360*/  LDL.LU R215, [R1+0x180] ;  /* 0x0001800001d77983 */ /* 0x002f280000300800 */
[----:B------:R-:W4:Y:S04]  /*1d370*/  LDL.LU R214, [R1+0x184] ;  /* 0x0001840001d67983 */ /* 0x000f280000300800 */
[----:B------:R1:W-:Y:S01]  /*1d380*/  LDGSTS.E [R6+0x4004], desc[UR16][R8.64], P1 ;  /* 0x0400400008067fae */ /* 0x0003e20008921850 */
[----:B------:R-:W-:-:S02]  /*1d390*/  ISETP.GT.AND P1, PT, R5, 0x13, PT ;  /* 0x000000130500780c */ /* 0x000fc40003f24270 */
[----:B-1----:R-:W-:Y:S01]  /*1d3a0*/  MOV R8, R12 ;  /* 0x0000000c00087202 */ /* 0x002fe20000000f00 */
[----:B------:R-:W-:Y:S02]  /*1d3b0*/  IMAD.MOV.U32 R9, RZ, RZ, R213 ;  /* 0x000000ffff097224 */ /* 0x000fe400078e00d5 */
[----:B---3--:R-:W3:Y:S04]  /*1d3c0*/  LDL.LU R213, [R1+0x348] ;  /* 0x0003480001d57983 */ /* 0x008ee80000300800 */
[----:B------:R-:W3:Y:S04]  /*1d3d0*/  LDL.LU R12, [R1+0x34c] ;  /* 0x00034c00010c7983 */ /* 0x000ee80000300800 */
[----:B------:R1:W-:Y:S02]  /*1d3e0*/  LDGSTS.E [R6+0x8], desc[UR16][R8.64], P2 ;  /* 0x0000800008067fae */ /* 0x0003e40009121850 */
[----:B-1----:R-:W-:-:S04]  /*1d3f0*/  SEL R8, RZ, 0x4, !P1 ;  /* 0x00000004ff087807 */ /* 0x002fc80004800000 */
[----:B------:R-:W-:Y:S02]  /*1d400*/  SEL R8, R8, RZ, !P0 ;  /* 0x000000ff08087207 */ /* 0x000fe40004000000 */
[----:B------:R-:W-:-:S05]  /*1d410*/  IADD3 R13, P3, R13, R2, RZ ;  /* 0x000000020d0d7210 */ /* 0x000fca0007f7e0ff */
[----:B------:R-:W-:Y:S01]  /*1d420*/  IMAD.X R212, R212, 0x1, R0, P3 ;  /* 0x00000001d4d47824 */ /* 0x000fe200018e0600 */
[----:B------:R-:W-:Y:S01]  /*1d430*/  STL [R1+0x174], R13 ;  /* 0x0001740d01007387 */ /* 0x000fe20000100800 */
[----:B------:R-:W-:Y:S02]  /*1d440*/  ISETP.NE.U32.AND P1, PT, R8, RZ, PT ;  /* 0x000000ff0800720c */ /* 0x000fe40003f25070 */
[----:B--2---:R-:W-:Y:S01]  /*1d450*/  IADD3 R10, P4, R10, R2, RZ ;  /* 0x000000020a0a7210 */ /* 0x004fe20007f9e0ff */
[----:B------:R1:W-:Y:S03]  /*1d460*/  STL [R1+0x170], R212 ;  /* 0x000170d401007387 */ /* 0x0003e60000100800 */
[----:B------:R-:W-:Y:S01]  /*1d470*/  IADD3.X R11, R11, R0, RZ, P4, !PT ;  /* 0x000000000b0b7210 */ /* 0x000fe200027fe4ff */
[----:B------:R-:W-:Y:S01]  /*1d480*/  IMAD.MOV.U32 R8, RZ, RZ, R13 ;  /* 0x000000ffff087224 */ /* 0x000fe200078e000d */
[----:B------:R-:W-:Y:S01]  /*1d490*/  STL [R1+0x17c], R10 ;  /* 0x00017c0a01007387 */ /* 0x000fe20000100800 */
[----:B------:R-:W-:-:S03]  /*1d4a0*/  IMAD.MOV.U32 R9, RZ, RZ, R212 ;  /* 0x000000ffff097224 */ /* 0x000fc600078e00d4 */
[----:B------:R2:W-:Y:S04]  /*1d4b0*/  STL [R1+0x178], R11 ;  /* 0x0001780b01007387 */ /* 0x0005e80000100800 */
[----:B-1----:R-:W3:Y:S04]  /*1d4c0*/  LDL.LU R212, [R1+0x350] ;  /* 0x0003500001d47983 */ /* 0x002ee80000300800 */
[----:B------:R-:W3:Y:S04]  /*1d4d0*/  LDL.LU R13, [R1+0x354] ;  /* 0x00035400010d7983 */ /* 0x000ee80000300800 */
[----:B------:R1:W-:Y:S02]  /*1d4e0*/  LDGSTS.E [R6+0x4008], desc[UR16][R8.64], P2 ;  /* 0x0400800008067fae */ /* 0x0003e40009121850 */
[----:B-1----:R-:W-:Y:S01]  /*1d4f0*/  IMAD.MOV.U32 R9, RZ, RZ, R11 ;  /* 0x000000ffff097224 */ /* 0x002fe200078e000b */
[----:B------:R-:W-:Y:S01]  /*1d500*/  MOV R8, R10 ;  /* 0x0000000a00087202 */ /* 0x000fe20000000f00 */
        /* <DEDUP_REMOVED lines=8> */
[----:B------:R-:W-:Y:S02]  /*1d590*/  IMAD.X R215, R215, 0x1, R0, P3 ;  /* 0x00000001d7d77824 */ /* 0x000fe400018e0600 */
[----:B------:R-:W-:Y:S02]  /*1d5a0*/  IMAD.MOV.U32 R8, RZ, RZ, R214 ;  /* 0x000000ffff087224 */ /* 0x000fe400078e00d6 */
[----:B------:R-:W-:Y:S01]  /*1d5b0*/  IMAD.MOV.U32 R9, RZ, RZ, R215 ;  /* 0x000000ffff097224 */ /* 0x000fe200078e00d7 */
[----:B------:R-:W-:Y:S04]  /*1d5c0*/  STL [R1+0x184], R214 ;  /* 0x000184d601007387 */ /* 0x000fe80000100800 */
[----:B------:R-:W-:Y:S04]  /*1d5d0*/  STL [R1+0x180], R215 ;  /* 0x000180d701007387 */ /* 0x000fe80000100800 */
[----:B------:R1:W-:Y:S01]  /*1d5e0*/  LDGSTS.E [R6+0x400c], desc[UR16][R8.64], P1 ;  /* 0x0400c00008067fae */ /* 0x0003e20008921850 */
[----:B---3--:R-:W-:-:S04]  /*1d5f0*/  IADD3 R12, P4, R12, R2, RZ ;  /* 0x000000020c0c7210 */ /* 0x008fc80007f9e0ff */
[----:B------:R-:W-:Y:S01]  /*1d600*/  IADD3.X R213, R213, R0, RZ, P4, !PT ;  /* 0x00000000d5d57210 */ /* 0x000fe200027fe4ff */
[----:B------:R-:W-:Y:S01]  /*1d610*/  STL [R1+0x34c], R12 ;  /* 0x00034c0c01007387 */ /* 0x000fe20000100800 */
[----:B-1----:R-:W-:-:S03]  /*1d620*/  MOV R8, R12 ;  /* 0x0000000c00087202 */ /* 0x002fc60000000f00 */
[----:B------:R1:W-:Y:S01]  /*1d630*/  STL [R1+0x348], R213 ;  /* 0x000348d501007387 */ /* 0x0003e20000100800 */
[----:B------:R-:W-:Y:S01]  /*1d640*/  IMAD.MOV.U32 R9, RZ, RZ, R213 ;  /* 0x000000ffff097224 */ /* 0x000fe200078e00d5 */
[----:B------:R-:W-:-:S04]  /*1d650*/  ISETP.GT.AND P1, PT, R5, 0x31, PT ;  /* 0x000000310500780c */ /* 0x000fc80003f24270 */
[----:B------:R3:W-:Y:S04]  /*1d660*/  LDGSTS.E [R6+0x8000], desc[UR16][R8.64], P2 ;  /* 0x0800000008067fae */ /* 0x0007e80009121850 */
[----:B-1----:R-:W4:Y:S04]  /*1d670*/  LDL.LU R213, [R1+0x360] ;  /* 0x0003600001d57983 */ /* 0x002f280000300800 */
[----:B------:R-:W4:Y:S04]  /*1d680*/  LDL.LU R12, [R1+0x364] ;  /* 0x00036400010c7983 */ /* 0x000f280000300800 */
[----:B------:R-:W4:Y:S01]  /*1d690*/  LDL.LU R215, [R1+0x368] ;  /* 0x0003680001d77983 */ /* 0x000f220000300800 */
[----:B---3--:R-:W-:-:S03]  /*1d6a0*/  SEL R8, RZ, 0x4, !P1 ;  /* 0x00000004ff087807 */ /* 0x008fc60004800000 */
[----:B------:R-:W3:Y:S01]  /*1d6b0*/  LDL.LU R214, [R1+0x36c] ;  /* 0x00036c0001d67983 */ /* 0x000ee20000300800 */
[----:B------:R-:W-:-:S04]  /*1d6c0*/  SEL R8, R8, RZ, !P0 ;  /* 0x000000ff08087207 */ /* 0x000fc80004000000 */
[----:B------:R-:W-:Y:S02]  /*1d6d0*/  ISETP.NE.U32.AND P1, PT, R8, RZ, PT ;  /* 0x000000ff0800720c */ /* 0x000fe40003f25070 */
[----:B------:R-:W-:-:S05]  /*1d6e0*/  IADD3 R13, P3, R13, R2, RZ ;  /* 0x000000020d0d7210 */ /* 0x000fca0007f7e0ff */
[----:B------:R-:W-:Y:S02]  /*1d6f0*/  IMAD.X R212, R212, 0x1, R0, P3 ;  /* 0x00000001d4d47824 */ /* 0x000fe400018e0600 */
[----:B------:R-:W-:Y:S02]  /*1d700*/  IMAD.MOV.U32 R8, RZ, RZ, R13 ;  /* 0x000000ffff087224 */ /* 0x000fe400078e000d */
[----:B------:R-:W-:Y:S01]  /*1d710*/  IMAD.MOV.U32 R9, RZ, RZ, R212 ;  /* 0x000000ffff097224 */ /* 0x000fe200078e00d4 */
[----:B------:R-:W-:Y:S04]  /*1d720*/  STL [R1+0x354], R13 ;  /* 0x0003540d01007387 */ /* 0x000fe80000100800 */
[----:B------:R1:W-:Y:S04]  /*1d730*/  STL [R1+0x350], R212 ;  /* 0x000350d401007387 */ /* 0x0003e80000100800 */
[----:B------:R1:W-:Y:S01]  /*1d740*/  LDGSTS.E [R6+0xc000], desc[UR16][R8.64], P2 ;  /* 0x0c00000008067fae */ /* 0x0003e20009121850 */
[----:B--2---:R-:W-:-:S04]  /*1d750*/  IADD3 R10, P4, R10, R2, RZ ;  /* 0x000000020a0a7210 */ /* 0x004fc80007f9e0ff */
[----:B------:R-:W-:Y:S01]  /*1d760*/  IADD3.X R11, R11, R0, RZ, P4, !PT ;  /* 0x000000000b0b7210 */ /* 0x000fe200027fe4ff */
[----:B------:R-:W-:Y:S04]  /*1d770*/  STL [R1+0x35c], R10 ;  /* 0x00035c0a01007387 */ /* 0x000fe80000100800 */
[----:B------:R2:W-:Y:S01]  /*1d780*/  STL [R1+0x358], R11 ;  /* 0x0003580b01007387 */ /* 0x0005e20000100800 */
[----:B-1----:R-:W-:-:S03]  /*1d790*/  IMAD.MOV.U32 R9, RZ, RZ, R11 ;  /* 0x000000ffff097224 */ /* 0x002fc600078e000b */
[----:B------:R-:W3:Y:S04]  /*1d7a0*/  LDL.LU R212, [R1+0x370] ;  /* 0x0003700001d47983 */ /* 0x000ee80000300800 */
[----:B--2---:R-:W2:Y:S01]  /*1d7b0*/  LDL.LU R11, [R1+0x374] ;  /* 0x00037400010b7983 */ /* 0x004ea20000300800 */
[----:B------:R-:W-:Y:S02]  /*1d7c0*/  MOV R8, R10 ;  /* 0x0000000a00087202 */ /* 0x000fe40000000f00 */
[----:B------:R-:W-:Y:S01]  /*1d7d0*/  ISETP.GT.AND P2, PT, R5, 0x32, PT ;  /* 0x000000320500780c */ /* 0x000fe20003f44270 */
[----:B------:R-:W2:Y:S04]  /*1d7e0*/  LDL.LU R13, [R1+0x37c] ;  /* 0x00037c00010d7983 */ /* 0x000ea80000300800 */
[----:B------:R1:W-:Y:S04]  /*1d7f0*/  LDGSTS.E [R6+0x8004], desc[UR16][R8.64], P1 ;  /* 0x0800400008067fae */ /* 0x0003e80008921850 */
[----:B------:R-:W2:Y:S01]  /*1d800*/  LDL.LU R10, [R1+0x384] ;  /* 0x00038400010a7983 */ /* 0x000ea20000300800 */
[----:B-1----:R-:W-:-:S04]  /*1d810*/  SEL R8, RZ, 0x4, !P2 ;  /* 0x00000004ff087807 */ /* 0x002fc80005000000 */
[----:B------:R-:W-:-:S04]  /*1d820*/  SEL R8, R8, RZ, !P0 ;  /* 0x000000ff08087207 */ /* 0x000fc80004000000 */
[----:B------:R-:W-:Y:S02]  /*1d830*/  ISETP.NE.U32.AND P2, PT, R8, RZ, PT ;  /* 0x000000ff0800720c */ /* 0x000fe40003f45070 */
[----:B----4-:R-:W-:-:S05]  /*1d840*/  IADD3 R12, P3, R12, R2, RZ ;  /* 0x000000020c0c7210 */ /* 0x010fca0007f7e0ff */
[----:B------:R-:W-:Y:S01]  /*1d850*/  IMAD.X R213, R213, 0x1, R0, P3 ;  /* 0x00000001d5d57824 */ /* 0x000fe200018e0600 */
[----:B---3--:R-:W-:Y:S01]  /*1d860*/  IADD3 R214, P4, R214, R2, RZ ;  /* 0x00000002d6d67210 */ /* 0x008fe20007f9e0ff */
[----:B------:R-:W-:Y:S01]  /*1d870*/  STL [R1+0x364], R12 ;  /* 0x0003640c01007387 */ /* 0x000fe20000100800 */
[----:B------:R-:W-:Y:S02]  /*1d880*/  IMAD.MOV.U32 R8, RZ, RZ, R12 ;  /* 0x000000ffff087224 */ /* 0x000fe400078e000c */
[----:B------:R-:W-:Y:S01]  /*1d890*/  IADD3.X R215, R215, R0, RZ, P4, !PT ;  /* 0x00000000d7d77210 */ /* 0x000fe200027fe4ff */
[----:B------:R1:W-:Y:S01]  /*1d8a0*/  STL [R1+0x360], R213 ;  /* 0x000360d501007387 */ /* 0x0003e20000100800 */
[----:B------:R-:W-:-:S03]  /*1d8b0*/  IMAD.MOV.U32 R9, RZ, RZ, R213 ;  /* 0x000000ffff097224 */ /* 0x000fc600078e00d5 */
[----:B------:R-:W-:Y:S04]  /*1d8c0*/  STL [R1+0x36c], R214 ;  /* 0x00036cd601007387 */ /* 0x000fe80000100800 */
[----:B------:R3:W-:Y:S04]  /*1d8d0*/  LDGSTS.E [R6+0xc004], desc[UR16][R8.64], P1 ;  /* 0x0c00400008067fae */ /* 0x0007e80008921850 */
[----:B-1----:R-:W4:Y:S04]  /*1d8e0*/  LDL.LU R213, [R1+0x378] ;  /* 0x0003780001d57983 */ /* 0x002f280000300800 */
[----:B------:R-:W-:Y:S01]  /*1d8f0*/  STL [R1+0x368], R215 ;  /* 0x000368d701007387 */ /* 0x000fe20000100800 */
[----:B------:R-:W-:-:S03]  /*1d900*/  ISETP.GT.AND P1, PT, R5, 0x33, PT ;  /* 0x000000330500780c */ /* 0x000fc60003f24270 */
[----:B------:R-:W4:Y:S01]  /*1d910*/  LDL.LU R12, [R1+0x380] ;  /* 0x00038000010c7983 */ /* 0x000f220000300800 */
[----:B---3--:R-:W-:Y:S01]  /*1d920*/  MOV R8, R214 ;  /* 0x000000d600087202 */ /* 0x008fe20000000f00 */
[----:B------:R-:W-:-:S05]  /*1d930*/  IMAD.MOV.U32 R9, RZ, RZ, R215 ;  /* 0x000000ffff097224 */ /* 0x000fca00078e00d7 */
[----:B------:R1:W-:Y:S02]  /*1d940*/  LDGSTS.E [R6+0x8008], desc[UR16][R8.64], P2 ;  /* 0x0800800008067fae */ /* 0x0003e40009121850 */
[----:B-1----:R-:W-:-:S04]  /*1d950*/  SEL R8, RZ, 0x4, !P1 ;  /* 0x00000004ff087807 */ /* 0x002fc80004800000 */
[----:B------:R-:W-:-:S04]  /*1d960*/  SEL R8, R8, RZ, !P0 ;  /* 0x000000ff08087207 */ /* 0x000fc80004000000 */
[----:B------:R-:W-:Y:S02]  /*1d970*/  ISETP.NE.U32.AND P1, PT, R8, RZ, PT ;  /* 0x000000ff0800720c */ /* 0x000fe40003f25070 */
[----:B--2---:R-:W-:-:S05]  /*1d980*/  IADD3 R11, P3, R11, R2, RZ ;  /* 0x000000020b0b7210 */ /* 0x004fca0007f7e0ff */
[----:B------:R-:W-:Y:S01]  /*1d990*/  IMAD.X R212, R212, 0x1, R0, P3 ;  /* 0x00000001d4d47824 */ /* 0x000fe200018e0600 */
[----:B------:R-:W-:Y:S01]  /*1d9a0*/  STL [R1+0x374], R11 ;  /* 0x0003740b01007387 */ /* 0x000fe20000100800 */
[----:B------:R-:W-:Y:S02]  /*1d9b0*/  MOV R8, R11 ;  /* 0x0000000b00087202 */ /* 0x000fe40000000f00 */
[----:B------:R-:W-:Y:S01]  /*1d9c0*/  IMAD.MOV.U32 R9, RZ, RZ, R212 ;  /* 0x000000ffff097224 */ /* 0x000fe200078e00d4 */
[----:B------:R1:W-:Y:S04]  /*1d9d0*/  STL [R1+0x370], R212 ;  /* 0x000370d401007387 */ /* 0x0003e80000100800 */
[----:B------:R2:W-:Y:S04]  /*1d9e0*/  LDGSTS.E [R6+0xc008], desc[UR16][R8.64], P2 ;  /* 0x0c00800008067fae */ /* 0x0005e80009121850 */
[----:B-1----:R-:W3:Y:S04]  /*1d9f0*/  LDL.LU R212, [R1+0x188] ;  /* 0x0001880001d47983 */ /* 0x002ee80000300800 */
[----:B------:R-:W3:Y:S01]  /*1da00*/  LDL.LU R11, [R1+0x18c] ;  /* 0x00018c00010b7983 */ /* 0x000ee20000300800 */
[----:B------:R-:W-:-:S02]  /*1da10*/  IADD3 R13, P2, R13, R2, RZ ;  /* 0x000000020d0d7210 */ /* 0x000fc40007f5e0ff */
[----:B------:R-:W-:-:S03]  /*1da20*/  IADD3 R10, P3, R10, R2, RZ ;  /* 0x000000020a0a7210 */ /* 0x000fc60007f7e0ff */
[----:B--2---:R-:W-:Y:S01]  /*1da30*/  IMAD.MOV.U32 R8, RZ, RZ, R13 ;  /* 0x000000ffff087224 */ /* 0x004fe200078e000d */
[----:B------:R-:W-:Y:S01]  /*1da40*/  STL [R1+0x37c], R13 ;  /* 0x00037c0d01007387 */ /* 0x000fe20000100800 */
[----:B----4-:R-:W-:-:S04]  /*1da50*/  IMAD.X R213, R213, 0x1, R0, P2 ;  /* 0x00000001d5d57824 */ /* 0x010fc800010e0600 */
[----:B------:R-:W-:Y:S01]  /*1da60*/  IMAD.MOV.U32 R9, RZ, RZ, R213 ;  /* 0x000000ffff097224 */ /* 0x000fe200078e00d5 */
[----:B------:R1:W-:Y:S01]  /*1da70*/  STL [R1+0x378], R213 ;  /* 0x000378d501007387 */ /* 0x0003e20000100800 */
[----:B------:R-:W-:-:S03]  /*1da80*/  IADD3.X R12, R12, R0, RZ, P3, !PT ;  /* 0x000000000c0c7210 */ /* 0x000fc60001ffe4ff */
[----:B------:R-:W-:Y:S04]  /*1da90*/  STL [R1+0x384], R10 ;  /* 0x0003840a01007387 */ /* 0x000fe80000100800 */
[----:B------:R2:W-:Y:S04]  /*1daa0*/  LDGSTS.E [R6+0x800c], desc[UR16][R8.64], P1 ;  /* 0x0800c00008067fae */ /* 0x0005e80008921850 */
[----:B------:R4:W-:Y:S04]  /*1dab0*/  STL [R1+0x380], R12 ;  /* 0x0003800c01007387 */ /* 0x0009e80000100800 */
[----:B-1----:R-:W3:Y:S01]  /*1dac0*/  LDL.LU R213, [R1+0x190] ;  /* 0x0001900001d57983 */ /* 0x002ee20000300800 */
[----:B--2---:R-:W-:Y:S01]  /*1dad0*/  MOV R8, R10 ;  /* 0x0000000a00087202 */ /* 0x004fe20000000f00 */
[----:B------:R-:W-:-:S02]  /*1dae0*/  IMAD.MOV.U32 R9, RZ, RZ, R12 ;  /* 0x000000ffff097224 */ /* 0x000fc400078e000c */
[----:B------:R-:W2:Y:S04]  /*1daf0*/  LDL.LU R13, [R1+0x194] ;  /* 0x00019400010d7983 */ /* 0x000ea80000300800 */
[----:B----4-:R-:W4:Y:S04]  /*1db00*/  LDL.LU R12, [R1+0x198] ;  /* 0x00019800010c7983 */ /* 0x010f280000300800 */
[----:B------:R-:W4:Y:S04]  /*1db10*/  LDL.LU R10, [R1+0x19c] ;  /* 0x00019c00010a7983 */ /* 0x000f280000300800 */
[----:B------:R1:W-:Y:S01]  /*1db20*/  LDGSTS.E [R6+0xc00c], desc[UR16][R8.64], P1 ;  /* 0x0c00c00008067fae */ /* 0x0003e20008921850 */
[----:B------:R-:W-:-:S04]  /*1db30*/  ISETP.GT.AND P1, PT, R5, 0x14, PT ;  /* 0x000000140500780c */ /* 0x000fc80003f24270 */
[----:B-1----:R-:W-:Y:S02]  /*1db40*/  SEL R6, RZ, 0x4, !P1 ;  /* 0x00000004ff067807 */ /* 0x002fe40004800000 */
[----:B---3--:R-:W-:-:S05]  /*1db50*/  IADD3 R11, P1, R11, R2, RZ ;  /* 0x000000020b0b7210 */ /* 0x008fca0007f3e0ff */
[----:B------:R-:W-:Y:S01]  /*1db60*/  IMAD.X R212, R212, 0x1, R0, P1 ;  /* 0x00000001d4d47824 */ /* 0x000fe200008e0600 */
[----:B------:R-:W-:Y:S01]  /*1db70*/  STL [R1+0x18c], R11 ;  /* 0x00018c0b01007387 */ /* 0x000fe20000100800 */
[----:B------:R-:W-:-:S03]  /*1db80*/  IMAD.MOV.U32 R8, RZ, RZ, R11 ;  /* 0x000000ffff087224 */ /* 0x000fc600078e000b */
[----:B------:R1:W-:Y:S01]  /*1db90*/  STL [R1+0x188], R212 ;  /* 0x000188d401007387 */ /* 0x0003e20000100800 */
[----:B------:R-:W-:-:S03]  /*1dba0*/  IMAD.MOV.U32 R9, RZ, RZ, R212 ;  /* 0x000000ffff097224 */ /* 0x000fc600078e00d4 */
[----:B------:R-:W3:Y:S04]  /*1dbb0*/  LDL.LU R215, [R1+0x1a0] ;  /* 0x0001a00001d77983 */ /* 0x000ee80000300800 */
[----:B------:R-:W3:Y:S04]  /*1dbc0*/  LDL.LU R214, [R1+0x1a4] ;  /* 0x0001a40001d67983 */ /* 0x000ee80000300800 */
[----:B-1----:R-:W3:Y:S04]  /*1dbd0*/  LDL.LU R212, [R1+0x1a8] ;  /* 0x0001a80001d47983 */ /* 0x002ee80000300800 */
[----:B------:R-:W3:Y:S01]  /*1dbe0*/  LDL.LU R11, [R1+0x1ac] ;  /* 0x0001ac00010b7983 */ /* 0x000ee20000300800 */
[----:B------:R-:W-:-:S04]  /*1dbf0*/  SEL R6, R6, RZ, !P0 ;  /* 0x000000ff06067207 */ /* 0x000fc80004000000 */
[----:B------:R-:W-:Y:S02]  /*1dc00*/  ISETP.NE.U32.AND P2, PT, R6, RZ, PT ;  /* 0x000000ff0600720c */ /* 0x000fe40003f45070 */
[----:B------:R-:W-:Y:S02]  /*1dc10*/  LOP3.LUT R6, R7, 0x50, RZ, 0x3c, !PT ;  /* 0x0000005007067812 */ /* 0x000fe400078e3cff */
[----:B------:R-:W-:Y:S02]  /*1dc20*/  ISETP.GT.AND P1, PT, R5, 0x15, PT ;  /* 0x000000150500780c */ /* 0x000fe40003f24270 */
[----:B------:R-:W-:-:S07]  /*1dc30*/  IADD3 R6, R6, UR4, RZ ;  /* 0x0000000406067c10 */ /* 0x000fce000fffe0ff */
[----:B------:R1:W-:Y:S02]  /*1dc40*/  LDGSTS.E [R6], desc[UR16][R8.64], P2 ;  /* 0x0000000008067fae */ /* 0x0003e40009121850 */
        /* <DEDUP_REMOVED lines=9> */
[----:B------:R-:W-:Y:S02]  /*1dce0*/  IMAD.X R12, R12, 0x1, R0, P4 ;  /* 0x000000010c0c7824 */ /* 0x000fe400020e0600 */
[----:B------:R1:W-:Y:S04]  /*1dcf0*/  STL [R1+0x190], R213 ;  /* 0x000190d501007387 */ /* 0x0003e80000100800 */
[----:B------:R-:W-:Y:S04]  /*1dd00*/  STL [R1+0x19c], R10 ;  /* 0x00019c0a01007387 */ /* 0x000fe80000100800 */
[----:B------:R2:W-:Y:S04]  /*1dd10*/  STL [R1+0x198], R12 ;  /* 0x0001980c01007387 */ /* 0x0005e80000100800 */
[----:B------:R4:W-:Y:S04]  /*1dd20*/  LDGSTS.E [R6+0x4000], desc[UR16][R8.64], P2 ;  /* 0x0400000008067fae */ /* 0x0009e80009121850 */
[----:B-1----:R-:W3:Y:S04]  /*1dd30*/  LDL.LU R213, [R1+0x1b0] ;  /* 0x0001b00001d57983 */ /* 0x002ee80000300800 */
[----:B------:R-:W3:Y:S01]  /*1dd40*/  LDL.LU R13, [R1+0x1b4] ;  /* 0x0001b400010d7983 */ /* 0x000ee20000300800 */
[----:B----4-:R-:W-:-:S02]  /*1dd50*/  IMAD.MOV.U32 R9, RZ, RZ, R12 ;  /* 0x000000ffff097224 */ /* 0x010fc400078e000c */
[----:B------:R-:W-:Y:S01]  /*1dd60*/  IMAD.MOV.U32 R8, RZ, RZ, R10 ;  /* 0x000000ffff087224 */ /* 0x000fe200078e000a */
[----:B--2---:R-:W2:Y:S01]  /*1dd70*/  LDL.LU R12, [R1+0x1b8] ;  /* 0x0001b800010c7983 */ /* 0x004ea20000300800 */
[----:B------:R-:W-:-:S03]  /*1dd80*/  ISETP.GT.AND P2, PT, R5, 0x16, PT ;  /* 0x000000160500780c */ /* 0x000fc60003f44270 */
[----:B------:R-:W4:Y:S04]  /*1dd90*/  LDL.LU R10, [R1+0x1bc] ;  /* 0x0001bc00010a7983 */ /* 0x000f280000300800 */
[----:B------:R1:W-:Y:S02]  /*1dda0*/  LDGSTS.E [R6+0x4], desc[UR16][R8.64], P1 ;  /* 0x0000400008067fae */ /* 0x0003e40008921850 */
[----:B-1----:R-:W-:-:S04]  /*1ddb0*/  SEL R8, RZ, 0x4, !P2 ;  /* 0x00000004ff087807 */ /* 0x002fc80005000000 */
[----:B------:R-:W-:Y:S02]  /*1ddc0*/  SEL R8, R8, RZ, !P0 ;  /* 0x000000ff08087207 */ /* 0x000fe40004000000 */
[----:B---3--:R-:W-:-:S04]  /*1ddd0*/  IADD3 R214, P3, R214, R2, RZ ;  /* 0x00000002d6d67210 */ /* 0x008fc80007f7e0ff */
[----:B------:R-:W-:Y:S02]  /*1dde0*/  IADD3.X R215, R215, R0, RZ, P3, !PT ;  /* 0x00000000d7d77210 */ /* 0x000fe40001ffe4ff */
[----:B------:R-:W-:Y:S01]  /*1ddf0*/  IADD3 R11, P4, R11, R2, RZ ;  /* 0x000000020b0b7210 */ /* 0x000fe20007f9e0ff */
[----:B------:R-:W-:Y:S01]  /*1de00*/  STL [R1+0x1a4], R214 ;  /* 0x0001a4d601007387 */ /* 0x000fe20000100800 */
[----:B------:R-:W-:-:S03]  /*1de10*/  ISETP.NE.U32.AND P2, PT, R8, RZ, PT ;  /* 0x000000ff0800720c */ /* 0x000fc60003f45070 */
[----:B------:R-:W-:Y:S01]  /*1de20*/  IMAD.X R212, R212, 0x1, R0, P4 ;  /* 0x00000001d4d47824 */ /* 0x000fe200020e0600 */
[----:B------:R1:W-:Y:S01]  /*1de30*/  STL [R1+0x1a0], R215 ;  /* 0x0001a0d701007387 */ /* 0x0003e20000100800 */
[----:B------:R-:W-:Y:S01]  /*1de40*/  IMAD.MOV.U32 R8, RZ, RZ, R214 ;  /* 0x000000ffff087224 */ /* 0x000fe200078e00d6 */
[----:B------:R-:W-:Y:S02]  /*1de50*/  MOV R9, R215 ;  /* 0x000000d700097202 */ /* 0x000fe40000000f00 */
[----:B------:R-:W-:Y:S04]  /*1de60*/  STL [R1+0x1ac], R11 ;  /* 0x0001ac0b01007387 */ /* 0x000fe80000100800 */
[----:B------:R3:W-:Y:S04]  /*1de70*/  STL [R1+0x1a8], R212 ;  /* 0x0001a8d401007387 */ /* 0x0007e80000100800 */
[----:B-1----:R-:W2:Y:S04]  /*1de80*/  LDL.LU R215, [R1+0x1c0] ;  /* 0x0001c00001d77983 */ /* 0x002ea80000300800 */
[----:B------:R-:W2:Y:S04]  /*1de90*/  LDL.LU R214, [R1+0x1c4] ;  /* 0x0001c40001d67983 */ /* 0x000ea80000300800 */
[----:B------:R1:W-:Y:S02]  /*1dea0*/  LDGSTS.E [R6+0x4004], desc[UR16][R8.64], P1 ;  /* 0x0400400008067fae */ /* 0x0003e40008921850 */
[----:B-1----:R-:W-:-:S02]  /*1deb0*/  IMAD.MOV.U32 R9, RZ, RZ, R212 ;  /* 0x000000ffff097224 */ /* 0x002fc400078e00d4 */
[----:B------:R-:W-:Y:S01]  /*1dec0*/  IMAD.MOV.U32 R8, RZ, RZ, R11 ;  /* 0x000000ffff087224 */ /* 0x000fe200078e000b */
[----:B---3--:R-:W3:Y:S04]  /*1ded0*/  LDL.LU R212, [R1+0x388] ;  /* 0x0003880001d47983 */ /* 0x008ee80000300800 */
[----:B------:R-:W3:Y:S01]  /*1dee0*/  LDL.LU R11, [R1+0x38c] ;  /* 0x00038c00010b7983 */ /* 0x000ee20000300800 */
[----:B------:R-:W-:-:S03]  /*1def0*/  ISETP.GT.AND P1, PT, R5, 0x17, PT ;  /* 0x000000170500780c */ /* 0x000fc60003f24270 */
[----:B------:R1:W-:Y:S02]  /*1df00*/  LDGSTS.E [R6+0x8], desc[UR16][R8.64], P2 ;  /* 0x0000800008067fae */ /* 0x0003e40009121850 */
[----:B-1----:R-:W-:-:S04]  /*1df10*/  SEL R8, RZ, 0x4, !P1 ;  /* 0x00000004ff087807 */ /* 0x002fc80004800000 */
[----:B------:R-:W-:-:S04]  /*1df20*/  SEL R8, R8, RZ, !P0 ;  /* 0x000000ff08087207 */ /* 0x000fc80004000000 */
[----:B------:R-:W-:Y:S02]  /*1df30*/  ISETP.NE.U32.AND P1, PT, R8, RZ, PT ;  /* 0x000000ff0800720c */ /* 0x000fe40003f25070 */
[----:B------:R-:W-:-:S04]  /*1df40*/  IADD3 R13, P3, R13, R2, RZ ;  /* 0x000000020d0d7210 */ /* 0x000fc80007f7e0ff */
[----:B------:R-:W-:Y:S02]  /*1df50*/  IADD3.X R213, R213, R0, RZ, P3, !PT ;  /* 0x00000000d5d57210 */ /* 0x000fe40001ffe4ff */
[----:B----4-:R-:W-:Y:S01]  /*1df60*/  IADD3 R10, P4, R10, R2, RZ ;  /* 0x000000020a0a7210 */ /* 0x010fe20007f9e0ff */
[----:B------:R-:W-:Y:S01]  /*1df70*/  STL [R1+0x1b4], R13 ;  /* 0x0001b40d01007387 */ /* 0x000fe20000100800 */
[----:B------:R-:W-:Y:S01]  /*1df80*/  IMAD.MOV.U32 R8, RZ, RZ, R13 ;  /* 0x000000ffff087224 */ /* 0x000fe200078e000d */
[----:B------:R-:W-:Y:S02]  /*1df90*/  MOV R9, R213 ;  /* 0x000000d500097202 */ /* 0x000fe40000000f00 */
[----:B--2---:R-:W-:Y:S01]  /*1dfa0*/  IMAD.X R12, R12, 0x1, R0, P4 ;  /* 0x000000010c0c7824 */ /* 0x004fe200020e0600 */
[----:B------:R1:W-:Y:S04]  /*1dfb0*/  STL [R1+0x1b0], R213 ;  /* 0x0001b0d501007387 */ /* 0x0003e80000100800 */
[----:B------:R-:W-:Y:S04]  /*1dfc0*/  STL [R1+0x1bc], R10 ;  /* 0x0001bc0a01007387 */ /* 0x000fe80000100800 */
[----:B------:R2:W-:Y:S04]  /*1dfd0*/  STL [R1+0x1b8], R12 ;  /* 0x0001b80c01007387 */ /* 0x0005e80000100800 */
[----:B-1----:R-:W4:Y:S04]  /*1dfe0*/  LDL.LU R213, [R1+0x390] ;  /* 0x0003900001d57983 */ /* 0x002f280000300800 */
[----:B------:R1:W-:Y:S01]  /*1dff0*/  LDGSTS.E [R6+0x4008], desc[UR16][R8.64], P2 ;  /* 0x0400800008067fae */ /* 0x0003e20009121850 */
[----:B------:R-:W-:-:S03]  /*1e000*/  ISETP.GT.AND P2, PT, R5, 0x34, PT ;  /* 0x000000340500780c */ /* 0x000fc60003f44270 */
[----:B------:R-:W4:Y:S01]  /*1e010*/  LDL.LU R13, [R1+0x394] ;  /* 0x00039400010d7983 */ /* 0x000f220000300800 */
[----:B-1----:R-:W-:Y:S02]  /*1e020*/  IMAD.MOV.U32 R8, RZ, RZ, R10 ;  /* 0x000000ffff087224 */ /* 0x002fe400078e000a */
[----:B------:R-:W-:Y:S02]  /*1e030*/  IMAD.MOV.U32 R9, RZ, RZ, R12 ;  /* 0x000000ffff097224 */ /* 0x000fe400078e000c */
[----:B--2---:R-:W2:Y:S04]  /*1e040*/  LDL.LU R12, [R1+0x398] ;  /* 0x00039800010c7983 */ /* 0x004ea80000300800 */
[----:B------:R-:W2:Y:S04]  /*1e050*/  LDL.LU R10, [R1+0x39c] ;  /* 0x00039c00010a7983 */ /* 0x000ea80000300800 */
[----:B------:R1:W-:Y:S01]  /*1e060*/  LDGSTS.E [R6+0xc], desc[UR16][R8.64], P1 ;  /* 0x0000c00008067fae */ /* 0x0003e20008921850 */
[----:B------:R-:W-:-:S02]  /*1e070*/  IADD3 R214, P3, R214, R2, RZ ;  /* 0x00000002d6d67210 */ /* 0x000fc40007f7e0ff */
[----:B-1----:R-:W-:Y:S02]  /*1e080*/  SEL R8, RZ, 0x4, !P2 ;  /* 0x00000004ff087807 */ /* 0x002fe40005000000 */
[----:B------:R-:W-:Y:S02]  /*1e090*/  IADD3.X R215, R215, R0, RZ, P3, !PT ;  /* 0x00000000d7d77210 */ /* 0x000fe40001ffe4ff */
[----:B------:R-:W-:Y:S02]  /*1e0a0*/  SEL R8, R8, RZ, !P0 ;  /* 0x000000ff08087207 */ /* 0x000fe40004000000 */
[----:B------:R-:W-:Y:S02]  /*1e0b0*/  MOV R9, R215 ;  /* 0x000000d700097202 */ /* 0x000fe40000000f00 */
[----:B------:R-:W-:Y:S01]  /*1e0c0*/  ISETP.NE.U32.AND P2, PT, R8, RZ, PT ;  /* 0x000000ff0800720c */ /* 0x000fe20003f45070 */
[----:B------:R-:W-:Y:S01]  /*1e0d0*/  IMAD.MOV.U32 R8, RZ, RZ, R214 ;  /* 0x000000ffff087224 */ /* 0x000fe200078e00d6 */
[----:B------:R-:W-:Y:S01]  /*1e0e0*/  STL [R1+0x1c4], R214 ;  /* 0x0001c4d601007387 */ /* 0x000fe20000100800 */
[----:B---3--:R-:W-:-:S03]  /*1e0f0*/  IADD3 R11, P4, R11, R2, RZ ;  /* 0x000000020b0b7210 */ /* 0x008fc60007f9e0ff */
[----:B------:R-:W-:Y:S02]  /*1e100*/  STL [R1+0x1c0], R215 ;  /* 0x0001c0d701007387 */ /* 0x000fe40000100800 */
[----:B------:R-:W-:Y:S02]  /*1e110*/  IMAD.X R212, R212, 0x1, R0, P4 ;  /* 0x00000001d4d47824 */ /* 0x000fe400020e0600 */
[----:B------:R-:W-:Y:S04]  /*1e120*/  STL [R1+0x38c], R11 ;  /* 0x00038c0b01007387 */ /* 0x000fe80000100800 */
[----:B------:R1:W-:Y:S04]  /*1e130*/  LDGSTS.E [R6+0x400c], desc[UR16][R8.64], P1 ;  /* 0x0400c00008067fae */ /* 0x0003e80008921850 */
[----:B------:R3:W-:Y:S01]  /*1e140*/  STL [R1+0x388], R212 ;  /* 0x000388d401007387 */ /* 0x0007e20000100800 */
[----:B-1----:R-:W-:-:S02]  /*1e150*/  IMAD.MOV.U32 R9, RZ, RZ, R212 ;  /* 0x000000ffff097224 */ /* 0x002fc400078e00d4 */
[----:B------:R-:W-:Y:S01]  /*1e160*/  IMAD.MOV.U32 R8, RZ, RZ, R11 ;  /* 0x000000ffff087224 */ /* 0x000fe200078e000b */
[----:B---3--:R-:W3:Y:S04]  /*1e170*/  LDL.LU R212, [R1+0x3a0] ;  /* 0x0003a00001d47983 */ /* 0x008ee80000300800 */
[----:B------:R-:W3:Y:S04]  /*1e180*/  LDL.LU R11, [R1+0x3a4] ;  /* 0x0003a400010b7983 */ /* 0x000ee80000300800 */
[----:B------:R-:W3:Y:S04]  /*1e190*/  LDL.LU R215, [R1+0x3a8] ;  /* 0x0003a80001d77983 */ /* 0x000ee80000300800 */
[----:B------:R-:W3:Y:S01]  /*1e1a0*/  LDL.LU R214, [R1+0x3ac] ;  /* 0x0003ac0001d67983 */ /* 0x000ee20000300800 */
[----:B------:R-:W-:-:S03]  /*1e1b0*/  ISETP.GT.AND P1, PT, R5, 0x35, PT ;  /* 0x000000350500780c */ /* 0x000fc60003f24270 */
[----:B------:R1:W-:Y:S02]  /*1e1c0*/  LDGSTS.E [R6+0x8000], desc[UR16][R8.64], P2 ;  /* 0x0800000008067fae */ /* 0x0003e40009121850 */
[----:B-1----:R-:W-:-:S04]  /*1e1d0*/  SEL R8, RZ, 0x4, !P1 ;  /* 0x00000004ff087807 */ /* 0x002fc80004800000 */
[----:B------:R-:W-:-:S04]  /*1e1e0*/  SEL R8, R8, RZ, !P0 ;  /* 0x000000ff08087207 */ /* 0x000fc80004000000 */
[----:B------:R-:W-:Y:S02]  /*1e1f0*/  ISETP.NE.U32.AND P1, PT, R8, RZ, PT ;  /* 0x000000ff0800720c */ /* 0x000fe40003f25070 */
[----:B----4-:R-:W-:-:S04]  /*1e200*/  IADD3 R13, P3, R13, R2, RZ ;  /* 0x000000020d0d7210 */ /* 0x010fc80007f7e0ff */
[----:B------:R-:W-:Y:S01]  /*1e210*/  IADD3.X R213, R213, R0, RZ, P3, !PT ;  /* 0x00000000d5d57210 */ /* 0x000fe20001ffe4ff */
[----:B------:R-:W-:Y:S01]  /*1e220*/  IMAD.MOV.U32 R8, RZ, RZ, R13 ;  /* 0x000000ffff087224 */ /* 0x000fe200078e000d */
[----:B------:R-:W-:Y:S02]  /*1e230*/  STL [R1+0x394], R13 ;  /* 0x0003940d01007387 */ /* 0x000fe40000100800 */
[----:B------:R-:W-:Y:S02]  /*1e240*/  MOV R9, R213 ;  /* 0x000000d500097202 */ /* 0x000fe40000000f00 */
[----:B--2---:R-:W-:Y:S01]  /*1e250*/  IADD3 R10, P4, R10, R2, RZ ;  /* 0x000000020a0a7210 */ /* 0x004fe20007f9e0ff */
[----:B------:R1:W-:Y:S04]  /*1e260*/  STL [R1+0x390], R213 ;  /* 0x000390d501007387 */ /* 0x0003e80000100800 */
[----:B------:R-:W-:Y:S01]  /*1e270*/  IMAD.X R12, R12, 0x1, R0, P4 ;  /* 0x000000010c0c7824 */ /* 0x000fe200020e0600 */
[----:B------:R-:W-:Y:S04]  /*1e280*/  STL [R1+0x39c], R10 ;  /* 0x00039c0a01007387 */ /* 0x000fe80000100800 */
[----:B------:R2:W-:Y:S04]  /*1e290*/  LDGSTS.E [R6+0xc000], desc[UR16][R8.64], P2 ;  /* 0x0c00000008067fae */ /* 0x0005e80009121850 */
[----:B------:R4:W-:Y:S04]  /*1e2a0*/  STL [R1+0x398], R12 ;  /* 0x0003980c01007387 */ /* 0x0009e80000100800 */
[----:B-1----:R-:W3:Y:S01]  /*1e2b0*/  LDL.LU R213, [R1+0x3b0] ;  /* 0x0003b00001d57983 */ /* 0x002ee20000300800 */
[----:B--2---:R-:W-:-:S03]  /*1e2c0*/  IMAD.MOV.U32 R9, RZ, RZ, R12 ;  /* 0x000000ffff097224 */ /* 0x004fc600078e000c */
[----:B----4-:R-:W2:Y:S01]  /*1e2d0*/  LDL.LU R12, [R1+0x3b4] ;  /* 0x0003b400010c7983 */ /* 0x010ea20000300800 */
        /* <DEDUP_REMOVED lines=9> */
[----:B------:R-:W-:Y:S02]  /*1e370*/  IADD3.X R212, R212, R0, RZ, P3, !PT ;  /* 0x00000000d4d47210 */ /* 0x000fe40001ffe4ff */
[----:B------:R-:W-:Y:S01]  /*1e380*/  IADD3 R214, P4, R214, R2, RZ ;  /* 0x00000002d6d67210 */ /* 0x000fe20007f9e0ff */
[----:B------:R-:W-:Y:S01]  /*1e390*/  STL [R1+0x3a4], R11 ;  /* 0x0003a40b01007387 */ /* 0x000fe20000100800 */
[----:B------:R-:W-:-:S03]  /*1e3a0*/  MOV R9, R212 ;  /* 0x000000d400097202 */ /* 0x000fc60000000f00 */
[----:B------:R-:W-:Y:S01]  /*1e3b0*/  IMAD.X R215, R215, 0x1, R0, P4 ;  /* 0x00000001d7d77824 */ /* 0x000fe200020e0600 */
[----:B------:R1:W-:Y:S01]  /*1e3c0*/  STL [R1+0x3a0], R212 ;  /* 0x0003a0d401007387 */ /* 0x0003e20000100800 */
[----:B------:R-:W-:-:S03]  /*1e3d0*/  IMAD.MOV.U32 R8, RZ, RZ, R11 ;  /* 0x000000ffff087224 */ /* 0x000fc600078e000b */
[----:B------:R-:W-:Y:S04]  /*1e3e0*/  STL [R1+0x3ac], R214 ;  /* 0x0003acd601007387 */ /* 0x000fe80000100800 */
[----:B------:R3:W-:Y:S04]  /*1e3f0*/  LDGSTS.E [R6+0xc004], desc[UR16][R8.64], P1 ;  /* 0x0c00400008067fae */ /* 0x0007e80008921850 */
[----:B-1----:R-:W4:Y:S04]  /*1e400*/  LDL.LU R212, [R1+0x3b8] ;  /* 0x0003b80001d47983 */ /* 0x002f280000300800 */
[----:B------:R-:W-:Y:S04]  /*1e410*/  STL [R1+0x3a8], R215 ;  /* 0x0003a8d701007387 */ /* 0x000fe80000100800 */
[----:B------:R-:W4:Y:S01]  /*1e420*/  LDL.LU R11, [R1+0x3c0] ;  /* 0x0003c000010b7983 */ /* 0x000f220000300800 */
[----:B---3--:R-:W-:-:S02]  /*1e430*/  IMAD.MOV.U32 R8, RZ, RZ, R214 ;  /* 0x000000ffff087224 */ /* 0x008fc400078e00d6 */
[----:B------:R-:W-:Y:S01]  /*1e440*/  IMAD.MOV.U32 R9, RZ, RZ, R215 ;  /* 0x000000ffff097224 */ /* 0x000fe200078e00d7 */
[----:B------:R-:W-:-:S04]  /*1e450*/  ISETP.GT.AND P1, PT, R5, 0x37, PT ;  /* 0x000000370500780c */ /* 0x000fc80003f24270 */
[----:B------:R1:W-:Y:S02]  /*1e460*/  LDGSTS.E [R6+0x8008], desc[UR16][R8.64], P2 ;  /* 0x0800800008067fae */ /* 0x0003e40009121850 */
[----:B-1----:R-:W-:-:S04]  /*1e470*/  SEL R8, RZ, 0x4, !P1 ;  /* 0x00000004ff087807 */ /* 0x002fc80004800000 */
[----:B------:R-:W-:-:S04]  /*1e480*/  SEL R8, R8, RZ, !P0 ;  /* 0x000000ff08087207 */ /* 0x000fc80004000000 */
[----:B------:R-:W-:Y:S02]  /*1e490*/  ISETP.NE.U32.AND P1, PT, R8, RZ, PT ;  /* 0x000000ff0800720c */ /* 0x000fe40003f25070 */
[----:B--2---:R-:W-:-:S04]  /*1e4a0*/  IADD3 R12, P3, R12, R2, RZ ;  /* 0x000000020c0c7210 */ /* 0x004fc80007f7e0ff */
[----:B------:R-:W-:Y:S01]  /*1e4b0*/  IADD3.X R213, R213, R0, RZ, P3, !PT ;  /* 0x00000000d5d57210 */ /* 0x000fe20001ffe4ff */
[----:B------:R-:W-:Y:S01]  /*1e4c0*/  STL [R1+0x3b4], R12 ;  /* 0x0003b40c01007387 */ /* 0x000fe20000100800 */
[----:B------:R-:W-:-:S03]  /*1e4d0*/  IMAD.MOV.U32 R8, RZ, RZ, R12 ;  /* 0x000000ffff087224 */ /* 0x000fc600078e000c */
[----:B------:R1:W-:Y:S01]  /*1e4e0*/  STL [R1+0x3b0], R213 ;  /* 0x0003b0d501007387 */ /* 0x0003e20000100800 */
[----:B------:R-:W-:Y:S01]  /*1e4f0*/  IMAD.MOV.U32 R9, RZ, RZ, R213 ;  /* 0x000000ffff097224 */ /* 0x000fe200078e00d5 */
[----:B----4-:R-:W-:-:S04]  /*1e500*/  IADD3 R10, P3, R10, R2, RZ ;  /* 0x000000020a0a7210 */ /* 0x010fc80007f7e0ff */
[----:B------:R2:W-:Y:S04]  /*1e510*/  LDGSTS.E [R6+0xc008], desc[UR16][R8.64], P2 ;  /* 0x0c00800008067fae */ /* 0x0005e80009121850 */
[----:B-1----:R-:W3:Y:S04]  /*1e520*/  LDL.LU R213, [R1+0x1c8] ;  /* 0x0001c80001d57983 */ /* 0x002ee80000300800 */
[----:B------:R-:W4:Y:S01]  /*1e530*/  LDL.LU R12, [R1+0x1cc] ;  /* 0x0001cc00010c7983 */ /* 0x000f220000300800 */
[----:B------:R-:W-:-:S05]  /*1e540*/  IADD3 R13, P2, R13, R2, RZ ;  /* 0x000000020d0d7210 */ /* 0x000fca0007f5e0ff */
[----:B------:R-:W-:Y:S01]  /*1e550*/  STL [R1+0x3bc], R13 ;  /* 0x0003bc0d01007387 */ /* 0x000fe20000100800 */
[----:B--2---:R-:W-:Y:S01]  /*1e560*/  IMAD.MOV.U32 R8, RZ, RZ, R13 ;  /* 0x000000ffff087224 */ /* 0x004fe200078e000d */
[----:B------:R-:W-:-:S04]  /*1e570*/  IADD3.X R212, R212, R0, RZ, P2, !PT ;  /* 0x00000000d4d47210 */ /* 0x000fc800017fe4ff */
[----:B------:R-:W-:Y:S01]  /*1e580*/  MOV R9, R212 ;  /* 0x000000d400097202 */ /* 0x000fe20000000f00 */
[----:B------:R1:W-:Y:S01]  /*1e590*/  STL [R1+0x3b8], R212 ;  /* 0x0003b8d401007387 */ /* 0x0003e20000100800 */
[----:B------:R-:W-:-:S03]  /*1e5a0*/  IMAD.X R11, R11, 0x1, R0, P3 ;  /* 0x000000010b0b7824 */ /* 0x000fc600018e0600 */
[----:B------:R-:W-:Y:S04]  /*1e5b0*/  STL [R1+0x3c4], R10 ;  /* 0x0003c40a01007387 */ /* 0x000fe80000100800 */
[----:B------:R2:W-:Y:S04]  /*1e5c0*/  STL [R1+0x3c0], R11 ;  /* 0x0003c00b01007387 */ /* 0x0005e80000100800 */
[----:B-1----:R-:W3:Y:S04]  /*1e5d0*/  LDL.LU R212, [R1+0x1d0] ;  /* 0x0001d00001d47983 */ /* 0x002ee80000300800 */
[----:B------:R1:W-:Y:S04]  /*1e5e0*/  LDGSTS.E [R6+0x800c], desc[UR16][R8.64], P1 ;  /* 0x0800c00008067fae */ /* 0x0003e80008921850 */
[----:B------:R-:W3:Y:S01]  /*1e5f0*/  LDL.LU R13, [R1+0x1d4] ;  /* 0x0001d400010d7983 */ /* 0x000ee20000300800 */
[----:B-1----:R-:W-:-:S02]  /*1e600*/  IMAD.MOV.U32 R9, RZ, RZ, R11 ;  /* 0x000000ffff097224 */ /* 0x002fc400078e000b */
[----:B------:R-:W-:Y:S01]  /*1e610*/  IMAD.MOV.U32 R8, RZ, RZ, R10 ;  /* 0x000000ffff087224 */ /* 0x000fe200078e000a */
        /* <DEDUP_REMOVED lines=9> */
[----:B----4-:R-:W-:-:S04]  /*1e6b0*/  IADD3 R12, P1, R12, R2, RZ ;  /* 0x000000020c0c7210 */ /* 0x010fc80007f3e0ff */
[----:B---3--:R-:W-:Y:S01]  /*1e6c0*/  IADD3.X R213, R213, R0, RZ, P1, !PT ;  /* 0x00000000d5d57210 */ /* 0x008fe20000ffe4ff */
[----:B------:R-:W-:Y:S01]  /*1e6d0*/  STL [R1+0x1cc], R12 ;  /* 0x0001cc0c01007387 */ /* 0x000fe20000100800 */
[----:B------:R-:W-:-:S03]  /*1e6e0*/  IMAD.MOV.U32 R8, RZ, RZ, R12 ;  /* 0x000000ffff087224 */ /* 0x000fc600078e000c */
[----:B------:R1:W-:Y:S01]  /*1e6f0*/  STL [R1+0x1c8], R213 ;  /* 0x0001c8d501007387 */ /* 0x0003e20000100800 */
[----:B------:R-:W-:-:S03]  /*1e700*/  MOV R9, R213 ;  /* 0x000000d500097202 */ /* 0x000fc60000000f00 */
[----:B------:R-:W3:Y:S01]  /*1e710*/  LDL.LU R215, [R1+0x1e0] ;  /* 0x0001e00001d77983 */ /* 0x000ee20000300800 */
[----:B------:R-:W-:-:S03]  /*1e720*/  ISETP.GT.AND P1, PT, R5, 0x19, PT ;  /* 0x000000190500780c */ /* 0x000fc60003f24270 */
[----:B------:R-:W4:Y:S04]  /*1e730*/  LDL.LU R214, [R1+0x1e4] ;  /* 0x0001e40001d67983 */ /* 0x000f280000300800 */
        /* <DEDUP_REMOVED lines=17> */
[----:B-1----:R-:W3:Y:S04]  /*1e850*/  LDL.LU R212, [R1+0x1f0] ;  /* 0x0001f00001d47983 */ /* 0x002ee80000300800 */
[----:B------:R-:W3:Y:S01]  /*1e860*/  LDL.LU R13, [R1+0x1f4] ;  /* 0x0001f400010d7983 */ /* 0x000ee20000300800 */
[----:B--2---:R-:W-:Y:S01]  /*1e870*/  MOV R9, R11 ;  /* 0x0000000b00097202 */ /* 0x004fe20000000f00 */
[----:B------:R-:W-:-:S02]  /*1e880*/  IMAD.MOV.U32 R8, RZ, RZ, R10 ;  /* 0x000000ffff087224 */ /* 0x000fc400078e000a */
        /* <DEDUP_REMOVED lines=8> */
[--C-:B---3--:R-:W-:Y:S01]  /*1e910*/  IMAD.X R215, R215, 0x1, R0.reuse, P3 ;  /* 0x00000001d7d77824 */ /* 0x108fe200018e0600 */
[----:B------:R-:W-:Y:S01]  /*1e920*/  IADD3 R12, P4, R12, R2, RZ ;  /* 0x000000020c0c7210 */ /* 0x000fe20007f9e0ff */
[----:B------:R-:W-:Y:S04]  /*1e930*/  STL [R1+0x1e4], R214 ;  /* 0x0001e4d601007387 */ /* 0x000fe80000100800 */
[----:B------:R-:W-:Y:S01]  /*1e940*/  IMAD.X R213, R213, 0x1, R0, P4 ;  /* 0x00000001d5d57824 */ /* 0x000fe200020e0600 */
[----:B------:R1:W-:Y:S01]  /*1e950*/  STL [R1+0x1e0], R215 ;  /* 0x0001e0d701007387 */ /* 0x0003e20000100800 */
[----:B------:R-:W-:Y:S01]  /*1e960*/  MOV R8, R214 ;  /* 0x000000d600087202 */ /* 0x000fe20000000f00 */
[----:B------:R-:W-:Y:S02]  /*1e970*/  IMAD.MOV.U32 R9, RZ, RZ, R215 ;  /* 0x000000ffff097224 */ /* 0x000fe400078e00d7 */
[----:B------:R-:W-:Y:S04]  /*1e980*/  STL [R1+0x1ec], R12 ;  /* 0x0001ec0c01007387 */ /* 0x000fe80000100800 */
[----:B------:R3:W-:Y:S04]  /*1e990*/  STL [R1+0x1e8], R213 ;  /* 0x0001e8d501007387 */ /* 0x0007e80000100800 */
[----:B-1----:R-:W4:Y:S04]  /*1e9a0*/  LDL.LU R215, [R1+0x200] ;  /* 0x0002000001d77983 */ /* 0x002f280000300800 */
[----:B------:R-:W4:Y:S04]  /*1e9b0*/  LDL.LU R214, [R1+0x204] ;  /* 0x0002040001d67983 */ /* 0x000f280000300800 */
[----:B------:R1:W-:Y:S01]  /*1e9c0*/  LDGSTS.E [R6+0x4004], desc[UR16][R8.64], P1 ;  /* 0x0400400008067fae */ /* 0x0003e20008921850 */
[----:B------:R-:W-:Y:S01]  /*1e9d0*/  ISETP.GT.AND P1, PT, R5, 0x1b, PT ;  /* 0x0000001b0500780c */ /* 0x000fe20003f24270 */
[----:B-1----:R-:W-:Y:S01]  /*1e9e0*/  IMAD.MOV.U32 R8, RZ, RZ, R12 ;  /* 0x000000ffff087224 */ /* 0x002fe200078e000c */
[----:B------:R-:W-:-:S02]  /*1e9f0*/  MOV R9, R213 ;  /* 0x000000d500097202 */ /* 0x000fc40000000f00 */
[----:B---3--:R-:W3:Y:S04]  /*1ea00*/  LDL.LU R213, [R1+0x3c8] ;  /* 0x0003c80001d57983 */ /* 0x008ee80000300800 */
[----:B------:R-:W3:Y:S04]  /*1ea10*/  LDL.LU R12, [R1+0x3cc] ;  /* 0x0003cc00010c7983 */ /* 0x000ee80000300800 */
[----:B------:R1:W-:Y:S02]  /*1ea20*/  LDGSTS.E [R6+0x8], desc[UR16][R8.64], P2 ;  /* 0x0000800008067fae */ /* 0x0003e40009121850 */
[----:B-1----:R-:W-:-:S04]  /*1ea30*/  SEL R8, RZ, 0x4, !P1 ;  /* 0x00000004ff087807 */ /* 0x002fc80004800000 */
[----:B------:R-:W-:-:S04]  /*1ea40*/  SEL R8, R8, RZ, !P0 ;  /* 0x000000ff08087207 */ /* 0x000fc80004000000 */
[----:B------:R-:W-:Y:S02]  /*1ea50*/  ISETP.NE.U32.AND P1, PT, R8, RZ, PT ;  /* 0x000000ff0800720c */ /* 0x000fe40003f25070 */
[----:B------:R-:W-:-:S05]  /*1ea60*/  IADD3 R13, P3, R13, R2, RZ ;  /* 0x000000020d0d7210 */ /* 0x000fca0007f7e0ff */
[----:B------:R-:W-:Y:S01]  /*1ea70*/  IMAD.X R212, R212, 0x1, R0, P3 ;  /* 0x00000001d4d47824 */ /* 0x000fe200018e0600 */
[----:B--2---:R-:W-:Y:S01]  /*1ea80*/  IADD3 R10, P4, R10, R2, RZ ;  /* 0x000000020a0a7210 */ /* 0x004fe20007f9e0ff */
[----:B------:R-:W-:Y:S01]  /*1ea90*/  STL [R1+0x1f4], R13 ;  /* 0x0001f40d01007387 */ /* 0x000fe20000100800 */
[----:B------:R-:W-:-:S03]  /*1eaa0*/  MOV R8, R13 ;  /* 0x0000000d00087202 */ /* 0x000fc60000000f00 */
[----:B------:R-:W-:Y:S01]  /*1eab0*/  IMAD.X R11, R11, 0x1, R0, P4 ;  /* 0x000000010b0b7824 */ /* 0x000fe200020e0600 */
[----:B------:R1:W-:Y:S01]  /*1eac0*/  STL [R1+0x1f0], R212 ;  /* 0x0001f0d401007387 */ /* 0x0003e20000100800 */
[----:B------:R-:W-:-:S03]  /*1ead0*/  IMAD.MOV.U32 R9, RZ, RZ, R212 ;  /* 0x000000ffff097224 */ /* 0x000fc600078e00d4 */
[----:B------:R-:W-:Y:S04]  /*1eae0*/  STL [R1+0x1fc], R10 ;  /* 0x0001fc0a01007387 */ /* 0x000fe80000100800 */
[----:B------:R2:W-:Y:S04]  /*1eaf0*/  STL [R1+0x1f8], R11 ;  /* 0x0001f80b01007387 */ /* 0x0005e80000100800 */
[----:B-1----:R-:W3:Y:S04]  /*1eb00*/  LDL.LU R212, [R1+0x3d0] ;  /* 0x0003d00001d47983 */ /* 0x002ee80000300800 */
[----:B------:R-:W3:Y:S04]  /*1eb10*/  LDL.LU R13, [R1+0x3d4] ;  /* 0x0003d400010d7983 */ /* 0x000ee80000300800 */
[----:B------:R1:W-:Y:S02]  /*1eb20*/  LDGSTS.E [R6+0x4008], desc[UR16][R8.64], P2 ;  /* 0x0400800008067fae */ /* 0x0003e40009121850 */
[----:B-1----:R-:W-:Y:S01]  /*1eb30*/  MOV R9, R11 ;  /* 0x0000000b00097202 */ /* 0x002fe20000000f00 */
[----:B------:R-:W-:Y:S01]  /*1eb40*/  IMAD.MOV.U32 R8, RZ, RZ, R10 ;  /* 0x000000ffff087224 */ /* 0x000fe200078e000a */
        /* <DEDUP_REMOVED lines=9> */
[----:B------:R-:W-:-:S03]  /*1ebe0*/  MOV R8, R214 ;  /* 0x000000d600087202 */ /* 0x000fc60000000f00 */
[----:B------:R-:W-:Y:S01]  /*1ebf0*/  IMAD.MOV.U32 R9, RZ, RZ, R215 ;  /* 0x000000ffff097224 */ /* 0x000fe200078e00d7 */
[----:B------:R-:W-:Y:S04]  /*1ec00*/  STL [R1+0x204], R214 ;  /* 0x000204d601007387 */ /* 0x000fe80000100800 */
[----:B------:R-:W-:Y:S04]  /*1ec10*/  STL [R1+0x200], R215 ;  /* 0x000200d701007387 */ /* 0x000fe80000100800 */
[----:B------:R1:W-:Y:S01]  /*1ec20*/  LDGSTS.E [R6+0x400c], desc[UR16][R8.64], P1 ;  /* 0x0400c00008067fae */ /* 0x0003e20008921850 */
[----:B---3--:R-:W-:-:S05]  /*1ec30*/  IADD3 R12, P4, R12, R2, RZ ;  /* 0x000000020c0c7210 */ /* 0x008fca0007f9e0ff */
[----:B------:R-:W-:Y:S01]  /*1ec40*/  IMAD.X R213, R213, 0x1, R0, P4 ;  /* 0x00000001d5d57824 */ /* 0x000fe200020e0600 */
[----:B------:R-:W-:Y:S01]  /*1ec50*/  STL [R1+0x3cc], R12 ;  /* 0x0003cc0c01007387 */ /* 0x000fe20000100800 */
[----:B-1----:R-:W-:-:S03]  /*1ec60*/  IMAD.MOV.U32 R8, RZ, RZ, R12 ;  /* 0x000000ffff087224 */ /* 0x002fc600078e000c */
[----:B------:R1:W-:Y:S01]  /*1ec70*/  STL [R1+0x3c8], R213 ;  /* 0x0003c8d501007387 */ /* 0x0003e20000100800 */
[----:B------:R-:W-:Y:S02]  /*1ec80*/  MOV R9, R213 ;  /* 0x000000d500097202 */ /* 0x000fe40000000f00 */
[----:B------:R-:W-:-:S03]  /*1ec90*/  ISETP.GT.AND P1, PT, R5, 0x39, PT ;  /* 0x000000390500780c */ /* 0x000fc60003f24270 */
        /* <DEDUP_REMOVED lines=9> */
[----:B------:R-:W-:Y:S01]  /*1ed30*/  IMAD.X R212, R212, 0x1, R0, P3 ;  /* 0x00000001d4d47824 */ /* 0x000fe200018e0600 */
[----:B------:R-:W-:Y:S01]  /*1ed40*/  MOV R8, R13 ;  /* 0x0000000d00087202 */ /* 0x000fe20000000f00 */
[----:B------:R1:W-:Y:S02]  /*1ed50*/  STL [R1+0x3d4], R13 ;  /* 0x0003d40d01007387 */ /* 0x0003e40000100800 */
[----:B------:R-:W-:Y:S02]  /*1ed60*/  IMAD.MOV.U32 R9, RZ, RZ, R212 ;  /* 0x000000ffff097224 */ /* 0x000fe400078e00d4 */
[----:B------:R-:W-:Y:S04]  /*1ed70*/  STL [R1+0x3d0], R212 ;  /* 0x0003d0d401007387 */ /* 0x000fe80000100800 */
[----:B------:R1:W-:Y:S01]  /*1ed80*/  LDGSTS.E [R6+0xc000], desc[UR16][R8.64], P2 ;  /* 0x0c00000008067fae */ /* 0x0003e20009121850 */
[----:B--2---:R-:W-:-:S05]  /*1ed90*/  IADD3 R10, P4, R10, R2, RZ ;  /* 0x000000020a0a7210 */ /* 0x004fca0007f9e0ff */
[----:B------:R-:W-:Y:S01]  /*1eda0*/  IMAD.X R11, R11, 0x1, R0, P4 ;  /* 0x000000010b0b7824 */ /* 0x000fe200020e0600 */
[----:B------:R-:W-:Y:S04]  /*1edb0*/  STL [R1+0x3dc], R10 ;  /* 0x0003dc0a01007387 */ /* 0x000fe80000100800 */
[----:B------:R2:W-:Y:S01]  /*1edc0*/  STL [R1+0x3d8], R11 ;  /* 0x0003d80b01007387 */ /* 0x0005e20000100800 */
[----:B-1----:R-:W-:-:S03]  /*1edd0*/  MOV R9, R11 ;  /* 0x0000000b00097202 */ /* 0x002fc60000000f00 */
[----:B------:R-:W3:Y:S04]  /*1ede0*/  LDL.LU R13, [R1+0x3f0] ;  /* 0x0003f000010d7983 */ /* 0x000ee80000300800 */
[----:B--2---:R-:W2:Y:S01]  /*1edf0*/  LDL.LU R11, [R1+0x3f4] ;  /* 0x0003f400010b7983 */ /* 0x004ea20000300800 */
[----:B------:R-:W-:Y:S01]  /*1ee00*/  IMAD.MOV.U32 R8, RZ, RZ, R10 ;  /* 0x000000ffff087224 */ /* 0x000fe200078e000a */
[----:B------:R-:W-:Y:S02]  /*1ee10*/  ISETP.GT.AND P2, PT, R5, 0x3a, PT ;  /* 0x0000003a0500780c */ /* 0x000fe40003f44270 */
[----:B------:R-:W2:Y:S04]  /*1ee20*/  LDL.LU R212, [R1+0x3fc] ;  /* 0x0003fc0001d47983 */ /* 0x000ea80000300800 */
[----:B------:R1:W-:Y:S04]  /*1ee30*/  LDGSTS.E [R6+0x8004], desc[UR16][R8.64], P1 ;  /* 0x0800400008067fae */ /* 0x0003e80008921850 */
[----:B------:R-:W2:Y:S01]  /*1ee40*/  LDL.LU R10, [R1+0x404] ;  /* 0x00040400010a7983 */ /* 0x000ea20000300800 */
[----:B-1----:R-:W-:-:S04]  /*1ee50*/  SEL R8, RZ, 0x4, !P2 ;  /* 0x00000004ff087807 */ /* 0x002fc80005000000 */
[----:B------:R-:W-:-:S04]  /*1ee60*/  SEL R8, R8, RZ, !P0 ;  /* 0x000000ff08087207 */ /* 0x000fc80004000000 */
[----:B------:R-:W-:Y:S02]  /*1ee70*/  ISETP.NE.U32.AND P2, PT, R8, RZ, PT ;  /* 0x000000ff0800720c */ /* 0x000fe40003f45070 */
[----:B----4-:R-:W-:-:S05]  /*1ee80*/  IADD3 R12, P3, R12, R2, RZ ;  /* 0x000000020c0c7210 */ /* 0x010fca0007f7e0ff */
[--C-:B------:R-:W-:Y:S01]  /*1ee90*/  IMAD.X R213, R213, 0x1, R0.reuse, P3 ;  /* 0x00000001d5d57824 */ /* 0x100fe200018e0600 */
[----:B---3--:R-:W-:Y:S01]  /*1eea0*/  IADD3 R214, P4, R214, R2, RZ ;  /* 0x00000002d6d67210 */ /* 0x008fe20007f9e0ff */
[----:B------:R-:W-:Y:S01]  /*1eeb0*/  STL [R1+0x3e4], R12 ;  /* 0x0003e40c01007387 */ /* 0x000fe20000100800 */
[----:B------:R-:W-:Y:S01]  /*1eec0*/  MOV R8, R12 ;  /* 0x0000000c00087202 */ /* 0x000fe20000000f00 */
[----:B------:R-:W-:Y:S02]  /*1eed0*/  IMAD.MOV.U32 R9, RZ, RZ, R213 ;  /* 0x000000ffff097224 */ /* 0x000fe400078e00d5 */
[----:B------:R1:W-:Y:S01]  /*1eee0*/  STL [R1+0x3e0], R213 ;  /* 0x0003e0d501007387 */ /* 0x0003e20000100800 */
[----:B------:R-:W-:-:S03]  /*1eef0*/  IMAD.X R215, R215, 0x1, R0, P4 ;  /* 0x00000001d7d77824 */ /* 0x000fc600020e0600 */
[----:B------:R-:W-:Y:S04]  /*1ef00*/  STL [R1+0x3ec], R214 ;  /* 0x0003ecd601007387 */ /* 0x000fe80000100800 */
[----:B------:R3:W-:Y:S04]  /*1ef10*/  LDGSTS.E [R6+0xc004], desc[UR16][R8.64], P1 ;  /* 0x0c00400008067fae */ /* 0x0007e80008921850 */
[----:B-1----:R-:W4:Y:S01]  /*1ef20*/  LDL.LU R213, [R1+0x3f8] ;  /* 0x0003f80001d57983 */ /* 0x002f220000300800 */
[----:B------:R-:W-:-:S03]  /*1ef30*/  ISETP.GT.AND P1, PT, R5, 0x3b, PT ;  /* 0x0000003b0500780c */ /* 0x000fc60003f24270 */
[----:B------:R-:W-:Y:S04]  /*1ef40*/  STL [R1+0x3e8], R215 ;  /* 0x0003e8d701007387 */ /* 0x000fe80000100800 */
[----:B------:R-:W4:Y:S01]  /*1ef50*/  LDL.LU R12, [R1+0x400] ;  /* 0x00040000010c7983 */ /* 0x000f220000300800 */
[----:B---3--:R-:W-:Y:S01]  /*1ef60*/  IMAD.MOV.U32 R8, RZ, RZ, R214 ;  /* 0x000000ffff087224 */ /* 0x008fe200078e00d6 */
[----:B------:R-:W-:-:S05]  /*1ef70*/  MOV R9, R215 ;  /* 0x000000d700097202 */ /* 0x000fca0000000f00 */
[----:B------:R1:W-:Y:S02]  /*1ef80*/  LDGSTS.E [R6+0x8008], desc[UR16][R8.64], P2 ;  /* 0x0800800008067fae */ /* 0x0003e40009121850 */
[----:B-1----:R-:W-:-:S04]  /*1ef90*/  SEL R8, RZ, 0x4, !P1 ;  /* 0x00000004ff087807 */ /* 0x002fc80004800000 */
[----:B------:R-:W-:-:S04]  /*1efa0*/  SEL R8, R8, RZ, !P0 ;  /* 0x000000ff08087207 */ /* 0x000fc80004000000 */
[----:B------:R-:W-:Y:S02]  /*1efb0*/  ISETP.NE.U32.AND P1, PT, R8, RZ, PT ;  /* 0x000000ff0800720c */ /* 0x000fe40003f25070 */
[----:B--2---:R-:W-:-:S05]  /*1efc0*/  IADD3 R11, P3, R11, R2, RZ ;  /* 0x000000020b0b7210 */ /* 0x004fca0007f7e0ff */
[----:B------:R-:W-:Y:S01]  /*1efd0*/  IMAD.X R13, R13, 0x1, R0, P3 ;  /* 0x000000010d0d7824 */ /* 0x000fe200018e0600 */
[----:B------:R-:W-:Y:S01]  /*1efe0*/  STL [R1+0x3f4], R11 ;  /* 0x0003f40b01007387 */ /* 0x000fe20000100800 */
[----:B------:R-:W-:-:S03]  /*1eff0*/  IMAD.MOV.U32 R8, RZ, RZ, R11 ;  /* 0x000000ffff087224 */ /* 0x000fc600078e000b */
[----:B------:R1:W-:Y:S01]  /*1f000*/  STL [R1+0x3f0], R13 ;  /* 0x0003f00d01007387 */ /* 0x0003e20000100800 */
[----:B------:R-:W-:-:S05]  /*1f010*/  MOV R9, R13 ;  /* 0x0000000d00097202 */ /* 0x000fca0000000f00 */
[----:B------:R2:W-:Y:S04]  /*1f020*/  LDGSTS.E [R6+0xc008], desc[UR16][R8.64], P2 ;  /* 0x0c00800008067fae */ /* 0x0005e80009121850 */
[----:B-1----:R-:W3:Y:S04]  /*1f030*/  LDL.LU R13, [R1+0x208] ;  /* 0x00020800010d7983 */ /* 0x002ee80000300800 */
[----:B------:R-:W3:Y:S01]  /*1f040*/  LDL.LU R11, [R1+0x20c] ;  /* 0x00020c00010b7983 */ /* 0x000ee20000300800 */
[-C--:B------:R-:W-:Y:S02]  /*1f050*/  IADD3 R212, P2, R212, R2.reuse, RZ ;  /* 0x00000002d4d47210 */ /* 0x080fe40007f5e0ff */
[----:B------:R-:W-:-:S02]  /*1f060*/  IADD3 R10, P3, R10, R2, RZ ;  /* 0x000000020a0a7210 */ /* 0x000fc40007f7e0ff */
[----:B--2---:R-:W-:Y:S01]  /*1f070*/  MOV R8, R212 ;  /* 0x000000d400087202 */ /* 0x004fe20000000f00 */
[----:B------:R-:W-:Y:S01]  /*1f080*/  STL [R1+0x3fc], R212 ;  /* 0x0003fcd401007387 */ /* 0x000fe20000100800 */
[----:B----4-:R-:W-:-:S04]  /*1f090*/  IMAD.X R213, R213, 0x1, R0, P2 ;  /* 0x00000001d5d57824 */ /* 0x010fc800010e0600 */
[----:B------:R-:W-:Y:S01]  /*1f0a0*/  IMAD.MOV.U32 R9, RZ, RZ, R213 ;  /* 0x000000ffff097224 */ /* 0x000fe200078e00d5 */
[----:B------:R1:W-:Y:S01]  /*1f0b0*/  STL [R1+0x3f8], R213 ;  /* 0x0003f8d501007387 */ /* 0x0003e20000100800 */
[----:B------:R-:W-:-:S03]  /*1f0c0*/  IMAD.X R12, R12, 0x1, R0, P3 ;  /* 0x000000010c0c7824 */ /* 0x000fc600018e0600 */
[----:B------:R-:W-:Y:S04]  /*1f0d0*/  STL [R1+0x404], R10 ;  /* 0x0004040a01007387 */ /* 0x000fe80000100800 */
[----:B------:R2:W-:Y:S04]  /*1f0e0*/  LDGSTS.E [R6+0x800c], desc[UR16][R8.64], P1 ;  /* 0x0800c00008067fae */ /* 0x0005e80008921850 */
[----:B------:R4:W-:Y:S04]  /*1f0f0*/  STL [R1+0x400], R12 ;  /* 0x0004000c01007387 */ /* 0x0009e80000100800 */
[----:B-1----:R-:W3:Y:S01]  /*1f100*/  LDL.LU R213, [R1+0x210] ;  /* 0x0002100001d57983 */ /* 0x002ee20000300800 */
[----:B--2---:R-:W-:Y:S01]  /*1f110*/  IMAD.MOV.U32 R8, RZ, RZ, R10 ;  /* 0x000000ffff087224 */ /* 0x004fe200078e000a */
[----:B------:R-:W-:-:S02]  /*1f120*/  MOV R9, R12 ;  /* 0x0000000c00097202 */ /* 0x000fc40000000f00 */
[----:B------:R-:W2:Y:S04]  /*1f130*/  LDL.LU R212, [R1+0x214] ;  /* 0x0002140001d47983 */ /* 0x000ea80000300800 */
[----:B----4-:R-:W4:Y:S04]  /*1f140*/  LDL.LU R12, [R1+0x218] ;  /* 0x00021800010c7983 */ /* 0x010f280000300800 */
[----:B------:R1:W-:Y:S01]  /*1f150*/  LDGSTS.E [R6+0xc00c], desc[UR16][R8.64], P1 ;  /* 0x0c00c00008067fae */ /* 0x0003e20008921850 */
[----:B------:R-:W-:-:S03]  /*1f160*/  ISETP.GT.AND P1, PT, R5, 0x1c, PT ;  /* 0x0000001c0500780c */ /* 0x000fc60003f24270 */
[----:B------:R-:W4:Y:S01]  /*1f170*/  LDL.LU R10, [R1+0x21c] ;  /* 0x00021c00010a7983 */ /* 0x000f220000300800 */
[----:B-1----:R-:W-:Y:S02]  /*1f180*/  SEL R6, RZ, 0x4, !P1 ;  /* 0x00000004ff067807 */ /* 0x002fe40004800000 */
[----:B---3--:R-:W-:-:S05]  /*1f190*/  IADD3 R11, P1, R11, R2, RZ ;  /* 0x000000020b0b7210 */ /* 0x008fca0007f3e0ff */
[----:B------:R-:W-:Y:S01]  /*1f1a0*/  IMAD.X R13, R13, 0x1, R0, P1 ;  /* 0x000000010d0d7824 */ /* 0x000fe200008e0600 */
[----:B------:R-:W-:Y:S04]  /*1f1b0*/  STL [R1+0x20c], R11 ;  /* 0x00020c0b01007387 */ /* 0x000fe80000100800 */
[----:B------:R1:W-:Y:S04]  /*1f1c0*/  STL [R1+0x208], R13 ;  /* 0x0002080d01007387 */ /* 0x0003e80000100800 */
[----:B------:R-:W3:Y:S01]  /*1f1d0*/  LDL.LU R215, [R1+0x220] ;  /* 0x0002200001d77983 */ /* 0x000ee20000300800 */
[----:B------:R-:W-:-:S03]  /*1f1e0*/  IMAD.MOV.U32 R9, RZ, RZ, R13 ;  /* 0x000000ffff097224 */ /* 0x000fc600078e000d */
[----:B------:R-:W3:Y:S01]  /*1f1f0*/  LDL.LU R214, [R1+0x224] ;  /* 0x0002240001d67983 */ /* 0x000ee20000300800 */
[----:B------:R-:W-:-:S03]  /*1f200*/  MOV R8, R11 ;  /* 0x0000000b00087202 */ /* 0x000fc60000000f00 */
[----:B-1----:R-:W3:Y:S04]  /*1f210*/  LDL.LU R13, [R1+0x228] ;  /* 0x00022800010d7983 */ /* 0x002ee80000300800 */
[----:B------:R-:W3:Y:S01]  /*1f220*/  LDL.LU R11, [R1+0x22c] ;  /* 0x00022c00010b7983 */ /* 0x000ee20000300800 */
        /* <DEDUP_REMOVED lines=9> */
[----:B--2---:R-:W-:-:S05]  /*1f2c0*/  IADD3 R212, P3, R212, R2, RZ ;  /* 0x00000002d4d47210 */ /* 0x004fca0007f7e0ff */
[----:B------:R-:W-:Y:S01]  /*1f2d0*/  IMAD.X R213, R213, 0x1, R0, P3 ;  /* 0x00000001d5d57824 */ /* 0x000fe200018e0600 */
[----:B------:R-:W-:Y:S01]  /*1f2e0*/  STL [R1+0x214], R212 ;  /* 0x000214d401007387 */ /* 0x000fe20000100800 */
[----:B------:R-:W-:Y:S01]  /*1f2f0*/  IMAD.MOV.U32 R8, RZ, RZ, R212 ;  /* 0x000000ffff087224 */ /* 0x000fe200078e00d4 */
[----:B----4-:R-:W-:Y:S01]  /*1f300*/  IADD3 R10, P4, R10, R2, RZ ;  /* 0x000000020a0a7210 */ /* 0x010fe20007f9e0ff */
[----:B------:R-:W-:-:S03]  /*1f310*/  IMAD.MOV.U32 R9, RZ, RZ, R213 ;  /* 0x000000ffff097224 */ /* 0x000fc600078e00d5 */
[----:B------:R-:W-:Y:S01]  /*1f320*/  IADD3.X R12, R12, R0, RZ, P4, !PT ;  /* 0x000000000c0c7210 */ /* 0x000fe200027fe4ff */
[----:B------:R1:W-:Y:S04]  /*1f330*/  STL [R1+0x210], R213 ;  /* 0x000210d501007387 */ /* 0x0003e80000100800 */
[----:B------:R-:W-:Y:S04]  /*1f340*/  STL [R1+0x21c], R10 ;  /* 0x00021c0a01007387 */ /* 0x000fe80000100800 */
[----:B------:R2:W-:Y:S04]  /*1f350*/  STL [R1+0x218], R12 ;  /* 0x0002180c01007387 */ /* 0x0005e80000100800 */
[----:B------:R4:W-:Y:S01]  /*1f360*/  LDGSTS.E [R6+0x4000], desc[UR16][R8.64], P2 ;  /* 0x0400000008067fae */ /* 0x0009e20009121850 */
[----:B------:R-:W-:-:S03]  /*1f370*/  ISETP.GT.AND P2, PT, R5, 0x1e, PT ;  /* 0x0000001e0500780c */ /* 0x000fc60003f44270 */
[----:B-1----:R-:W3:Y:S04]  /*1f380*/  LDL.LU R213, [R1+0x230] ;  /* 0x0002300001d57983 */ /* 0x002ee80000300800 */
[----:B------:R-:W3:Y:S01]  /*1f390*/  LDL.LU R212, [R1+0x234] ;  /* 0x0002340001d47983 */ /* 0x000ee20000300800 */
[----:B----4-:R-:W-:Y:S01]  /*1f3a0*/  MOV R8, R10 ;  /* 0x0000000a00087202 */ /* 0x010fe20000000f00 */
[----:B------:R-:W-:Y:S02]  /*1f3b0*/  IMAD.MOV.U32 R9, RZ, RZ, R12 ;  /* 0x000000ffff097224 */ /* 0x000fe400078e000c */
[----:B--2---:R-:W2:Y:S04]  /*1f3c0*/  LDL.LU R12, [R1+0x238] ;  /* 0x00023800010c7983 */ /* 0x004ea80000300800 */
[----:B------:R-:W4:Y:S04]  /*1f3d0*/  LDL.LU R10, [R1+0x23c] ;  /* 0x00023c00010a7983 */ /* 0x000f280000300800 */
[----:B------:R1:W-:Y:S02]  /*1f3e0*/  LDGSTS.E [R6+0x4], desc[UR16][R8.64], P1 ;  /* 0x0000400008067fae */ /* 0x0003e40008921850 */
[----:B-1----:R-:W-:-:S04]  /*1f3f0*/  SEL R8, RZ, 0x4, !P2 ;  /* 0x00000004ff087807 */ /* 0x002fc80005000000 */
[----:B------:R-:W-:Y:S02]  /*1f400*/  SEL R8, R8, RZ, !P0 ;  /* 0x000000ff08087207 */ /* 0x000fe40004000000 */
[----:B---3--:R-:W-:Y:S02]  /*1f410*/  IADD3 R214, P3, R214, R2, RZ ;  /* 0x00000002d6d67210 */ /* 0x008fe40007f7e0ff */
[----:B------:R-:W-:-:S03]  /*1f420*/  ISETP.NE.U32.AND P2, PT, R8, RZ, PT ;  /* 0x000000ff0800720c */ /* 0x000fc60003f45070 */
[----:B------:R-:W-:Y:S01]  /*1f430*/  IMAD.X R215, R215, 0x1, R0, P3 ;  /* 0x00000001d7d77824 */ /* 0x000fe200018e0600 */
[----:B------:R-:W-:Y:S01]  /*1f440*/  IADD3 R11, P4, R11, R2, RZ ;  /* 0x000000020b0b7210 */ /* 0x000fe20007f9e0ff */
[----:B------:R-:W-:Y:S02]  /*1f450*/  IMAD.MOV.U32 R8, RZ, RZ, R214 ;  /* 0x000000ffff087224 */ /* 0x000fe400078e00d6 */
[----:B------:R-:W-:Y:S01]  /*1f460*/  IMAD.MOV.U32 R9, RZ, RZ, R215 ;  /* 0x000000ffff097224 */ /* 0x000fe200078e00d7 */
[----:B------:R-:W-:Y:S01]  /*1f470*/  IADD3.X R13, R13, R0, RZ, P4, !PT ;  /* 0x000000000d0d7210 */ /* 0x000fe200027fe4ff */
[----:B------:R1:W-:Y:S04]  /*1f480*/  STL [R1+0x224], R214 ;  /* 0x000224d601007387 */ /* 0x0003e80000100800 */
[----:B------:R-:W-:Y:S04]  /*1f490*/  STL [R1+0x220], R215 ;  /* 0x000220d701007387 */ /* 0x000fe80000100800 */
[----:B------:R3:W-:Y:S04]  /*1f4a0*/  STL [R1+0x22c], R11 ;  /* 0x00022c0b01007387 */ /* 0x0007e80000100800 */
[----:B------:R3:W-:Y:S04]  /*1f4b0*/  LDGSTS.E [R6+0x4004], desc[UR16][R8.64], P1 ;  /* 0x0400400008067fae */ /* 0x0007e80008921850 */
[----:B------:R3:W-:Y:S04]  /*1f4c0*/  STL [R1+0x228], R13 ;  /* 0x0002280d01007387 */ /* 0x0007e80000100800 */
[----:B-1----:R-:W2:Y:S01]  /*1f4d0*/  LDL.LU R214, [R1+0x240] ;  /* 0x0002400001d67983 */ /* 0x002ea20000300800 */
[----:B---3--:R-:W-:-:S03]  /*1f4e0*/  MOV R8, R11 ;  /* 0x0000000b00087202 */ /* 0x008fc60000000f00 */
[----:B------:R-:W3:Y:S01]  /*1f4f0*/  LDL.LU R11, [R1+0x244] ;  /* 0x00024400010b7983 */ /* 0x000ee20000300800 */
[----:B------:R-:W-:-:S03]  /*1f500*/  IMAD.MOV.U32 R9, RZ, RZ, R13 ;  /* 0x000000ffff097224 */ /* 0x000fc600078e000d */
[----:B------:R-:W3:Y:S04]  /*1f510*/  LDL.LU R13, [R1+0x408] ;  /* 0x00040800010d7983 */ /* 0x000ee80000300800 */
[----:B------:R-:W3:Y:S01]  /*1f520*/  LDL.LU R215, [R1+0x40c] ;  /* 0x00040c0001d77983 */ /* 0x000ee20000300800 */
[----:B------:R-:W-:-:S03]  /*1f530*/  ISETP.GT.AND P1, PT, R5, 0x1f, PT ;  /* 0x0000001f0500780c */ /* 0x000fc60003f24270 */
[----:B------:R1:W-:Y:S02]  /*1f540*/  LDGSTS.E [R6+0x8], desc[UR16][R8.64], P2 ;  /* 0x0000800008067fae */ /* 0x0003e40009121850 */
[----:B-1----:R-:W-:-:S04]  /*1f550*/  SEL R8, RZ, 0x4, !P1 ;  /* 0x00000004ff087807 */ /* 0x002fc80004800000 */
[----:B------:R-:W-:-:S04]  /*1f560*/  SEL R8, R8, RZ, !P0 ;  /* 0x000000ff08087207 */ /* 0x000fc80004000000 */
[----:B------:R-:W-:Y:S02]  /*1f570*/  ISETP.NE.U32.AND P1, PT, R8, RZ, PT ;  /* 0x000000ff0800720c */ /* 0x000fe40003f25070 */
[----:B------:R-:W-:-:S05]  /*1f580*/  IADD3 R212, P3, R212, R2, RZ ;  /* 0x00000002d4d47210 */ /* 0x000fca0007f7e0ff */
[----:B------:R-:W-:Y:S01]  /*1f590*/  IMAD.X R213, R213, 0x1, R0, P3 ;  /* 0x00000001d5d57824 */ /* 0x000fe200018e0600 */
[----:B----4-:R-:W-:Y:S01]  /*1f5a0*/  IADD3 R10, P4, R10, R2, RZ ;  /* 0x000000020a0a7210 */ /* 0x010fe20007f9e0ff */
[----:B------:R-:W-:Y:S03]  /*1f5b0*/  STL [R1+0x234], R212 ;  /* 0x000234d401007387 */ /* 0x000fe60000100800 */
[----:B--2---:R-:W-:Y:S01]  /*1f5c0*/  IADD3.X R12, R12, R0, RZ, P4, !PT ;  /* 0x000000000c0c7210 */ /* 0x004fe200027fe4ff */
[----:B------:R1:W-:Y:S01]  /*1f5d0*/  STL [R1+0x230], R213 ;  /* 0x000230d501007387 */ /* 0x0003e20000100800 */
[----:B------:R-:W-:-:S03]  /*1f5e0*/  IMAD.MOV.U32 R9, RZ, RZ, R213 ;  /* 0x000000ffff097224 */ /* 0x000fc600078e00d5 */
[----:B------:R-:W-:Y:S01]  /*1f5f0*/  STL [R1+0x23c], R10 ;  /* 0x00023c0a01007387 */ /* 0x000fe20000100800 */
[----:B------:R-:W-:-:S03]  /*1f600*/  IMAD.MOV.U32 R8, RZ, RZ, R212 ;  /* 0x000000ffff087224 */ /* 0x000fc600078e00d4 */
[----:B------:R2:W-:Y:S04]  /*1f610*/  STL [R1+0x238], R12 ;  /* 0x0002380c01007387 */ /* 0x0005e80000100800 */
[----:B-1----:R-:W4:Y:S04]  /*1f620*/  LDL.LU R213, [R1+0x410] ;  /* 0x0004100001d57983 */ /* 0x002f280000300800 */
[----:B------:R-:W4:Y:S04]  /*1f630*/  LDL.LU R212, [R1+0x414] ;  /* 0x0004140001d47983 */ /* 0x000f280000300800 */
[----:B------:R1:W-:Y:S01]  /*1f640*/  LDGSTS.E [R6+0x4008], desc[UR16][R8.64], P2 ;  /* 0x0400800008067fae */ /* 0x0003e20009121850 */
[----:B------:R-:W-:-:S02]  /*1f650*/  ISETP.GT.AND P2, PT, R5, 0x3c, PT ;  /* 0x0000003c0500780c */ /* 0x000fc40003f44270 */
[----:B-1----:R-:W-:Y:S01]  /*1f660*/  MOV R8, R10 ;  /* 0x0000000a00087202 */ /* 0x002fe20000000f00 */
[----:B------:R-:W-:Y:S02]  /*1f670*/  IMAD.MOV.U32 R9, RZ, RZ, R12 ;  /* 0x000000ffff097224 */ /* 0x000fe400078e000c */
[----:B--2---:R-:W2:Y:S04]  /*1f680*/  LDL.LU R12, [R1+0x41c] ;  /* 0x00041c00010c7983 */ /* 0x004ea80000300800 */
[----:B------:R1:W-:Y:S04]  /*1f690*/  LDGSTS.E [R6+0xc], desc[UR16][R8.64], P1 ;  /* 0x0000c00008067fae */ /* 0x0003e80008921850 */
[----:B------:R-:W2:Y:S01]  /*1f6a0*/  LDL.LU R10, [R1+0x424] ;  /* 0x00042400010a7983 */ /* 0x000ea20000300800 */
[----:B-1----:R-:W-:-:S02]  /*1f6b0*/  SEL R8, RZ, 0x4, !P2 ;  /* 0x00000004ff087807 */ /* 0x002fc40005000000 */
[----:B---3--:R-:W-:-:S05]  /*1f6c0*/  IADD3 R11, P3, R11, R2, RZ ;  /* 0x000000020b0b7210 */ /* 0x008fca0007f7e0ff */
[----:B------:R-:W-:Y:S01]  /*1f6d0*/  IMAD.X R214, R214, 0x1, R0, P3 ;  /* 0x00000001d6d67824 */ /* 0x000fe200018e0600 */
[----:B------:R-:W-:Y:S01]  /*1f6e0*/  IADD3 R215, P4, R215, R2, RZ ;  /* 0x00000002d7d77210 */ /* 0x000fe20007f9e0ff */
[----:B------:R-:W-:Y:S01]  /*1f6f0*/  STL [R1+0x244], R11 ;  /* 0x0002440b01007387 */ /* 0x000fe20000100800 */
[----:B------:R-:W-:Y:S01]  /*1f700*/  SEL R8, R8, RZ, !P0 ;  /* 0x000000ff08087207 */ /* 0x000fe20004000000 */
[----:B------:R-:W-:Y:S01]  /*1f710*/  IMAD.MOV.U32 R9, RZ, RZ, R214 ;  /* 0x000000ffff097224 */ /* 0x000fe200078e00d6 */
[----:B------:R-:W-:Y:S01]  /*1f720*/  IADD3.X R13, R13, R0, RZ, P4, !PT ;  /* 0x000000000d0d7210 */ /* 0x000fe200027fe4ff */
[----:B------:R1:W-:Y:S01]  /*1f730*/  STL [R1+0x240], R214 ;  /* 0x000240d601007387 */ /* 0x0003e20000100800 */
[----:B------:R-:W-:-:S03]  /*1f740*/  ISETP.NE.U32.AND P2, PT, R8, RZ, PT ;  /* 0x000000ff0800720c */ /* 0x000fc60003f45070 */
[----:B------:R-:W-:Y:S01]  /*1f750*/  STL [R1+0x40c], R215 ;  /* 0x00040cd701007387 */ /* 0x000fe20000100800 */
[----:B------:R-:W-:-:S03]  /*1f760*/  IMAD.MOV.U32 R8, RZ, RZ, R11 ;  /* 0x000000ffff087224 */ /* 0x000fc600078e000b */
[----:B-1----:R-:W3:Y:S04]  /*1f770*/  LDL.LU R214, [R1+0x418] ;  /* 0x0004180001d67983 */ /* 0x002ee80000300800 */
[----:B------:R1:W-:Y:S04]  /*1f780*/  STL [R1+0x408], R13 ;  /* 0x0004080d01007387 */ /* 0x0003e80000100800 */
[----:B------:R-:W3:Y:S04]  /*1f790*/  LDL.LU R11, [R1+0x420] ;  /* 0x00042000010b7983 */ /* 0x000ee80000300800 */
[----:B------:R1:W-:Y:S01]  /*1f7a0*/  LDGSTS.E [R6+0x400c], desc[UR16][R8.64], P1 ;  /* 0x0400c00008067fae */ /* 0x0003e20008921850 */
[----:B------:R-:W-:-:S02]  /*1f7b0*/  ISETP.GT.AND P1, PT, R5, 0x3d, PT ;  /* 0x0000003d0500780c */ /* 0x000fc40003f24270 */
[----:B-1----:R-:W-:Y:S01]  /*1f7c0*/  MOV R8, R215 ;  /* 0x000000d700087202 */ /* 0x002fe20000000f00 */
[----:B------:R-:W-:Y:S02]  /*1f7d0*/  IMAD.MOV.U32 R9, RZ, RZ, R13 ;  /* 0x000000ffff097224 */ /* 0x000fe400078e000d */
[----:B------:R-:W3:Y:S04]  /*1f7e0*/  LDL.LU R13, [R1+0x718] ;  /* 0x00071800010d7983 */ /* 0x000ee80000300800 */
[----:B------:R1:W-:Y:S02]  /*1f7f0*/  LDGSTS.E [R6+0x8000], desc[UR16][R8.64], P2 ;  /* 0x0800000008067fae */ /* 0x0003e40009121850 */
[----:B-1----:R-:W-:-:S04]  /*1f800*/  SEL R8, RZ, 0x4, !P1 ;  /* 0x00000004ff087807 */ /* 0x002fc80004800000 */
[----:B------:R-:W-:-:S04]  /*1f810*/  SEL R8, R8, RZ, !P0 ;  /* 0x000000ff08087207 */ /* 0x000fc80004000000 */
[----:B------:R-:W-:Y:S02]  /*1f820*/  ISETP.NE.U32.AND P1, PT, R8, RZ, PT ;  /* 0x000000ff0800720c */ /* 0x000fe40003f25070 */
[----:B----4-:R-:W-:-:S05]  /*1f830*/  IADD3 R212, P3, R212, R2, RZ ;  /* 0x00000002d4d47210 */ /* 0x010fca0007f7e0ff */
[----:B------:R-:W-:Y:S01]  /*1f840*/  IMAD.X R213, R213, 0x1, R0, P3 ;  /* 0x00000001d5d57824 */ /* 0x000fe200018e0600 */
[----:B------:R-:W-:-:S03]  /*1f850*/  MOV R8, R212 ;  /* 0x000000d400087202 */ /* 0x000fc60000000f00 */
[----:B------:R-:W-:-:S05]  /*1f860*/  IMAD.MOV.U32 R9, RZ, RZ, R213 ;  /* 0x000000ffff097224 */ /* 0x000fca00078e00d5 */
[----:B------:R1:W-:Y:S01]  /*1f870*/  LDGSTS.E [R6+0xc000], desc[UR16][R8.64], P2 ;  /* 0x0c00000008067fae */ /* 0x0003e20009121850 */
[----:B--2---:R-:W-:-:S03]  /*1f880*/  IADD3 R12, P2, R12, R2, RZ ;  /* 0x000000020c0c7210 */ /* 0x004fc60007f5e0ff */
[----:B------:R-:W-:Y:S04]  /*1f890*/  STL [R1+0x414], R212 ;  /* 0x000414d401007387 */ /* 0x000fe80000100800 */
[----:B------:R2:W-:Y:S01]  /*1f8a0*/  STL [R1+0x410], R213 ;  /* 0x000410d501007387 */ /* 0x0005e20000100800 */
[----:B------:R-:W-:Y:S01]  /*1f8b0*/  IADD3 R10, P3, R10, R2, RZ ;  /* 0x000000020a0a7210 */ /* 0x000fe20007f7e0ff */
[----:B-1----:R-:W-:Y:S02]  /*1f8c0*/  IMAD.MOV.U32 R8, RZ, RZ, R12 ;  /* 0x000000ffff087224 */ /* 0x002fe400078e000c */
[----:B--2---:R-:W2:Y:S04]  /*1f8d0*/  LDL.LU R213, [R1+0x428] ;  /* 0x0004280001d57983 */ /* 0x004ea80000300800 */
[----:B------:R-:W4:Y:S04]  /*1f8e0*/  LDL.LU R212, [R1+0x42c] ;  /* 0x00042c0001d47983 */ /* 0x000f280000300800 */
[----:B------:R1:W-:Y:S01]  /*1f8f0*/  STL [R1+0x41c], R12 ;  /* 0x00041c0c01007387 */ /* 0x0003e20000100800 */
[----:B---3--:R-:W-:-:S04]  /*1f900*/  IMAD.X R214, R214, 0x1, R0, P2 ;  /* 0x00000001d6d67824 */ /* 0x008fc800010e0600 */
[----:B------:R-:W-:Y:S01]  /*1f910*/  IMAD.MOV.U32 R9, RZ, RZ, R214 ;  /* 0x000000ffff097224 */ /* 0x000fe200078e00d6 */
[----:B------:R-:W-:Y:S01]  /*1f920*/  STL [R1+0x418], R214 ;  /* 0x000418d601007387 */ /* 0x000fe20000100800 */
[----:B------:R-:W-:-:S03]  /*1f930*/  IADD3.X R11, R11, R0, RZ, P3, !PT ;  /* 0x000000000b0b7210 */ /* 0x000fc60001ffe4ff */
[----:B------:R3:W-:Y:S04]  /*1f940*/  STL [R1+0x424], R10 ;  /* 0x0004240a01007387 */ /* 0x0007e80000100800 */
[----:B------:R3:W-:Y:S04]  /*1f950*/  LDGSTS.E [R6+0x8004], desc[UR16][R8.64], P1 ;  /* 0x0800400008067fae */ /* 0x0007e80008921850 */
[----:B------:R3:W-:Y:S04]  /*1f960*/  STL [R1+0x420], R11 ;  /* 0x0004200b01007387 */ /* 0x0007e80000100800 */
[----:B-1----:R-:W2:Y:S01]  /*1f970*/  LDL.LU R12, [R1+0x430] ;  /* 0x00043000010c7983 */ /* 0x002ea20000300800 */
[----:B---3--:R-:W-:-:S03]  /*1f980*/  MOV R8, R10 ;  /* 0x0000000a00087202 */ /* 0x008fc60000000f00 */
[----:B------:R-:W3:Y:S01]  /*1f990*/  LDL.LU R10, [R1+0x434] ;  /* 0x00043400010a7983 */ /* 0x000ee20000300800 */
[----:B------:R-:W-:Y:S02]  /*1f9a0*/  IMAD.MOV.U32 R9, RZ, RZ, R11 ;  /* 0x000000ffff097224 */ /* 0x000fe400078e000b */
[----:B------:R-:W1:Y:S03]  /*1f9b0*/  S2R R11, SR_TID.X ;  /* 0x00000000000b7919 */ /* 0x000e660000002100 */
[----:B------:R1:W-:Y:S01]  /*1f9c0*/  LDGSTS.E [R6+0xc004], desc[UR16][R8.64], P1 ;  /* 0x0c00400008067fae */ /* 0x0003e20008921850 */
[C---:B------:R-:W-:Y:S02]  /*1f9d0*/  ISETP.GT.AND P1, PT, R5.reuse, 0x3e, PT ;  /* 0x0000003e0500780c */ /* 0x040fe40003f24270 */
[----:B------:R-:W-:Y:S01]  /*1f9e0*/  ISETP.GT.AND P2, PT, R5, 0x3f, PT ;  /* 0x0000003f0500780c */ /* 0x000fe20003f44270 */
[----:B------:R-:W3:Y:S01]  /*1f9f0*/  LDL.LU R214, [R1+0x43c] ;  /* 0x00043c0001d67983 */ /* 0x000ee20000300800 */
[----:B-1----:R-:W-:-:S04]  /*1fa00*/  SEL R8, RZ, 0x4, !P1 ;  /* 0x00000004ff087807 */ /* 0x002fc80004800000 */
[----:B------:R-:W-:-:S04]  /*1fa10*/  SEL R8, R8, RZ, !P0 ;  /* 0x000000ff08087207 */ /* 0x000fc80004000000 */
[----:B------:R-:W-:Y:S02]  /*1fa20*/  ISETP.NE.U32.AND P3, PT, R8, RZ, PT ;  /* 0x000000ff0800720c */ /* 0x000fe40003f65070 */
[----:B------:R-:W-:Y:S02]  /*1fa30*/  LOP3.LUT R8, R11, 0x3f, RZ, 0xc0, !PT ;  /* 0x0000003f0b087812 */ /* 0x000fe400078ec0ff */
[----:B----4-:R-:W-:-:S05]  /*1fa40*/  IADD3 R212, P1, R212, R2, RZ ;  /* 0x00000002d4d47210 */ /* 0x010fca0007f3e0ff */
[----:B--2---:R-:W-:Y:S01]  /*1fa50*/  IMAD.X R213, R213, 0x1, R0, P1 ;  /* 0x00000001d5d57824 */ /* 0x004fe200008e0600 */
[----:B------:R-:W-:Y:S02]  /*1fa60*/  ISETP.GE.AND P1, PT, R8, R5, PT ;  /* 0x000000050800720c */ /* 0x000fe40003f26270 */
[----:B------:R-:W-:Y:S01]  /*1fa70*/  SEL R5, RZ, 0x4, !P2 ;  /* 0x00000004ff057807 */ /* 0x000fe20005000000 */
[----:B------:R-:W-:Y:S01]  /*1fa80*/  STL [R1+0x42c], R212 ;  /* 0x00042cd401007387 */ /* 0x000fe20000100800 */
[----:B------:R-:W-:Y:S02]  /*1fa90*/  IMAD.MOV.U32 R9, RZ, RZ, R213 ;  /* 0x000000ffff097224 */ /* 0x000fe400078e00d5 */
[----:B------:R-:W-:Y:S01]  /*1faa0*/  SEL R5, R5, RZ, !P0 ;  /* 0x000000ff05057207 */ /* 0x000fe20004000000 */
[----:B------:R1:W-:Y:S04]  /*1fab0*/  STL [R1+0x428], R213 ;  /* 0x000428d501007387 */ /* 0x0003e80000100800 */
[----:B------:R-:W2:Y:S01]  /*1fac0*/  LDL.LU R11, [R1+0x444] ;  /* 0x00044400010b7983 */ /* 0x000ea20000300800 */
[----:B------:R-:W-:-:S03]  /*1fad0*/  ISETP.NE.U32.AND P2, PT, R5, RZ, PT ;  /* 0x000000ff0500720c */ /* 0x000fc60003f45070 */
[----:B-1----:R-:W4:Y:S01]  /*1fae0*/  LDL.LU R213, [R1+0x440] ;  /* 0x0004400001d57983 */ /* 0x002f220000300800 */
[----:B---3--:R-:W-:-:S05]  /*1faf0*/  IADD3 R10, P4, R10, R2, RZ ;  /* 0x000000020a0a7210 */ /* 0x008fca0007f9e0ff */
[----:B------:R-:W-:Y:S01]  /*1fb00*/  IMAD.X R12, R12, 0x1, R0, P4 ;  /* 0x000000010c0c7824 */ /* 0x000fe200020e0600 */
[----:B------:R1:W-:Y:S04]  /*1fb10*/  STL [R1+0x434], R10 ;  /* 0x0004340a01007387 */ /* 0x0003e80000100800 */
[----:B------:R3:W-:Y:S04]  /*1fb20*/  STL [R1+0x430], R12 ;  /* 0x0004300c01007387 */ /* 0x0007e80000100800 */
[----:B------:R-:W4:Y:S01]  /*1fb30*/  LDL.LU R5, [R1+0x438] ;  /* 0x0004380001057983 */ /* 0x000f220000300800 */
[----:B------:R-:W-:-:S03]  /*1fb40*/  MOV R8, R212 ;  /* 0x000000d400087202 */ /* 0x000fc60000000f00 */
[----:B------:R-:W4:Y:S04]  /*1fb50*/  LDL.LU R212, [R1+0x448] ;  /* 0x0004480001d47983 */ /* 0x000f280000300800 */
[----:B------:R1:W-:Y:S02]  /*1fb60*/  LDGSTS.E [R6+0x8008], desc[UR16][R8.64], P3 ;  /* 0x0800800008067fae */ /* 0x0003e40009921850 */
[----:B-1----:R-:W-:Y:S01]  /*1fb70*/  MOV R8, R10 ;  /* 0x0000000a00087202 */ /* 0x002fe20000000f00 */
[----:B------:R-:W-:Y:S01]  /*1fb80*/  IMAD.MOV.U32 R9, RZ, RZ, R12 ;  /* 0x000000ffff097224 */ /* 0x000fe200078e000c */
[----:B------:R-:W4:Y:S04]  /*1fb90*/  LDL.LU R10, [R1+0x44c] ;  /* 0x00044c00010a7983 */ /* 0x000f280000300800 */
[----:B------:R1:W-:Y:S01]  /*1fba0*/  LDGSTS.E [R6+0xc008], desc[UR16][R8.64], P3 ;  /* 0x0c00800008067fae */ /* 0x0003e20009921850 */
[----:B------:R-:W-:-:S03]  /*1fbb0*/  IADD3 R214, P3, R214, R2, RZ ;  /* 0x00000002d6d67210 */ /* 0x000fc60007f7e0ff */
[----:B------:R-:W4:Y:S04]  /*1fbc0*/  LDL.LU R215, [R1+0x468] ;  /* 0x0004680001d77983 */ /* 0x000f280000300800 */
[----:B---3--:R-:W3:Y:S01]  /*1fbd0*/  LDL.LU R12, [R1+0x46c] ;  /* 0x00046c00010c7983 */ /* 0x008ee20000300800 */
[----:B-1----:R-:W-:-:S03]  /*1fbe0*/  IMAD.MOV.U32 R8, RZ, RZ, R214 ;  /* 0x000000ffff087224 */ /* 0x002fc600078e00d6 */
[----:B------:R-:W-:Y:S01]  /*1fbf0*/  STL [R1+0x43c], R214 ;  /* 0x00043cd601007387 */ /* 0x000fe20000100800 */
[----:B--2---:R-:W-:-:S04]  /*1fc00*/  IADD3 R11, P4, R11, R2, RZ ;  /* 0x000000020b0b7210 */ /* 0x004fc80007f9e0ff */
[----:B----4-:R-:W-:Y:S01]  /*1fc10*/  IADD3.X R213, R213, R0, RZ, P4, !PT ;  /* 0x00000000d5d57210 */ /* 0x010fe200027fe4ff */
[----:B------:R-:W-:-:S04]  /*1fc20*/  IMAD.X R5, R5, 0x1, R0, P3 ;  /* 0x0000000105057824 */ /* 0x000fc800018e0600 */
[----:B------:R-:W-:Y:S01]  /*1fc30*/  IMAD.MOV.U32 R9, RZ, RZ, R5 ;  /* 0x000000ffff097224 */ /* 0x000fe200078e0005 */
[----:B------:R-:W-:Y:S04]  /*1fc40*/  STL [R1+0x438], R5 ;  /* 0x0004380501007387 */ /* 0x000fe80000100800 */
[----:B------:R1:W-:Y:S04]  /*1fc50*/  LDGSTS.E [R6+0x800c], desc[UR16][R8.64], P2 ;  /* 0x0800c00008067fae */ /* 0x0003e80009121850 */
[----:B------:R-:W-:Y:S04]  /*1fc60*/  STL [R1+0x444], R11 ;  /* 0x0004440b01007387 */ /* 0x000fe80000100800 */
[----:B------:R2:W-:Y:S01]  /*1fc70*/  STL [R1+0x440], R213 ;  /* 0x000440d501007387 */ /* 0x0005e20000100800 */
[----:B-1----:R-:W-:Y:S01]  /*1fc80*/  MOV R8, R11 ;  /* 0x0000000b00087202 */ /* 0x002fe20000000f00 */
[----:B------:R-:W-:-:S02]  /*1fc90*/  IMAD.MOV.U32 R9, RZ, RZ, R213 ;  /* 0x000000ffff097224 */ /* 0x000fc400078e00d5 */
[----:B--2---:R-:W2:Y:S04]  /*1fca0*/  LDL.LU R213, [R1+0x48c] ;  /* 0x00048c0001d57983 */ /* 0x004ea80000300800 */
[----:B------:R-:W4:Y:S04]  /*1fcb0*/  LDL.LU R214, [R1+0x4a8] ;  /* 0x0004a80001d67983 */ /* 0x000f280000300800 */
[----:B------:R-:W4:Y:S04]  /*1fcc0*/  LDL.LU R11, [R1+0x4ac] ;  /* 0x0004ac00010b7983 */ /* 0x000f280000300800 */
[----:B------:R1:W-:Y:S04]  /*1fcd0*/  LDGSTS.E [R6+0xc00c], desc[UR16][R8.64], P2 ;  /* 0x0c00c00008067fae */ /* 0x0003e80009121850 */
[----:B------:R-:W4:Y:S01]  /*1fce0*/  LDL.LU R6, [R1+0x488] ;  /* 0x0004880001067983 */ /* 0x000f220000300800 */
[----:B------:R-:W-:-:S02]  /*1fcf0*/  SEL R5, RZ, 0x4, P1 ;  /* 0x00000004ff057807 */ /* 0x000fc40000800000 */
[-C--:B------:R-:W-:Y:S01]  /*1fd00*/  IADD3 R10, P1, R10, R4.reuse, RZ ;  /* 0x000000040a0a7210 */ /* 0x080fe20007f3e0ff */
[----:B------:R-:W-:Y:S01]  /*1fd10*/  ULEA UR4, UR14, UR12, 0xf ;  /* 0x0000000c0e047291 */ /* 0x000fe2000f8e783f */
[----:B------:R-:W-:Y:S01]  /*1fd20*/  SEL R5, R5, RZ, !P0 ;  /* 0x000000ff05057207 */ /* 0x000fe20004000000 */
[----:B------:R-:W0:Y:S01]  /*1fd30*/  LDGDEPBAR ;  /* 0x00000000000079af */ /* 0x000e220000000000 */
[----:B---3--:R-:W-:Y:S02]  /*1fd40*/  IADD3 R12, P2, R12, R4, RZ ;  /* 0x000000040c0c7210 */ /* 0x008fe40007f5e0ff */
[----:B------:R-:W-:Y:S01]  /*1fd50*/  ISETP.NE.U32.AND P0, PT, R5, RZ, PT ;  /* 0x000000ff0500720c */ /* 0x000fe20003f05070 */
[----:B------:R-:W-:Y:S01]  /*1fd60*/  IMAD.X R212, R212, 0x1, R3, P1 ;  /* 0x00000001d4d47824 */ /* 0x000fe200008e0603 */
[----:B------:R-:W-:Y:S01]  /*1fd70*/  IADD3.X R215, R215, R3, RZ, P2, !PT ;  /* 0x00000003d7d77210 */ /* 0x000fe200017fe4ff */
[----:B------:R3:W-:Y:S01]  /*1fd80*/  STL [R1+0x44c], R10 ;  /* 0x00044c0a01007387 */ /* 0x0007e20000100800 */
[----:B------:R-:W-:-:S02]  /*1fd90*/  VIADD R5, R13, UR4 ;  /* 0x000000040d057c36 */ /* 0x000fc40008000000 */
[----:B-1----:R-:W-:Y:S01]  /*1fda0*/  IMAD.MOV.U32 R8, RZ, RZ, R10 ;  /* 0x000000ffff087224 */ /* 0x002fe200078e000a */
[----:B------:R1:W-:Y:S01]  /*1fdb0*/  STL [R1+0x448], R212 ;  /* 0x000448d401007387 */ /* 0x0003e20000100800 */
[----:B------:R-:W-:-:S03]  /*1fdc0*/  MOV R9, R212 ;  /* 0x000000d400097202 */ /* 0x000fc60000000f00 */
[----:B------:R1:W-:Y:S04]  /*1fdd0*/  STL [R1+0x46c], R12 ;  /* 0x00046c0c01007387 */ /* 0x0003e80000100800 */
[----:B------:R1:W-:Y:S04]  /*1fde0*/  STL [R1+0x468], R215 ;  /* 0x000468d701007387 */ /* 0x0003e80000100800 */
[----:B---3--:R-:W3:Y:S04]  /*1fdf0*/  LDL.LU R10, [R1+0x4cc] ;  /* 0x0004cc00010a7983 */ /* 0x008ee80000300800 */
[----:B------:R1:W-:Y:S04]  /*1fe00*/  LDGSTS.E [R5+0x60000], desc[UR16][R8.64], P0 ;  /* 0x6000000008057fae */ /* 0x0003e80008121850 */
[----:B-1----:R-:W3:Y:S01]  /*1fe10*/  LDL.LU R212, [R1+0x4ec] ;  /* 0x0004ec0001d47983 */ /* 0x002ee20000300800 */
[----:B------:R-:W-:-:S02]  /*1fe20*/  IMAD.MOV.U32 R8, RZ, RZ, R12 ;  /* 0x000000ffff087224 */ /* 0x000fc400078e000c */
[----:B------:R-:W-:Y:S01]  /*1fe30*/  IMAD.MOV.U32 R9, RZ, RZ, R215 ;  /* 0x000000ffff097224 */ /* 0x000fe200078e00d7 */
[----:B------:R-:W3:Y:S04]  /*1fe40*/  LDL.LU R12, [R1+0x4c8] ;  /* 0x0004c800010c7983 */ /* 0x000ee80000300800 */
[----:B------:R-:W3:Y:S04]  /*1fe50*/  LDL.LU R215, [R1+0x4e8] ;  /* 0x0004e80001d77983 */ /* 0x000ee80000300800 */
[----:B------:R1:W-:Y:S01]  /*1fe60*/  LDGSTS.E [R5+0x60400], desc[UR16][R8.64], P0 ;  /* 0x6040000008057fae */ /* 0x0003e20008121850 */
[----:B--2---:R-:W-:-:S02]  /*1fe70*/  IADD3 R213, P1, R213, R4, RZ ;  /* 0x00000004d5d57210 */ /* 0x004fc40007f3e0ff */
[----:B----4-:R-:W-:-:S03]  /*1fe80*/  IADD3 R11, P2, R11, R4, RZ ;  /* 0x000000040b0b7210 */ /* 0x010fc60007f5e0ff */
[----:B------:R-:W-:Y:S01]  /*1fe90*/  STL [R1+0x48c], R213 ;  /* 0x00048cd501007387 */ /* 0x000fe20000100800 */
[----:B-1----:R-:W-:Y:S02]  /*1fea0*/  IMAD.MOV.U32 R8, RZ, RZ, R213 ;  /* 0x000000ffff087224 */ /* 0x002fe400078e00d5 */
[----:B------:R-:W-:Y:S01]  /*1feb0*/  IMAD.X R214, R214, 0x1, R3, P2 ;  /* 0x00000001d6d67824 */ /* 0x000fe200010e0603 */
[----:B------:R-:W-:-:S04]  /*1fec0*/  IADD3.X R6, R6, R3, RZ, P1, !PT ;  /* 0x0000000306067210 */ /* 0x000fc80000ffe4ff */
[----:B------:R-:W-:Y:S01]  /*1fed0*/  MOV R9, R6 ;  /* 0x0000000600097202 */ /* 0x000fe20000000f00 */
[----:B------:R1:W-:Y:S04]  /*1fee0*/  STL [R1+0x488], R6 ;  /* 0x0004880601007387 */ /* 0x0003e80000100800 */
[----:B------:R2:W-:Y:S04]  /*1fef0*/  STL [R1+0x4ac], R11 ;  /* 0x0004ac0b01007387 */ /* 0x0005e80000100800 */
[----:B------:R4:W-:Y:S04]  /*1ff00*/  LDGSTS.E [R5+0x60800], desc[UR16][R8.64], P0 ;  /* 0x6080000008057fae */ /* 0x0009e80008121850 */
[----:B-1----:R-:W3:Y:S04]  /*1ff10*/  LDL.LU R6, [R1+0x50c] ;  /* 0x00050c0001067983 */ /* 0x002ee80000300800 */
[----:B------:R1:W-:Y:S04]  /*1ff20*/  STL [R1+0x4a8], R214 ;  /* 0x0004a8d601007387 */ /* 0x0003e80000100800 */
[----:B------:R-:W3:Y:S01]  /*1ff30*/  LDL.LU R213, [R1+0x52c] ;  /* 0x00052c0001d57983 */ /* 0x000ee20000300800 */
[----:B----4-:R-:W-:-:S03]  /*1ff40*/  IMAD.MOV.U32 R8, RZ, RZ, R11 ;  /* 0x000000ffff087224 */ /* 0x010fc600078e000b */
[----:B--2---:R-:W2:Y:S01]  /*1ff50*/  LDL.LU R11, [R1+0x508] ;  /* 0x00050800010b7983 */ /* 0x004ea20000300800 */
[----:B------:R-:W-:-:S03]  /*1ff60*/  IMAD.MOV.U32 R9, RZ, RZ, R214 ;  /* 0x000000ffff097224 */ /* 0x000fc600078e00d6 */
[----:B-1----:R-:W4:Y:S01]  /*1ff70*/  LDL.LU R214, [R1+0x528] ;  /* 0x0005280001d67983 */ /* 0x002f220000300800 */
[-C--:B---3--:R-:W-:Y:S02]  /*1ff80*/  IADD3 R10, P1, R10, R4.reuse, RZ ;  /* 0x000000040a0a7210 */ /* 0x088fe40007f3e0ff */
[----:B------:R-:W-:Y:S01]  /*1ff90*/  IADD3 R212, P2, R212, R4, RZ ;  /* 0x00000004d4d47210 */ /* 0x000fe20007f5e0ff */
[----:B------:R1:W-:Y:S04]  /*1ffa0*/  LDGSTS.E [R5+0x60c00], desc[UR16][R8.64], P0 ;  /* 0x60c0000008057fae */ /* 0x0003e80008121850 */
[----:B------:R3:W-:Y:S01]  /*1ffb0*/  STL [R1+0x4cc], R10 ;  /* 0x0004cc0a01007387 */ /* 0x0007e20000100800 */
[----:B------:R-:W-:Y:S01]  /*1ffc0*/  IADD3.X R12, R12, R3, RZ, P1, !PT ;  /* 0x000000030c0c7210 */ /* 0x000fe20000ffe4ff */
[----:B-1----:R-:W-:-:S02]  /*1ffd0*/  IMAD.MOV.U32 R8, RZ, RZ, R10 ;  /* 0x000000ffff087224 */ /* 0x002fc400078e000a */
[----:B------:R-:W-:Y:S01]  /*1ffe0*/  IMAD.X R215, R215, 0x1, R3, P2 ;  /* 0x00000001d7d77824 */ /* 0x000fe200010e0603 */
[----:B------:R-:W-:Y:S01]  /*1fff0*/  MOV R9, R12 ;  /* 0x0000000c00097202 */ /* 0x000fe20000000f00 */
[----:B------:R1:W-:Y:S04]  /*20000*/  STL [R1+0x4c8], R12 ;  /* 0x0004c80c01007387 */ /* 0x0003e80000100800 */
[----:B------:R1:W-:Y:S04]  /*20010*/  STL [R1+0x4ec], R212 ;  /* 0x0004ecd401007387 */ /* 0x0003e80000100800 */
[----:B---3--:R-:W3:Y:S04]  /*20020*/  LDL.LU R10, [R1+0x54c] ;  /* 0x00054c00010a7983 */ /* 0x008ee80000300800 */
[----:B------:R1:W-:Y:S04]  /*20030*/  STL [R1+0x4e8], R215 ;  /* 0x0004e8d701007387 */ /* 0x0003e80000100800 */
[----:B------:R1:W-:Y:S04]  /*20040*/  LDGSTS.E [R5+0x61000], desc[UR16][R8.64], P0 ;  /* 0x6100000008057fae */ /* 0x0003e80008121850 */
[----:B-1----:R-:W3:Y:S01]  /*20050*/  LDL.LU R12, [R1+0x56c] ;  /* 0x00056c00010c7983 */ /* 0x002ee20000300800 */
[----:B------:R-:W-:-:S02]  /*20060*/  IMAD.MOV.U32 R8, RZ, RZ, R212 ;  /* 0x000000ffff087224 */ /* 0x000fc400078e00d4 */
[----:B------:R-:W-:Y:S01]  /*20070*/  IMAD.MOV.U32 R9, RZ, RZ, R215 ;  /* 0x000000ffff097224 */ /* 0x000fe200078e00d7 */
[----:B------:R-:W3:Y:S04]  /*20080*/  LDL.LU R212, [R1+0x548] ;  /* 0x0005480001d47983 */ /* 0x000ee80000300800 */
[----:B------:R-:W3:Y:S04]  /*20090*/  LDL.LU R215, [R1+0x568] ;  /* 0x0005680001d77983 */ /* 0x000ee80000300800 */
[----:B------:R1:W-:Y:S01]  /*200a0*/  LDGSTS.E [R5+0x61400], desc[UR16][R8.64], P0 ;  /* 0x6140000008057fae */ /* 0x0003e20008121850 */
[----:B------:R-:W-:-:S02]  /*200b0*/  IADD3 R6, P1, R6, R4, RZ ;  /* 0x0000000406067210 */ /* 0x000fc40007f3e0ff */
[----:B------:R-:W-:Y:S02]  /*200c0*/  IADD3 R213, P2, R213, R4, RZ ;  /* 0x00000004d5d57210 */ /* 0x000fe40007f5e0ff */
[----:B--2---:R-:W-:Y:S01]  /*200d0*/  IADD3.X R11, R11, R3, RZ, P1, !PT ;  /* 0x000000030b0b7210 */ /* 0x004fe20000ffe4ff */
[----:B------:R2:W-:Y:S01]  /*200e0*/  STL [R1+0x50c], R6 ;  /* 0x00050c0601007387 */ /* 0x0005e20000100800 */
[----:B-1----:R-:W-:Y:S02]  /*200f0*/  IMAD.MOV.U32 R8, RZ, RZ, R6 ;  /* 0x000000ffff087224 */ /* 0x002fe400078e0006 */
[----:B----4-:R-:W-:Y:S01]  /*20100*/  IMAD.X R214, R214, 0x1, R3, P2 ;  /* 0x00000001d6d67824 */ /* 0x010fe200010e0603 */
[----:B------:R-:W-:Y:S01]  /*20110*/  MOV R9, R11 ;  /* 0x0000000b00097202 */ /* 0x000fe20000000f00 */
[----:B------:R1:W-:Y:S04]  /*20120*/  STL [R1+0x508], R11 ;  /* 0x0005080b01007387 */ /* 0x0003e80000100800 */
[----:B------:R4:W-:Y:S04]  /*20130*/  STL [R1+0x52c], R213 ;  /* 0x00052cd501007387 */ /* 0x0009e80000100800 */
[----:B--2---:R-:W2:Y:S04]  /*20140*/  LDL.LU R6, [R1+0x58c] ;  /* 0x00058c0001067983 */ /* 0x004ea80000300800 */
[----:B------:R4:W-:Y:S04]  /*20150*/  STL [R1+0x528], R214 ;  /* 0x000528d601007387 */ /* 0x0009e80000100800 */
[----:B------:R4:W-:Y:S04]  /*20160*/  LDGSTS.E [R5+0x61800], desc[UR16][R8.64], P0 ;  /* 0x6180000008057fae */ /* 0x0009e80008121850 */
[----:B-1----:R-:W2:Y:S01]  /*20170*/  LDL.LU R11, [R1+0x5ac] ;  /* 0x0005ac00010b7983 */ /* 0x002ea20000300800 */
[----:B----4-:R-:W-:-:S03]  /*20180*/  IMAD.MOV.U32 R8, RZ, RZ, R213 ;  /* 0x000000ffff087224 */ /* 0x010fc600078e00d5 */
[----:B------:R-:W4:Y:S01]  /*20190*/  LDL.LU R213, [R1+0x588] ;  /* 0x0005880001d57983 */ /* 0x000f220000300800 */
[----:B------:R-:W-:-:S03]  /*201a0*/  IMAD.MOV.U32 R9, RZ, RZ, R214 ;  /* 0x000000ffff097224 */ /* 0x000fc600078e00d6 */
[----:B------:R-:W4:Y:S01]  /*201b0*/  LDL.LU R214, [R1+0x5a8] ;  /* 0x0005a80001d67983 */ /* 0x000f220000300800 */
        /* <DEDUP_REMOVED lines=19> */
[----:B--2---:R-:W-:-:S05]  /*202f0*/  IADD3 R6, P1, R6, R4, RZ ;  /* 0x0000000406067210 */ /* 0x004fca0007f3e0ff */
[----:B------:R-:W-:Y:S01]  /*20300*/  STL [R1+0x58c], R6 ;  /* 0x00058c0601007387 */ /* 0x000fe20000100800 */
[----:B-1----:R-:W-:Y:S01]  /*20310*/  IMAD.MOV.U32 R8, RZ, RZ, R6 ;  /* 0x000000ffff087224 */ /* 0x002fe200078e0006 */
[----:B------:R-:W-:Y:S02]  /*20320*/  IADD3 R11, P2, R11, R4, RZ ;  /* 0x000000040b0b7210 */ /* 0x000fe40007f5e0ff */
[----:B----4-:R-:W-:-:S03]  /*20330*/  IADD3.X R213, R213, R3, RZ, P1, !PT ;  /* 0x00000003d5d57210 */ /* 0x010fc60000ffe4ff */
[----:B------:R-:W-:Y:S01]  /*20340*/  IMAD.X R214, R214, 0x1, R3, P2 ;  /* 0x00000001d6d67824 */ /* 0x000fe200010e0603 */
[----:B------:R-:W-:Y:S01]  /*20350*/  MOV R9, R213 ;  /* 0x000000d500097202 */ /* 0x000fe20000000f00 */
[----:B------:R1:W-:Y:S04]  /*20360*/  STL [R1+0x588], R213 ;  /* 0x000588d501007387 */ /* 0x0003e80000100800 */
[----:B------:R-:W-:Y:S04]  /*20370*/  STL [R1+0x5ac], R11 ;  /* 0x0005ac0b01007387 */ /* 0x000fe80000100800 */
[----:B------:R2:W-:Y:S04]  /*20380*/  LDGSTS.E [R5+0x62800], desc[UR16][R8.64], P0 ;  /* 0x6280000008057fae */ /* 0x0005e80008121850 */
[----:B-1----:R-:W4:Y:S04]  /*20390*/  LDL.LU R213, [R1+0x60c] ;  /* 0x00060c0001d57983 */ /* 0x002f280000300800 */
[----:B------:R1:W-:Y:S04]  /*203a0*/  STL [R1+0x5a8], R214 ;  /* 0x0005a8d601007387 */ /* 0x0003e80000100800 */
[----:B------:R-:W4:Y:S01]  /*203b0*/  LDL.LU R6, [R1+0x62c] ;  /* 0x00062c0001067983 */ /* 0x000f220000300800 */
[----:B--2---:R-:W-:-:S02]  /*203c0*/  IMAD.MOV.U32 R9, RZ, RZ, R214 ;  /* 0x000000ffff097224 */ /* 0x004fc400078e00d6 */
[----:B------:R-:W-:Y:S01]  /*203d0*/  IMAD.MOV.U32 R8, RZ, RZ, R11 ;  /* 0x000000ffff087224 */ /* 0x000fe200078e000b */
[----:B-1----:R-:W2:Y:S04]  /*203e0*/  LDL.LU R214, [R1+0x608] ;  /* 0x0006080001d67983 */ /* 0x002ea80000300800 */
[----:B------:R-:W2:Y:S01]  /*203f0*/  LDL.LU R11, [R1+0x628] ;  /* 0x00062800010b7983 */ /* 0x000ea20000300800 */
[----:B---3--:R-:W-:-:S03]  /*20400*/  IADD3 R10, P1, R10, R4, RZ ;  /* 0x000000040a0a7210 */ /* 0x008fc60007f3e0ff */
[----:B------:R1:W-:Y:S01]  /*20410*/  LDGSTS.E [R5+0x62c00], desc[UR16][R8.64], P0 ;  /* 0x62c0000008057fae */ /* 0x0003e20008121850 */
[----:B------:R-:W-:-:S03]  /*20420*/  IADD3 R212, P2, R212, R4, RZ ;  /* 0x00000004d4d47210 */ /* 0x000fc60007f5e0ff */
[----:B------:R3:W-:Y:S01]  /*20430*/  STL [R1+0x5cc], R10 ;  /* 0x0005cc0a01007387 */ /* 0x0007e20000100800 */
[----:B-1----:R-:W-:Y:S01]  /*20440*/  IMAD.MOV.U32 R8, RZ, RZ, R10 ;  /* 0x000000ffff087224 */ /* 0x002fe200078e000a */
[----:B------:R-:W-:-:S04]  /*20450*/  IADD3.X R12, R12, R3, RZ, P1, !PT ;  /* 0x000000030c0c7210 */ /* 0x000fc80000ffe4ff */
[----:B------:R-:W-:Y:S01]  /*20460*/  MOV R9, R12 ;  /* 0x0000000c00097202 */ /* 0x000fe20000000f00 */
[----:B------:R-:W-:Y:S01]  /*20470*/  IMAD.X R215, R215, 0x1, R3, P2 ;  /* 0x00000001d7d77824 */ /* 0x000fe200010e0603 */
[----:B------:R1:W-:Y:S04]  /*20480*/  STL [R1+0x5c8], R12 ;  /* 0x0005c80c01007387 */ /* 0x0003e80000100800 */
[----:B------:R1:W-:Y:S04]  /*20490*/  LDGSTS.E [R5+0x63000], desc[UR16][R8.64], P0 ;  /* 0x6300000008057fae */ /* 0x0003e80008121850 */
[----:B------:R1:W-:Y:S04]  /*204a0*/  STL [R1+0x5ec], R212 ;  /* 0x0005ecd401007387 */ /* 0x0003e80000100800 */
[----:B---3--:R-:W3:Y:S01]  /*204b0*/  LDL.LU R10, [R1+0x454] ;  /* 0x00045400010a7983 */ /* 0x008ee20000300800 */
[----:B-1----:R-:W-:-:S02]  /*204c0*/  IMAD.MOV.U32 R8, RZ, RZ, R212 ;  /* 0x000000ffff087224 */ /* 0x002fc400078e00d4 */
[----:B------:R-:W-:Y:S01]  /*204d0*/  IMAD.MOV.U32 R9, RZ, RZ, R215 ;  /* 0x000000ffff097224 */ /* 0x000fe200078e00d7 */
[----:B------:R1:W-:Y:S04]  /*204e0*/  STL [R1+0x5e8], R215 ;  /* 0x0005e8d701007387 */ /* 0x0003e80000100800 */
[----:B------:R-:W3:Y:S04]  /*204f0*/  LDL.LU R12, [R1+0x474] ;  /* 0x00047400010c7983 */ /* 0x000ee80000300800 */
[----:B------:R4:W-:Y:S04]  /*20500*/  LDGSTS.E [R5+0x63400], desc[UR16][R8.64], P0 ;  /* 0x6340000008057fae */ /* 0x0009e80008121850 */
[----:B------:R-:W3:Y:S04]  /*20510*/  LDL.LU R212, [R1+0x450] ;  /* 0x0004500001d47983 */ /* 0x000ee80000300800 */
[----:B-1----:R-:W3:Y:S01]  /*20520*/  LDL.LU R215, [R1+0x470] ;  /* 0x0004700001d77983 */ /* 0x002ee20000300800 */
[----:B----4-:R-:W-:-:S02]  /*20530*/  IADD3 R213, P1, R213, R4, RZ ;  /* 0x00000004d5d57210 */ /* 0x010fc40007f3e0ff */
[----:B------:R-:W-:-:S03]  /*20540*/  IADD3 R6, P2, R6, R4, RZ ;  /* 0x0000000406067210 */ /* 0x000fc60007f5e0ff */
[----:B------:R-:W-:Y:S01]  /*20550*/  IMAD.MOV.U32 R8, RZ, RZ, R213 ;  /* 0x000000ffff087224 */ /* 0x000fe200078e00d5 */
[----:B--2---:R-:W-:Y:S01]  /*20560*/  IADD3.X R214, R214, R3, RZ, P1, !PT ;  /* 0x00000003d6d67210 */ /* 0x004fe20000ffe4ff */
[----:B------:R1:W-:Y:S01]  /*20570*/  STL [R1+0x60c], R213 ;  /* 0x00060cd501007387 */ /* 0x0003e20000100800 */
[----:B------:R-:W-:Y:S02]  /*20580*/  IMAD.X R11, R11, 0x1, R3, P2 ;  /* 0x000000010b0b7824 */ /* 0x000fe400010e0603 */
[----:B------:R-:W-:Y:S01]  /*20590*/  MOV R9, R214 ;  /* 0x000000d600097202 */ /* 0x000fe20000000f00 */
[----:B------:R-:W-:Y:S04]  /*205a0*/  STL [R1+0x608], R214 ;  /* 0x000608d601007387 */ /* 0x000fe80000100800 */
[----:B------:R2:W-:Y:S04]  /*205b0*/  STL [R1+0x62c], R6 ;  /* 0x00062c0601007387 */ /* 0x0005e80000100800 */
[----:B------:R4:W-:Y:S04]  /*205c0*/  LDGSTS.E [R5+0x63800], desc[UR16][R8.64], P0 ;  /* 0x6380000008057fae */ /* 0x0009e80008121850 */
[----:B------:R2:W-:Y:S04]  /*205d0*/  STL [R1+0x628], R11 ;  /* 0x0006280b01007387 */ /* 0x0005e80000100800 */
[----:B-1----:R-:W3:Y:S01]  /*205e0*/  LDL.LU R213, [R1+0x490] ;  /* 0x0004900001d57983 */ /* 0x002ee20000300800 */
[----:B----4-:R-:W-:-:S03]  /*205f0*/  IMAD.MOV.U32 R8, RZ, RZ, R6 ;  /* 0x000000ffff087224 */ /* 0x010fc600078e0006 */
[----:B--2---:R-:W2:Y:S01]  /*20600*/  LDL.LU R6, [R1+0x494] ;  /* 0x0004940001067983 */ /* 0x004ea20000300800 */
[----:B------:R-:W-:-:S03]  /*20610*/  IMAD.MOV.U32 R9, RZ, RZ, R11 ;  /* 0x000000ffff097224 */ /* 0x000fc600078e000b */
[----:B------:R-:W4:Y:S04]  /*20620*/  LDL.LU R214, [R1+0x4b0] ;  /* 0x0004b00001d67983 */ /* 0x000f280000300800 */
[----:B------:R-:W4:Y:S04]  /*20630*/  LDL.LU R11, [R1+0x4b4] ;  /* 0x0004b400010b7983 */ /* 0x000f280000300800 */
[----:B------:R1:W-:Y:S01]  /*20640*/  LDGSTS.E [R5+0x63c00], desc[UR16][R8.64], P0 ;  /* 0x63c0000008057fae */ /* 0x0003e20008121850 */
[----:B---3--:R-:W-:-:S05]  /*20650*/  IADD3 R10, P1, R10, R4, RZ ;  /* 0x000000040a0a7210 */ /* 0x008fca0007f3e0ff */
[----:B------:R3:W-:Y:S01]  /*20660*/  STL [R1+0x454], R10 ;  /* 0x0004540a01007387 */ /* 0x0007e20000100800 */
[----:B-1----:R-:W-:Y:S02]  /*20670*/  LOP3.LUT R5, R13, 0x20, RZ, 0x3c, !PT ;  /* 0x000000200d057812 */ /* 0x002fe400078e3cff */
[----:B------:R-:W-:Y:S02]  /*20680*/  IADD3 R12, P2, R12, R4, RZ ;  /* 0x000000040c0c7210 */ /* 0x000fe40007f5e0ff */
[----:B------:R-:W-:Y:S02]  /*20690*/  MOV R8, R10 ;  /* 0x0000000a00087202 */ /* 0x000fe40000000f00 */
[----:B------:R-:W-:Y:S01]  /*206a0*/  IADD3.X R212, R212, R3, RZ, P1, !PT ;  /* 0x00000003d4d47210 */ /* 0x000fe20000ffe4ff */
[----:B------:R-:W-:Y:S01]  /*206b0*/  VIADD R5, R5, UR4 ;  /* 0x0000000405057c36 */ /* 0x000fe20008000000 */
[----:B------:R-:W-:Y:S01]  /*206c0*/  STL [R1+0x474], R12 ;  /* 0x0004740c01007387 */ /* 0x000fe20000100800 */
[----:B------:R-:W-:-:S02]  /*206d0*/  IMAD.X R215, R215, 0x1, R3, P2 ;  /* 0x00000001d7d77824 */ /* 0x000fc400010e0603 */
[----:B------:R-:W-:Y:S01]  /*206e0*/  IMAD.MOV.U32 R9, RZ, RZ, R212 ;  /* 0x000000ffff097224 */ /* 0x000fe200078e00d4 */
[----:B------:R1:W-:Y:S04]  /*206f0*/  STL [R1+0x450], R212 ;  /* 0x000450d401007387 */ /* 0x0003e80000100800 */
[----:B---3--:R-:W3:Y:S04]  /*20700*/  LDL.LU R10, [R1+0x4d4] ;  /* 0x0004d400010a7983 */ /* 0x008ee80000300800 */
[----:B------:R1:W-:Y:S04]  /*20710*/  LDGSTS.E [R5+0x60100], desc[UR16][R8.64], P0 ;  /* 0x6010000008057fae */ /* 0x0003e80008121850 */
[----:B-1----:R-:W3:Y:S04]  /*20720*/  LDL.LU R212, [R1+0x4f4] ;  /* 0x0004f40001d47983 */ /* 0x002ee80000300800 */
[----:B------:R1:W-:Y:S01]  /*20730*/  STL [R1+0x470], R215 ;  /* 0x000470d701007387 */ /* 0x0003e20000100800 */
[----:B------:R-:W-:Y:S01]  /*20740*/  IMAD.MOV.U32 R8, RZ, RZ, R12 ;  /* 0x000000ffff087224 */ /* 0x000fe200078e000c */
[----:B------:R-:W-:-:S02]  /*20750*/  MOV R9, R215 ;  /* 0x000000d700097202 */ /* 0x000fc40000000f00 */
[----:B------:R-:W3:Y:S04]  /*20760*/  LDL.LU R12, [R1+0x4d0] ;  /* 0x0004d000010c7983 */ /* 0x000ee80000300800 */
[----:B-1----:R-:W3:Y:S04]  /*20770*/  LDL.LU R215, [R1+0x4f0] ;  /* 0x0004f00001d77983 */ /* 0x002ee80000300800 */
[----:B------:R1:W-:Y:S01]  /*20780*/  LDGSTS.E [R5+0x60500], desc[UR16][R8.64], P0 ;  /* 0x6050000008057fae */ /* 0x0003e20008121850 */
[----:B--2---:R-:W-:-:S05]  /*20790*/  IADD3 R6, P1, R6, R4, RZ ;  /* 0x0000000406067210 */ /* 0x004fca0007f3e0ff */
[----:B------:R-:W-:Y:S01]  /*207a0*/  IMAD.X R213, R213, 0x1, R3, P1 ;  /* 0x00000001d5d57824 */ /* 0x000fe200008e0603 */
[----:B----4-:R-:W-:Y:S01]  /*207b0*/  IADD3 R11, P2, R11, R4, RZ ;  /* 0x000000040b0b7210 */ /* 0x010fe20007f5e0ff */
[----:B------:R2:W-:Y:S01]  /*207c0*/  STL [R1+0x494], R6 ;  /* 0x0004940601007387 */ /* 0x0005e20000100800 */
[----:B-1----:R-:W-:Y:S01]  /*207d0*/  MOV R8, R6 ;  /* 0x0000000600087202 */ /* 0x002fe20000000f00 */
[----:B------:R-:W-:Y:S02]  /*207e0*/  IMAD.MOV.U32 R9, RZ, RZ, R213 ;  /* 0x000000ffff097224 */ /* 0x000fe400078e00d5 */
[----:B------:R-:W-:Y:S01]  /*207f0*/  IMAD.X R214, R214, 0x1, R3, P2 ;  /* 0x00000001d6d67824 */ /* 0x000fe200010e0603 */
        /* <DEDUP_REMOVED lines=8> */
[----:B------:R-:W-:-:S03]  /*20880*/  MOV R9, R214 ;  /* 0x000000d600097202 */ /* 0x000fc60000000f00 */
[----:B------:R-:W4:Y:S01]  /*20890*/  LDL.LU R214, [R1+0x530] ;  /* 0x0005300001d67983 */ /* 0x000f220000300800 */
[-C--:B---3--:R-:W-:Y:S02]  /*208a0*/  IADD3 R10, P1, R10, R4.reuse, RZ ;  /* 0x000000040a0a7210 */ /* 0x088fe40007f3e0ff */
[----:B------:R-:W-:Y:S01]  /*208b0*/  IADD3 R212, P2, R212, R4, RZ ;  /* 0x00000004d4d47210 */ /* 0x000fe20007f5e0ff */
[----:B------:R1:W-:Y:S04]  /*208c0*/  LDGSTS.E [R5+0x60d00], desc[UR16][R8.64], P0 ;  /* 0x60d0000008057fae */ /* 0x0003e80008121850 */
[----:B------:R3:W-:Y:S01]  /*208d0*/  STL [R1+0x4d4], R10 ;  /* 0x0004d40a01007387 */ /* 0x0007e20000100800 */
[--C-:B------:R-:W-:Y:S01]  /*208e0*/  IMAD.X R12, R12, 0x1, R3.reuse, P1 ;  /* 0x000000010c0c7824 */ /* 0x100fe200008e0603 */
[----:B-1----:R-:W-:Y:S01]  /*208f0*/  MOV R8, R10 ;  /* 0x0000000a00087202 */ /* 0x002fe20000000f00 */
[----:B------:R-:W-:-:S03]  /*20900*/  IMAD.X R215, R215, 0x1, R3, P2 ;  /* 0x00000001d7d77824 */ /* 0x000fc600010e0603 */
[----:B------:R1:W-:Y:S01]  /*20910*/  STL [R1+0x4d0], R12 ;  /* 0x0004d00c01007387 */ /* 0x0003e20000100800 */
[----:B------:R-:W-:-:S03]  /*20920*/  IMAD.MOV.U32 R9, RZ, RZ, R12 ;  /* 0x000000ffff097224 */ /* 0x000fc600078e000c */
[----:B------:R1:W-:Y:S04]  /*20930*/  STL [R1+0x4f4], R212 ;  /* 0x0004f4d401007387 */ /* 0x0003e80000100800 */
[----:B---3--:R-:W3:Y:S04]  /*20940*/  LDL.LU R10, [R1+0x554] ;  /* 0x00055400010a7983 */ /* 0x008ee80000300800 */
[----:B------:R1:W-:Y:S04]  /*20950*/  STL [R1+0x4f0], R215 ;  /* 0x0004f0d701007387 */ /* 0x0003e80000100800 */
[----:B------:R1:W-:Y:S04]  /*20960*/  LDGSTS.E [R5+0x61100], desc[UR16][R8.64], P0 ;  /* 0x6110000008057fae */ /* 0x0003e80008121850 */
[----:B-1----:R-:W3:Y:S01]  /*20970*/  LDL.LU R12, [R1+0x574] ;  /* 0x00057400010c7983 */ /* 0x002ee20000300800 */
[----:B------:R-:W-:Y:S01]  /*20980*/  IMAD.MOV.U32 R8, RZ, RZ, R212 ;  /* 0x000000ffff087224 */ /* 0x000fe200078e00d4 */
[----:B------:R-:W-:-:S02]  /*20990*/  MOV R9, R215 ;  /* 0x000000d700097202 */ /* 0x000fc40000000f00 */
[----:B------:R-:W3:Y:S04]  /*209a0*/  LDL.LU R212, [R1+0x550] ;  /* 0x0005500001d47983 */ /* 0x000ee80000300800 */
[----:B------:R-:W3:Y:S04]  /*209b0*/  LDL.LU R215, [R1+0x570] ;  /* 0x0005700001d77983 */ /* 0x000ee80000300800 */
[----:B------:R1:W-:Y:S01]  /*209c0*/  LDGSTS.E [R5+0x61500], desc[UR16][R8.64], P0 ;  /* 0x6150000008057fae */ /* 0x0003e20008121850 */
[----:B--2---:R-:W-:-:S04]  /*209d0*/  IADD3 R6, P1, R6, R4, RZ ;  /* 0x0000000406067210 */ /* 0x004fc80007f3e0ff */
[----:B-1----:R-:W-:Y:S01]  /*209e0*/  MOV R8, R6 ;  /* 0x0000000600087202 */ /* 0x002fe20000000f00 */
[----:B------:R1:W-:Y:S01]  /*209f0*/  STL [R1+0x514], R6 ;  /* 0x0005140601007387 */ /* 0x0003e20000100800 */
[----:B------:R-:W-:Y:S01]  /*20a00*/  IADD3 R213, P2, R213, R4, RZ ;  /* 0x00000004d5d57210 */ /* 0x000fe20007f5e0ff */
[----:B----4-:R-:W-:-:S04]  /*20a10*/  IMAD.X R11, R11, 0x1, R3, P1 ;  /* 0x000000010b0b7824 */ /* 0x010fc800008e0603 */
[----:B------:R-:W-:Y:S01]  /*20a20*/  IMAD.X R214, R214, 0x1, R3, P2 ;  /* 0x00000001d6d67824 */ /* 0x000fe200010e0603 */
[----:B------:R2:W-:Y:S01]  /*20a30*/  STL [R1+0x510], R11 ;  /* 0x0005100b01007387 */ /* 0x0005e20000100800 */
[----:B------:R-:W-:-:S03]  /*20a40*/  IMAD.MOV.U32 R9, RZ, RZ, R11 ;  /* 0x000000ffff097224 */ /* 0x000fc600078e000b */
[----:B------:R4:W-:Y:S04]  /*20a50*/  STL [R1+0x534], R213 ;  /* 0x000534d501007387 */ /* 0x0009e80000100800 */
[----:B-1----:R-:W3:Y:S04]  /*20a60*/  LDL.LU R6, [R1+0x594] ;  /* 0x0005940001067983 */ /* 0x002ee80000300800 */
[----:B------:R1:W-:Y:S04]  /*20a70*/  STL [R1+0x530], R214 ;  /* 0x000530d601007387 */ /* 0x0003e80000100800 */
[----:B------:R4:W-:Y:S04]  /*20a80*/  LDGSTS.E [R5+0x61900], desc[UR16][R8.64], P0 ;  /* 0x6190000008057fae */ /* 0x0009e80008121850 */
[----:B--2---:R-:W2:Y:S01]  /*20a90*/  LDL.LU R11, [R1+0x5b4] ;  /* 0x0005b400010b7983 */ /* 0x004ea20000300800 */
[----:B----4-:R-:W-:-:S03]  /*20aa0*/  IMAD.MOV.U32 R8, RZ, RZ, R213 ;  /* 0x000000ffff087224 */ /* 0x010fc600078e00d5 */
[----:B------:R-:W4:Y:S01]  /*20ab0*/  LDL.LU R213, [R1+0x590] ;  /* 0x0005900001d57983 */ /* 0x000f220000300800 */
[----:B------:R-:W-:-:S03]  /*20ac0*/  MOV R9, R214 ;  /* 0x000000d600097202 */ /* 0x000fc60000000f00 */
[----:B-1----:R-:W4:Y:S01]  /*20ad0*/  LDL.LU R214, [R1+0x5b0] ;  /* 0x0005b00001d67983 */ /* 0x002f220000300800 */
        /* <DEDUP_REMOVED lines=19> */
[----:B------:R-:W-:-:S04]  /*20c10*/  IADD3 R6, P1, R6, R4, RZ ;  /* 0x0000000406067210 */ /* 0x000fc80007f3e0ff */
[----:B-1----:R-:W-:Y:S01]  /*20c20*/  MOV R8, R6 ;  /* 0x0000000600087202 */ /* 0x002fe20000000f00 */
[----:B------:R-:W-:Y:S01]  /*20c30*/  STL [R1+0x594], R6 ;  /* 0x0005940601007387 */ /* 0x000fe20000100800 */
[----:B--2---:R-:W-:Y:S01]  /*20c40*/  IADD3 R11, P2, R11, R4, RZ ;  /* 0x000000040b0b7210 */ /* 0x004fe20007f5e0ff */
[----:B----4-:R-:W-:-:S04]  /*20c50*/  IMAD.X R213, R213, 0x1, R3, P1 ;  /* 0x00000001d5d57824 */ /* 0x010fc800008e0603 */
[----:B------:R-:W-:Y:S01]  /*20c60*/  IMAD.X R214, R214, 0x1, R3, P2 ;  /* 0x00000001d6d67824 */ /* 0x000fe200010e0603 */
[----:B------:R1:W-:Y:S01]  /*20c70*/  STL [R1+0x590], R213 ;  /* 0x000590d501007387 */ /* 0x0003e20000100800 */
[----:B------:R-:W-:-:S03]  /*20c80*/  IMAD.MOV.U32 R9, RZ, RZ, R213 ;  /* 0x000000ffff097224 */ /* 0x000fc600078e00d5 */
[----:B------:R-:W-:Y:S04]  /*20c90*/  STL [R1+0x5b4], R11 ;  /* 0x0005b40b01007387 */ /* 0x000fe80000100800 */
[----:B------:R2:W-:Y:S04]  /*20ca0*/  LDGSTS.E [R5+0x62900], desc[UR16][R8.64], P0 ;  /* 0x6290000008057fae */ /* 0x0005e80008121850 */
[----:B-1----:R-:W4:Y:S04]  /*20cb0*/  LDL.LU R213, [R1+0x614] ;  /* 0x0006140001d57983 */ /* 0x002f280000300800 */
[----:B------:R1:W-:Y:S04]  /*20cc0*/  STL [R1+0x5b0], R214 ;  /* 0x0005b0d601007387 */ /* 0x0003e80000100800 */
[----:B------:R-:W4:Y:S01]  /*20cd0*/  LDL.LU R6, [R1+0x634] ;  /* 0x0006340001067983 */ /* 0x000f220000300800 */
[----:B--2---:R-:W-:Y:S01]  /*20ce0*/  MOV R9, R214 ;  /* 0x000000d600097202 */ /* 0x004fe20000000f00 */
[----:B------:R-:W-:-:S02]  /*20cf0*/  IMAD.MOV.U32 R8, RZ, RZ, R11 ;  /* 0x000000ffff087224 */ /* 0x000fc400078e000b */
[----:B-1----:R-:W2:Y:S04]  /*20d00*/  LDL.LU R214, [R1+0x610] ;  /* 0x0006100001d67983 */ /* 0x002ea80000300800 */
[----:B------:R-:W2:Y:S01]  /*20d10*/  LDL.LU R11, [R1+0x630] ;  /* 0x00063000010b7983 */ /* 0x000ea20000300800 */
[----:B---3--:R-:W-:-:S03]  /*20d20*/  IADD3 R10, P1, R10, R4, RZ ;  /* 0x000000040a0a7210 */ /* 0x008fc60007f3e0ff */
[----:B------:R1:W-:Y:S01]  /*20d30*/  LDGSTS.E [R5+0x62d00], desc[UR16][R8.64], P0 ;  /* 0x62d0000008057fae */ /* 0x0003e20008121850 */
[----:B------:R-:W-:-:S03]  /*20d40*/  IADD3 R212, P2, R212, R4, RZ ;  /* 0x00000004d4d47210 */ /* 0x000fc60007f5e0ff */
[----:B------:R3:W-:Y:S01]  /*20d50*/  STL [R1+0x5d4], R10 ;  /* 0x0005d40a01007387 */ /* 0x0007e20000100800 */
[----:B------:R-:W-:Y:S01]  /*20d60*/  IMAD.X R12, R12, 0x1, R3, P1 ;  /* 0x000000010c0c7824 */ /* 0x000fe200008e0603 */
[----:B-1----:R-:W-:-:S03]  /*20d70*/  MOV R8, R10 ;  /* 0x0000000a00087202 */ /* 0x002fc60000000f00 */
[----:B------:R-:W-:Y:S02]  /*20d80*/  IMAD.MOV.U32 R9, RZ, RZ, R12 ;  /* 0x000000ffff097224 */ /* 0x000fe400078e000c */
[----:B------:R-:W-:Y:S01]  /*20d90*/  IMAD.X R215, R215, 0x1, R3, P2 ;  /* 0x00000001d7d77824 */ /* 0x000fe200010e0603 */
[----:B------:R1:W-:Y:S04]  /*20da0*/  STL [R1+0x5d0], R12 ;  /* 0x0005d00c01007387 */ /* 0x0003e80000100800 */
[----:B------:R1:W-:Y:S04]  /*20db0*/  LDGSTS.E [R5+0x63100], desc[UR16][R8.64], P0 ;  /* 0x6310000008057fae */ /* 0x0003e80008121850 */
[----:B------:R1:W-:Y:S04]  /*20dc0*/  STL [R1+0x5f4], R212 ;  /* 0x0005f4d401007387 */ /* 0x0003e80000100800 */
[----:B---3--:R-:W3:Y:S01]  /*20dd0*/  LDL.LU R10, [R1+0x45c] ;  /* 0x00045c00010a7983 */ /* 0x008ee20000300800 */
[----:B-1----:R-:W-:Y:S01]  /*20de0*/  IMAD.MOV.U32 R8, RZ, RZ, R212 ;  /* 0x000000ffff087224 */ /* 0x002fe200078e00d4 */
[----:B------:R-:W-:-:S02]  /*20df0*/  MOV R9, R215 ;  /* 0x000000d700097202 */ /* 0x000fc40000000f00 */
[----:B------:R1:W-:Y:S04]  /*20e00*/  STL [R1+0x5f0], R215 ;  /* 0x0005f0d701007387 */ /* 0x0003e80000100800 */
[----:B------:R-:W3:Y:S04]  /*20e10*/  LDL.LU R12, [R1+0x47c] ;  /* 0x00047c00010c7983 */ /* 0x000ee80000300800 */
[----:B------:R4:W-:Y:S04]  /*20e20*/  LDGSTS.E [R5+0x63500], desc[UR16][R8.64], P0 ;  /* 0x6350000008057fae */ /* 0x0009e80008121850 */
[----:B------:R-:W3:Y:S04]  /*20e30*/  LDL.LU R212, [R1+0x458] ;  /* 0x0004580001d47983 */ /* 0x000ee80000300800 */
[----:B-1----:R-:W3:Y:S01]  /*20e40*/  LDL.LU R215, [R1+0x478] ;  /* 0x0004780001d77983 */ /* 0x002ee20000300800 */
[----:B----4-:R-:W-:-:S02]  /*20e50*/  IADD3 R213, P1, R213, R4, RZ ;  /* 0x00000004d5d57210 */ /* 0x010fc40007f3e0ff */
[----:B------:R-:W-:Y:S02]  /*20e60*/  IADD3 R6, P2, R6, R4, RZ ;  /* 0x0000000406067210 */ /* 0x000fe40007f5e0ff */
[----:B------:R-:W-:Y:S01]  /*20e70*/  MOV R8, R213 ;  /* 0x000000d500087202 */ /* 0x000fe20000000f00 */
[--C-:B--2---:R-:W-:Y:S01]  /*20e80*/  IMAD.X R214, R214, 0x1, R3.reuse, P1 ;  /* 0x00000001d6d67824 */ /* 0x104fe200008e0603 */
[----:B------:R1:W-:Y:S01]  /*20e90*/  STL [R1+0x614], R213 ;  /* 0x000614d501007387 */ /* 0x0003e20000100800 */
[----:B------:R-:W-:Y:S02]  /*20ea0*/  IMAD.X R11, R11, 0x1, R3, P2 ;  /* 0x000000010b0b7824 */ /* 0x000fe400010e0603 */
[----:B------:R-:W-:Y:S01]  /*20eb0*/  IMAD.MOV.U32 R9, RZ, RZ, R214 ;  /* 0x000000ffff097224 */ /* 0x000fe200078e00d6 */
[----:B------:R-:W-:Y:S04]  /*20ec0*/  STL [R1+0x610], R214 ;  /* 0x000610d601007387 */ /* 0x000fe80000100800 */
[----:B------:R2:W-:Y:S04]  /*20ed0*/  STL [R1+0x634], R6 ;  /* 0x0006340601007387 */ /* 0x0005e80000100800 */
[----:B------:R4:W-:Y:S04]  /*20ee0*/  LDGSTS.E [R5+0x63900], desc[UR16][R8.64], P0 ;  /* 0x6390000008057fae */ /* 0x0009e80008121850 */
[----:B------:R2:W-:Y:S04]  /*20ef0*/  STL [R1+0x630], R11 ;  /* 0x0006300b01007387 */ /* 0x0005e80000100800 */
[----:B-1----:R-:W3:Y:S01]  /*20f00*/  LDL.LU R213, [R1+0x498] ;  /* 0x0004980001d57983 */ /* 0x002ee20000300800 */
[----:B----4-:R-:W-:-:S03]  /*20f10*/  IMAD.MOV.U32 R8, RZ, RZ, R6 ;  /* 0x000000ffff087224 */ /* 0x010fc600078e0006 */
[----:B--2---:R-:W2:Y:S01]  /*20f20*/  LDL.LU R6, [R1+0x49c] ;  /* 0x00049c0001067983 */ /* 0x004ea20000300800 */
[----:B------:R-:W-:-:S03]  /*20f30*/  MOV R9, R11 ;  /* 0x0000000b00097202 */ /* 0x000fc60000000f00 */
[----:B------:R-:W4:Y:S04]  /*20f40*/  LDL.LU R214, [R1+0x4b8] ;  /* 0x0004b80001d67983 */ /* 0x000f280000300800 */
[----:B------:R-:W4:Y:S01]  /*20f50*/  LDL.LU R11, [R1+0x4bc] ;  /* 0x0004bc00010b7983 */ /* 0x000f220000300800 */
[----:B---3--:R-:W-:-:S03]  /*20f60*/  IADD3 R10, P1, R10, R4, RZ ;  /* 0x000000040a0a7210 */ /* 0x008fc60007f3e0ff */
[----:B------:R1:W-:Y:S04]  /*20f70*/  LDGSTS.E [R5+0x63d00], desc[UR16][R8.64], P0 ;  /* 0x63d0000008057fae */ /* 0x0003e80008121850 */
[----:B------:R3:W-:Y:S01]  /*20f80*/  STL [R1+0x45c], R10 ;  /* 0x00045c0a01007387 */ /* 0x0007e20000100800 */
[----:B------:R-:W-:Y:S02]  /*20f90*/  IADD3 R12, P2, R12, R4, RZ ;  /* 0x000000040c0c7210 */ /* 0x000fe40007f5e0ff */
[----:B-1----:R-:W-:Y:S01]  /*20fa0*/  LOP3.LUT R5, R13, 0x40, RZ, 0x3c, !PT ;  /* 0x000000400d057812 */ /* 0x002fe200078e3cff */
[----:B------:R-:W-:Y:S02]  /*20fb0*/  IMAD.MOV.U32 R8, RZ, RZ, R10 ;  /* 0x000000ffff087224 */ /* 0x000fe400078e000a */
[----:B------:R-:W-:Y:S01]  /*20fc0*/  IMAD.X R212, R212, 0x1, R3, P1 ;  /* 0x00000001d4d47824 */ /* 0x000fe200008e0603 */
[----:B------:R-:W-:Y:S01]  /*20fd0*/  STL [R1+0x47c], R12 ;  /* 0x00047c0c01007387 */ /* 0x000fe20000100800 */
[----:B------:R-:W-:-:S02]  /*20fe0*/  VIADD R5, R5, UR4 ;  /* 0x0000000405057c36 */ /* 0x000fc40008000000 */
[----:B------:R-:W-:Y:S01]  /*20ff0*/  IMAD.MOV.U32 R9, RZ, RZ, R212 ;  /* 0x000000ffff097224 */ /* 0x000fe200078e00d4 */
[----:B------:R1:W-:Y:S01]  /*21000*/  STL [R1+0x458], R212 ;  /* 0x000458d401007387 */ /* 0x0003e20000100800 */
[----:B------:R-:W-:-:S03]  /*21010*/  IADD3.X R215, R215, R3, RZ, P2, !PT ;  /* 0x00000003d7d77210 */ /* 0x000fc600017fe4ff */
[----:B---3--:R-:W3:Y:S04]  /*21020*/  LDL.LU R10, [R1+0x4dc] ;  /* 0x0004dc00010a7983 */ /* 0x008ee80000300800 */
[----:B------:R1:W-:Y:S04]  /*21030*/  LDGSTS.E [R5+0x60200], desc[UR16][R8.64], P0 ;  /* 0x6020000008057fae */ /* 0x0003e80008121850 */
[----:B-1----:R-:W3:Y:S04]  /*21040*/  LDL.LU R212, [R1+0x4fc] ;  /* 0x0004fc0001d47983 */ /* 0x002ee80000300800 */
[----:B------:R1:W-:Y:S01]  /*21050*/  STL [R1+0x478], R215 ;  /* 0x000478d701007387 */ /* 0x0003e20000100800 */
[----:B------:R-:W-:Y:S01]  /*21060*/  MOV R8, R12 ;  /* 0x0000000c00087202 */ /* 0x000fe20000000f00 */
[----:B------:R-:W-:-:S02]  /*21070*/  IMAD.MOV.U32 R9, RZ, RZ, R215 ;  /* 0x000000ffff097224 */ /* 0x000fc400078e00d7 */
[----:B------:R-:W3:Y:S04]  /*21080*/  LDL.LU R12, [R1+0x4d8] ;  /* 0x0004d800010c7983 */ /* 0x000ee80000300800 */
[----:B-1----:R-:W3:Y:S04]  /*21090*/  LDL.LU R215, [R1+0x4f8] ;  /* 0x0004f80001d77983 */ /* 0x002ee80000300800 */
[----:B------:R1:W-:Y:S01]  /*210a0*/  LDGSTS.E [R5+0x60600], desc[UR16][R8.64], P0 ;  /* 0x6060000008057fae */ /* 0x0003e20008121850 */
[----:B--2---:R-:W-:-:S05]  /*210b0*/  IADD3 R6, P1, R6, R4, RZ ;  /* 0x0000000406067210 */ /* 0x004fca0007f3e0ff */
[----:B------:R-:W-:Y:S01]  /*210c0*/  IMAD.X R213, R213, 0x1, R3, P1 ;  /* 0x00000001d5d57824 */ /* 0x000fe200008e0603 */
[----:B----4-:R-:W-:Y:S01]  /*210d0*/  IADD3 R11, P2, R11, R4, RZ ;  /* 0x000000040b0b7210 */ /* 0x010fe20007f5e0ff */
[----:B------:R2:W-:Y:S01]  /*210e0*/  STL [R1+0x49c], R6 ;  /* 0x00049c0601007387 */ /* 0x0005e20000100800 */
[----:B-1----:R-:W-:Y:S02]  /*210f0*/  IMAD.MOV.U32 R8, RZ, RZ, R6 ;  /* 0x000000ffff087224 */ /* 0x002fe400078e0006 */
[----:B------:R-:W-:Y:S01]  /*21100*/  IADD3.X R214, R214, R3, RZ, P2, !PT ;  /* 0x00000003d6d67210 */ /* 0x000fe200017fe4ff */
[----:B------:R1:W-:Y:S01]  /*21110*/  STL [R1+0x498], R213 ;  /* 0x000498d501007387 */ /* 0x0003e20000100800 */
[----:B------:R-:W-:-:S03]  /*21120*/  IMAD.MOV.U32 R9, RZ, RZ, R213 ;  /* 0x000000ffff097224 */ /* 0x000fc600078e00d5 */
[----:B------:R4:W-:Y:S04]  /*21130*/  STL [R1+0x4bc], R11 ;  /* 0x0004bc0b01007387 */ /* 0x0009e80000100800 */
[----:B--2---:R-:W2:Y:S04]  /*21140*/  LDL.LU R6, [R1+0x51c] ;  /* 0x00051c0001067983 */ /* 0x004ea80000300800 */
[----:B------:R4:W-:Y:S04]  /*21150*/  STL [R1+0x4b8], R214 ;  /* 0x0004b8d601007387 */ /* 0x0009e80000100800 */
[----:B------:R4:W-:Y:S04]  /*21160*/  LDGSTS.E [R5+0x60a00], desc[UR16][R8.64], P0 ;  /* 0x60a0000008057fae */ /* 0x0009e80008121850 */
[----:B-1----:R-:W2:Y:S01]  /*21170*/  LDL.LU R213, [R1+0x53c] ;  /* 0x00053c0001d57983 */ /* 0x002ea20000300800 */
[----:B----4-:R-:W-:-:S03]  /*21180*/  MOV R8, R11 ;  /* 0x0000000b00087202 */ /* 0x010fc60000000f00 */
[----:B------:R-:W4:Y:S01]  /*21190*/  LDL.LU R11, [R1+0x518] ;  /* 0x00051800010b7983 */ /* 0x000f220000300800 */
[----:B------:R-:W-:-:S03]  /*211a0*/  IMAD.MOV.U32 R9, RZ, RZ, R214 ;  /* 0x000000ffff097224 */ /* 0x000fc600078e00d6 */
[----:B------:R-:W4:Y:S01]  /*211b0*/  LDL.LU R214, [R1+0x538] ;  /* 0x0005380001d67983 */ /* 0x000f220000300800 */
[-C--:B---3--:R-:W-:Y:S02]  /*211c0*/  IADD3 R10, P1, R10, R4.reuse, RZ ;  /* 0x000000040a0a7210 */ /* 0x088fe40007f3e0ff */
[----:B------:R-:W-:Y:S01]  /*211d0*/  IADD3 R212, P2, R212, R4, RZ ;  /* 0x00000004d4d47210 */ /* 0x000fe20007f5e0ff */
[----:B------:R1:W-:Y:S02]  /*211e0*/  LDGSTS.E [R5+0x60e00], desc[UR16][R8.64], P0 ;  /* 0x60e0000008057fae */ /* 0x0003e40008121850 */
[----:B------:R-:W-:Y:S02]  /*211f0*/  IMAD.X R12, R12, 0x1, R3, P1 ;  /* 0x000000010c0c7824 */ /* 0x000fe400008e0603 */
[----:B------:R3:W-:Y:S01]  /*21200*/  STL [R1+0x4dc], R10 ;  /* 0x0004dc0a01007387 */ /* 0x0007e20000100800 */
[----:B------:R-:W-:-:S03]  /*21210*/  IADD3.X R215, R215, R3, RZ, P2, !PT ;  /* 0x00000003d7d77210 */ /* 0x000fc600017fe4ff */
[----:B------:R3:W-:Y:S01]  /*21220*/  STL [R1+0x4d8], R12 ;  /* 0x0004d80c01007387 */ /* 0x0007e20000100800 */
[----:B-1----:R-:W-:Y:S02]  /*21230*/  IMAD.MOV.U32 R8, RZ, RZ, R10 ;  /* 0x000000ffff087224 */ /* 0x002fe400078e000a */
[----:B------:R-:W-:Y:S01]  /*21240*/  IMAD.MOV.U32 R9, RZ, RZ, R12 ;  /* 0x000000ffff097224 */ /* 0x000fe200078e000c */
[----:B------:R1:W-:Y:S04]  /*21250*/  STL [R1+0x4fc], R212 ;  /* 0x0004fcd401007387 */ /* 0x0003e80000100800 */
[----:B---3--:R-:W3:Y:S04]  /*21260*/  LDL.LU R10, [R1+0x55c] ;  /* 0x00055c00010a7983 */ /* 0x008ee80000300800 */
[----:B------:R1:W-:Y:S04]  /*21270*/  STL [R1+0x4f8], R215 ;  /* 0x0004f8d701007387 */ /* 0x0003e80000100800 */
[----:B------:R1:W-:Y:S04]  /*21280*/  LDGSTS.E [R5+0x61200], desc[UR16][R8.64], P0 ;  /* 0x6120000008057fae */ /* 0x0003e80008121850 */
[----:B------:R-:W3:Y:S01]  /*21290*/  LDL.LU R12, [R1+0x57c] ;  /* 0x00057c00010c7983 */ /* 0x000ee20000300800 */
[----:B-1----:R-:W-:Y:S01]  /*212a0*/  MOV R8, R212 ;  /* 0x000000d400087202 */ /* 0x002fe20000000f00 */
[----:B------:R-:W-:-:S02]  /*212b0*/  IMAD.MOV.U32 R9, RZ, RZ, R215 ;  /* 0x000000ffff097224 */ /* 0x000fc400078e00d7 */
[----:B------:R-:W3:Y:S04]  /*212c0*/  LDL.LU R212, [R1+0x558] ;  /* 0x0005580001d47983 */ /* 0x000ee80000300800 */
[----:B------:R-:W3:Y:S04]  /*212d0*/  LDL.LU R215, [R1+0x578] ;  /* 0x0005780001d77983 */ /* 0x000ee80000300800 */
[----:B------:R1:W-:Y:S01]  /*212e0*/  LDGSTS.E [R5+0x61600], desc[UR16][R8.64], P0 ;  /* 0x6160000008057fae */ /* 0x0003e20008121850 */
[----:B--2---:R-:W-:-:S05]  /*212f0*/  IADD3 R6, P1, R6, R4, RZ ;  /* 0x0000000406067210 */ /* 0x004fca0007f3e0ff */
[----:B------:R2:W-:Y:S01]  /*21300*/  STL [R1+0x51c], R6 ;  /* 0x00051c0601007387 */ /* 0x0005e20000100800 */
[----:B-1----:R-:W-:Y:S01]  /*21310*/  IMAD.MOV.U32 R8, RZ, RZ, R6 ;  /* 0x000000ffff087224 */ /* 0x002fe200078e0006 */
[----:B------:R-:W-:Y:S01]  /*21320*/  IADD3 R213, P2, R213, R4, RZ ;  /* 0x00000004d5d57210 */ /* 0x000fe20007f5e0ff */
[----:B----4-:R-:W-:-:S03]  /*21330*/  IMAD.X R11, R11, 0x1, R3, P1 ;  /* 0x000000010b0b7824 */ /* 0x010fc600008e0603 */
[----:B------:R-:W-:Y:S02]  /*21340*/  IADD3.X R214, R214, R3, RZ, P2, !PT ;  /* 0x00000003d6d67210 */ /* 0x000fe400017fe4ff */
        /* <DEDUP_REMOVED lines=31> */
[----:B------:R-:W-:Y:S01]  /*21540*/  STL [R1+0x59c], R6 ;  /* 0x00059c0601007387 */ /* 0x000fe20000100800 */
[----:B-1----:R-:W-:Y:S01]  /*21550*/  IMAD.MOV.U32 R8, RZ, RZ, R6 ;  /* 0x000000ffff087224 */ /* 0x002fe200078e0006 */
[----:B------:R-:W-:Y:S01]  /*21560*/  IADD3 R11, P2, R11, R4, RZ ;  /* 0x000000040b0b7210 */ /* 0x000fe20007f5e0ff */
[----:B----4-:R-:W-:-:S03]  /*21570*/  IMAD.X R213, R213, 0x1, R3, P1 ;  /* 0x00000001d5d57824 */ /* 0x010fc600008e0603 */
[----:B------:R-:W-:Y:S02]  /*21580*/  IADD3.X R214, R214, R3, RZ, P2, !PT ;  /* 0x00000003d6d67210 */ /* 0x000fe400017fe4ff */
[----:B------:R1:W-:Y:S01]  /*21590*/  STL [R1+0x598], R213 ;  /* 0x000598d501007387 */ /* 0x0003e20000100800 */
[----:B------:R-:W-:-:S03]  /*215a0*/  IMAD.MOV.U32 R9, RZ, RZ, R213 ;  /* 0x000000ffff097224 */ /* 0x000fc600078e00d5 */
[----:B------:R-:W-:Y:S04]  /*215b0*/  STL [R1+0x5bc], R11 ;  /* 0x0005bc0b01007387 */ /* 0x000fe80000100800 */
[----:B------:R2:W-:Y:S04]  /*215c0*/  LDGSTS.E [R5+0x62a00], desc[UR16][R8.64], P0 ;  /* 0x62a0000008057fae */ /* 0x0005e80008121850 */
[----:B-1----:R-:W4:Y:S04]  /*215d0*/  LDL.LU R213, [R1+0x61c] ;  /* 0x00061c0001d57983 */ /* 0x002f280000300800 */
[----:B------:R1:W-:Y:S04]  /*215e0*/  STL [R1+0x5b8], R214 ;  /* 0x0005b8d601007387 */ /* 0x0003e80000100800 */
[----:B------:R-:W4:Y:S01]  /*215f0*/  LDL.LU R6, [R1+0x63c] ;  /* 0x00063c0001067983 */ /* 0x000f220000300800 */
[----:B--2---:R-:W-:Y:S01]  /*21600*/  IMAD.MOV.U32 R9, RZ, RZ, R214 ;  /* 0x000000ffff097224 */ /* 0x004fe200078e00d6 */
[----:B------:R-:W-:-:S02]  /*21610*/  MOV R8, R11 ;  /* 0x0000000b00087202 */ /* 0x000fc40000000f00 */
[----:B-1----:R-:W2:Y:S04]  /*21620*/  LDL.LU R214, [R1+0x618] ;  /* 0x0006180001d67983 */ /* 0x002ea80000300800 */
[----:B------:R-:W2:Y:S01]  /*21630*/  LDL.LU R11, [R1+0x638] ;  /* 0x00063800010b7983 */ /* 0x000ea20000300800 */
[-C--:B---3--:R-:W-:Y:S02]  /*21640*/  IADD3 R10, P1, R10, R4.reuse, RZ ;  /* 0x000000040a0a7210 */ /* 0x088fe40007f3e0ff */
[----:B------:R-:W-:Y:S01]  /*21650*/  IADD3 R212, P2, R212, R4, RZ ;  /* 0x00000004d4d47210 */ /* 0x000fe20007f5e0ff */
[----:B------:R1:W-:Y:S02]  /*21660*/  LDGSTS.E [R5+0x62e00], desc[UR16][R8.64], P0 ;  /* 0x62e0000008057fae */ /* 0x0003e40008121850 */
[----:B------:R-:W-:-:S02]  /*21670*/  IMAD.X R12, R12, 0x1, R3, P1 ;  /* 0x000000010c0c7824 */ /* 0x000fc400008e0603 */
[----:B------:R3:W-:Y:S01]  /*21680*/  STL [R1+0x5dc], R10 ;  /* 0x0005dc0a01007387 */ /* 0x0007e20000100800 */
[----:B-1----:R-:W-:Y:S01]  /*21690*/  IMAD.MOV.U32 R8, RZ, RZ, R10 ;  /* 0x000000ffff087224 */ /* 0x002fe200078e000a */
[----:B------:R-:W-:Y:S01]  /*216a0*/  IADD3.X R215, R215, R3, RZ, P2, !PT ;  /* 0x00000003d7d77210 */ /* 0x000fe200017fe4ff */
[----:B------:R-:W-:Y:S01]  /*216b0*/  IMAD.MOV.U32 R9, RZ, RZ, R12 ;  /* 0x000000ffff097224 */ /* 0x000fe200078e000c */
[----:B------:R1:W-:Y:S04]  /*216c0*/  STL [R1+0x5d8], R12 ;  /* 0x0005d80c01007387 */ /* 0x0003e80000100800 */
[----:B------:R-:W-:Y:S04]  /*216d0*/  STL [R1+0x5fc], R212 ;  /* 0x0005fcd401007387 */ /* 0x000fe80000100800 */
[----:B---3--:R-:W3:Y:S04]  /*216e0*/  LDL.LU R10, [R1+0x464] ;  /* 0x00046400010a7983 */ /* 0x008ee80000300800 */
[----:B------:R1:W-:Y:S04]  /*216f0*/  LDGSTS.E [R5+0x63200], desc[UR16][R8.64], P0 ;  /* 0x6320000008057fae */ /* 0x0003e80008121850 */
[----:B------:R1:W-:Y:S04]  /*21700*/  STL [R1+0x5f8], R215 ;  /* 0x0005f8d701007387 */ /* 0x0003e80000100800 */
[----:B-1----:R-:W3:Y:S01]  /*21710*/  LDL.LU R12, [R1+0x484] ;  /* 0x00048400010c7983 */ /* 0x002ee20000300800 */
[----:B------:R-:W-:Y:S01]  /*21720*/  MOV R8, R212 ;  /* 0x000000d400087202 */ /* 0x000fe20000000f00 */
[----:B------:R-:W-:-:S02]  /*21730*/  IMAD.MOV.U32 R9, RZ, RZ, R215 ;  /* 0x000000ffff097224 */ /* 0x000fc400078e00d7 */
[----:B------:R-:W3:Y:S04]  /*21740*/  LDL.LU R215, [R1+0x460] ;  /* 0x0004600001d77983 */ /* 0x000ee80000300800 */
[----:B------:R1:W-:Y:S04]  /*21750*/  LDGSTS.E [R5+0x63600], desc[UR16][R8.64], P0 ;  /* 0x6360000008057fae */ /* 0x0003e80008121850 */
[----:B------:R-:W3:Y:S01]  /*21760*/  LDL.LU R212, [R1+0x480] ;  /* 0x0004800001d47983 */ /* 0x000ee20000300800 */
[-C--:B----4-:R-:W-:Y:S02]  /*21770*/  IADD3 R213, P1, R213, R4.reuse, RZ ;  /* 0x00000004d5d57210 */ /* 0x090fe40007f3e0ff */
[----:B------:R-:W-:-:S03]  /*21780*/  IADD3 R6, P2, R6, R4, RZ ;  /* 0x0000000406067210 */ /* 0x000fc60007f5e0ff */
[----:B-1----:R-:W-:Y:S02]  /*21790*/  IMAD.MOV.U32 R8, RZ, RZ, R213 ;  /* 0x000000ffff087224 */ /* 0x002fe400078e00d5 */
[----:B--2---:R-:W-:Y:S01]  /*217a0*/  IMAD.X R214, R214, 0x1, R3, P1 ;  /* 0x00000001d6d67824 */ /* 0x004fe200008e0603 */
[----:B------:R-:W-:Y:S01]  /*217b0*/  STL [R1+0x61c], R213 ;  /* 0x00061cd501007387 */ /* 0x000fe20000100800 */
[----:B------:R-:W-:Y:S02]  /*217c0*/  IADD3.X R11, R11, R3, RZ, P2, !PT ;  /* 0x000000030b0b7210 */ /* 0x000fe400017fe4ff */
[----:B------:R-:W-:Y:S01]  /*217d0*/  IMAD.MOV.U32 R9, RZ, RZ, R214 ;  /* 0x000000ffff097224 */ /* 0x000fe200078e00d6 */
[----:B------:R1:W-:Y:S04]  /*217e0*/  STL [R1+0x618], R214 ;  /* 0x000618d601007387 */ /* 0x0003e80000100800 */
[----:B------:R2:W-:Y:S04]  /*217f0*/  STL [R1+0x63c], R6 ;  /* 0x00063c0601007387 */ /* 0x0005e80000100800 */
[----:B------:R4:W-:Y:S04]  /*21800*/  LDGSTS.E [R5+0x63a00], desc[UR16][R8.64], P0 ;  /* 0x63a0000008057fae */ /* 0x0009e80008121850 */
[----:B------:R2:W-:Y:S04]  /*21810*/  STL [R1+0x638], R11 ;  /* 0x0006380b01007387 */ /* 0x0005e80000100800 */
[----:B-1----:R-:W3:Y:S01]  /*21820*/  LDL.LU R214, [R1+0x4a0] ;  /* 0x0004a00001d67983 */ /* 0x002ee20000300800 */
[----:B----4-:R-:W-:-:S03]  /*21830*/  MOV R8, R6 ;  /* 0x0000000600087202 */ /* 0x010fc60000000f00 */
[----:B--2---:R-:W2:Y:S01]  /*21840*/  LDL.LU R6, [R1+0x4a4] ;  /* 0x0004a40001067983 */ /* 0x004ea20000300800 */
[----:B------:R-:W-:-:S03]  /*21850*/  IMAD.MOV.U32 R9, RZ, RZ, R11 ;  /* 0x000000ffff097224 */ /* 0x000fc600078e000b */
[----:B------:R-:W4:Y:S04]  /*21860*/  LDL.LU R213, [R1+0x4c0] ;  /* 0x0004c00001d57983 */ /* 0x000f280000300800 */
[----:B------:R-:W4:Y:S01]  /*21870*/  LDL.LU R11, [R1+0x4c4] ;  /* 0x0004c400010b7983 */ /* 0x000f220000300800 */
[----:B---3--:R-:W-:-:S03]  /*21880*/  IADD3 R10, P1, R10, R4, RZ ;  /* 0x000000040a0a7210 */ /* 0x008fc60007f3e0ff */
[----:B------:R1:W-:Y:S01]  /*21890*/  LDGSTS.E [R5+0x63e00], desc[UR16][R8.64], P0 ;  /* 0x63e0000008057fae */ /* 0x0003e20008121850 */
[----:B------:R-:W-:-:S03]  /*218a0*/  IADD3 R12, P2, R12, R4, RZ ;  /* 0x000000040c0c7210 */ /* 0x000fc60007f5e0ff */
[----:B------:R3:W-:Y:S01]  /*218b0*/  STL [R1+0x464], R10 ;  /* 0x0004640a01007387 */ /* 0x0007e20000100800 */
[--C-:B------:R-:W-:Y:S01]  /*218c0*/  IMAD.X R215, R215, 0x1, R3.reuse, P1 ;  /* 0x00000001d7d77824 */ /* 0x100fe200008e0603 */
[----:B-1----:R-:W-:Y:S01]  /*218d0*/  LOP3.LUT R5, R13, 0x60, RZ, 0x3c, !PT ;  /* 0x000000600d057812 */ /* 0x002fe200078e3cff */
[----:B------:R-:W-:Y:S01]  /*218e0*/  IMAD.MOV.U32 R8, RZ, RZ, R10 ;  /* 0x000000ffff087224 */ /* 0x000fe200078e000a */
[----:B------:R-:W-:Y:S02]  /*218f0*/  STL [R1+0x484], R12 ;  /* 0x0004840c01007387 */ /* 0x000fe40000100800 */
[----:B------:R-:W-:Y:S02]  /*21900*/  IADD3 R5, R5, UR4, RZ ;  /* 0x0000000405057c10 */ /* 0x000fe4000fffe0ff */
[----:B------:R-:W-:Y:S01]  /*21910*/  MOV R9, R215 ;  /* 0x000000d700097202 */ /* 0x000fe20000000f00 */
[----:B------:R-:W-:Y:S01]  /*21920*/  IMAD.X R212, R212, 0x1, R3, P2 ;  /* 0x00000001d4d47824 */ /* 0x000fe200010e0603 */
[----:B------:R1:W-:Y:S04]  /*21930*/  STL [R1+0x460], R215 ;  /* 0x000460d701007387 */ /* 0x0003e80000100800 */
[----:B---3--:R-:W3:Y:S04]  /*21940*/  LDL.LU R10, [R1+0x4e4] ;  /* 0x0004e400010a7983 */ /* 0x008ee80000300800 */
[----:B------:R1:W-:Y:S04]  /*21950*/  LDGSTS.E [R5+0x60300], desc[UR16][R8.64], P0 ;  /* 0x6030000008057fae */ /* 0x0003e80008121850 */
[----:B-1----:R-:W3:Y:S04]  /*21960*/  LDL.LU R215, [R1+0x504] ;  /* 0x0005040001d77983 */ /* 0x002ee80000300800 */
[----:B------:R1:W-:Y:S01]  /*21970*/  STL [R1+0x480], R212 ;  /* 0x000480d401007387 */ /* 0x0003e20000100800 */
[----:B------:R-:W-:-:S02]  /*21980*/  IMAD.MOV.U32 R8, RZ, RZ, R12 ;  /* 0x000000ffff087224 */ /* 0x000fc400078e000c */
[----:B------:R-:W-:Y:S01]  /*21990*/  IMAD.MOV.U32 R9, RZ, RZ, R212 ;  /* 0x000000ffff097224 */ /* 0x000fe200078e00d4 */
[----:B------:R-:W3:Y:S04]  /*219a0*/  LDL.LU R12, [R1+0x4e0] ;  /* 0x0004e000010c7983 */ /* 0x000ee80000300800 */
[----:B-1----:R-:W3:Y:S04]  /*219b0*/  LDL.LU R212, [R1+0x500] ;  /* 0x0005000001d47983 */ /* 0x002ee80000300800 */
[----:B------:R1:W-:Y:S01]  /*219c0*/  LDGSTS.E [R5+0x60700], desc[UR16][R8.64], P0 ;  /* 0x6070000008057fae */ /* 0x0003e20008121850 */
[----:B--2---:R-:W-:-:S04]  /*219d0*/  IADD3 R6, P1, R6, R4, RZ ;  /* 0x0000000406067210 */ /* 0x004fc80007f3e0ff */
[----:B------:R-:W-:Y:S02]  /*219e0*/  IADD3.X R214, R214, R3, RZ, P1, !PT ;  /* 0x00000003d6d67210 */ /* 0x000fe40000ffe4ff */
[----:B----4-:R-:W-:Y:S01]  /*219f0*/  IADD3 R11, P2, R11, R4, RZ ;  /* 0x000000040b0b7210 */ /* 0x010fe20007f5e0ff */
[----:B------:R2:W-:Y:S01]  /*21a00*/  STL [R1+0x4a4], R6 ;  /* 0x0004a40601007387 */ /* 0x0005e20000100800 */
[----:B-1----:R-:W-:Y:S01]  /*21a10*/  IMAD.MOV.U32 R8, RZ, RZ, R6 ;  /* 0x000000ffff087224 */ /* 0x002fe200078e0006 */
[----:B------:R-:W-:Y:S02]  /*21a20*/  MOV R9, R214 ;  /* 0x000000d600097202 */ /* 0x000fe40000000f00 */
        /* <DEDUP_REMOVED lines=13> */
[----:B------:R1:W-:Y:S01]  /*21b00*/  LDGSTS.E [R5+0x60f00], desc[UR16][R8.64], P0 ;  /* 0x60f0000008057fae */ /* 0x0003e20008121850 */
[----:B------:R-:W-:-:S03]  /*21b10*/  IADD3.X R12, R12, R3, RZ, P1, !PT ;  /* 0x000000030c0c7210 */ /* 0x000fc60000ffe4ff */
[----:B------:R-:W-:Y:S02]  /*21b20*/  IMAD.X R212, R212, 0x1, R3, P2 ;  /* 0x00000001d4d47824 */ /* 0x000fe400010e0603 */
[----:B-1----:R-:W-:Y:S01]  /*21b30*/  IMAD.MOV.U32 R8, RZ, RZ, R10 ;  /* 0x000000ffff087224 */ /* 0x002fe200078e000a */
[----:B------:R-:W-:Y:S01]  /*21b40*/  MOV R9, R12 ;  /* 0x0000000c00097202 */ /* 0x000fe20000000f00 */
[----:B------:R-:W-:Y:S04]  /*21b50*/  STL [R1+0x4e4], R10 ;  /* 0x0004e40a01007387 */ /* 0x000fe80000100800 */
[----:B------:R1:W-:Y:S04]  /*21b60*/  LDGSTS.E [R5+0x61300], desc[UR16][R8.64], P0 ;  /* 0x6130000008057fae */ /* 0x0003e80008121850 */
[----:B------:R3:W-:Y:S04]  /*21b70*/  STL [R1+0x4e0], R12 ;  /* 0x0004e00c01007387 */ /* 0x0007e80000100800 */
[----:B------:R-:W-:Y:S01]  /*21b80*/  STL [R1+0x504], R215 ;  /* 0x000504d701007387 */ /* 0x000fe20000100800 */
[----:B-1----:R-:W-:-:S02]  /*21b90*/  IMAD.MOV.U32 R8, RZ, RZ, R215 ;  /* 0x000000ffff087224 */ /* 0x002fc400078e00d7 */
[----:B------:R-:W-:Y:S01]  /*21ba0*/  IMAD.MOV.U32 R9, RZ, RZ, R212 ;  /* 0x000000ffff097224 */ /* 0x000fe200078e00d4 */
[----:B---3--:R-:W3:Y:S04]  /*21bb0*/  LDL.LU R12, [R1+0x564] ;  /* 0x00056400010c7983 */ /* 0x008ee80000300800 */
[----:B------:R1:W-:Y:S04]  /*21bc0*/  LDGSTS.E [R5+0x61700], desc[UR16][R8.64], P0 ;  /* 0x6170000008057fae */ /* 0x0003e80008121850 */
[----:B------:R1:W-:Y:S04]  /*21bd0*/  STL [R1+0x500], R212 ;  /* 0x000500d401007387 */ /* 0x0003e80000100800 */
[----:B------:R-:W3:Y:S04]  /*21be0*/  LDL.LU R10, [R1+0x584] ;  /* 0x00058400010a7983 */ /* 0x000ee80000300800 */
[----:B-1----:R-:W5:Y:S04]  /*21bf0*/  LDL.LU R212, [R1+0x714] ;  /* 0x0007140001d47983 */ /* 0x002f680000300800 */
[----:B------:R-:W3:Y:S01]  /*21c00*/  LDL.LU R215, [R1+0x580] ;  /* 0x0005800001d77983 */ /* 0x000ee20000300800 */
[----:B--2---:R-:W-:-:S05]  /*21c10*/  IADD3 R6, P1, R6, R4, RZ ;  /* 0x0000000406067210 */ /* 0x004fca0007f3e0ff */
[----:B------:R-:W-:Y:S01]  /*21c20*/  IMAD.MOV.U32 R8, RZ, RZ, R6 ;  /* 0x000000ffff087224 */ /* 0x000fe200078e0006 */
[----:B------:R-:W-:Y:S01]  /*21c30*/  IADD3 R214, P2, R214, R4, RZ ;  /* 0x00000004d6d67210 */ /* 0x000fe20007f5e0ff */
[----:B------:R-:W-:Y:S01]  /*21c40*/  STL [R1+0x524], R6 ;  /* 0x0005240601007387 */ /* 0x000fe20000100800 */
[----:B----4-:R-:W-:-:S04]  /*21c50*/  IADD3.X R11, R11, R3, RZ, P1, !PT ;  /* 0x000000030b0b7210 */ /* 0x010fc80000ffe4ff */
[----:B------:R-:W-:Y:S01]  /*21c60*/  MOV R9, R11 ;  /* 0x0000000b00097202 */ /* 0x000fe20000000f00 */
[----:B------:R-:W-:Y:S01]  /*21c70*/  IMAD.X R213, R213, 0x1, R3, P2 ;  /* 0x00000001d5d57824 */ /* 0x000fe200010e0603 */
[----:B------:R1:W-:Y:S04]  /*21c80*/  STL [R1+0x520], R11 ;  /* 0x0005200b01007387 */ /* 0x0003e80000100800 */
[----:B------:R2:W-:Y:S04]  /*21c90*/  LDGSTS.E [R5+0x61b00], desc[UR16][R8.64], P0 ;  /* 0x61b0000008057fae */ /* 0x0005e80008121850 */
[----:B------:R-:W-:Y:S04]  /*21ca0*/  STL [R1+0x544], R214 ;  /* 0x000544d601007387 */ /* 0x000fe80000100800 */
[----:B-1----:R-:W4:Y:S01]  /*21cb0*/  LDL.LU R11, [R1+0x5a4] ;  /* 0x0005a400010b7983 */ /* 0x002f220000300800 */
[----:B--2---:R-:W-:-:S02]  /*21cc0*/  IMAD.MOV.U32 R8, RZ, RZ, R214 ;  /* 0x000000ffff087224 */ /* 0x004fc400078e00d6 */
[----:B------:R-:W-:Y:S01]  /*21cd0*/  IMAD.MOV.U32 R9, RZ, RZ, R213 ;  /* 0x000000ffff097224 */ /* 0x000fe200078e00d5 */
[----:B------:R1:W-:Y:S04]  /*21ce0*/  STL [R1+0x540], R213 ;  /* 0x000540d501007387 */ /* 0x0003e80000100800 */
[----:B------:R-:W2:Y:S04]  /*21cf0*/  LDL.LU R6, [R1+0x5c4] ;  /* 0x0005c40001067983 */ /* 0x000ea80000300800 */
[----:B------:R3:W-:Y:S04]  /*21d00*/  LDGSTS.E [R5+0x61f00], desc[UR16][R8.64], P0 ;  /* 0x61f0000008057fae */ /* 0x0007e80008121850 */
[----:B-1----:R-:W5:Y:S04]  /*21d10*/  LDL.LU R213, [R1+0x710] ;  /* 0x0007100001d57983 */ /* 0x002f680000300800 */
[----:B------:R-:W2:Y:S04]  /*21d20*/  LDL.LU R214, [R1+0x5c0] ;  /* 0x0005c00001d67983 */ /* 0x000ea80000300800 */
[----:B------:R-:W4:Y:S01]  /*21d30*/  LDL.LU R9, [R1+0x560] ;  /* 0x0005600001097983 */ /* 0x000f220000300800 */
[----:B---3--:R-:W-:-:S02]  /*21d40*/  IADD3 R12, P1, R12, R4, RZ ;  /* 0x000000040c0c7210 */ /* 0x008fc40007f3e0ff */
[----:B------:R-:W-:-:S03]  /*21d50*/  IADD3 R10, P2, R10, R4, RZ ;  /* 0x000000040a0a7210 */ /* 0x000fc60007f5e0ff */
[----:B------:R-:W-:Y:S01]  /*21d60*/  IMAD.MOV.U32 R8, RZ, RZ, R12 ;  /* 0x000000ffff087224 */ /* 0x000fe200078e000c */
[----:B------:R1:W-:Y:S01]  /*21d70*/  STL [R1+0x564], R12 ;  /* 0x0005640c01007387 */ /* 0x0003e20000100800 */
[----:B------:R-:W-:Y:S01]  /*21d80*/  IMAD.X R215, R215, 0x1, R3, P2 ;  /* 0x00000001d7d77824 */ /* 0x000fe200010e0603 */
[----:B----4-:R-:W-:-:S05]  /*21d90*/  IADD3.X R9, R9, R3, RZ, P1, !PT ;  /* 0x0000000309097210 */ /* 0x010fca0000ffe4ff */
[----:B------:R3:W-:Y:S04]  /*21da0*/  STL [R1+0x560], R9 ;  /* 0x0005600901007387 */ /* 0x0007e80000100800 */
[----:B------:R4:W-:Y:S04]  /*21db0*/  LDGSTS.E [R5+0x62300], desc[UR16][R8.64], P0 ;  /* 0x6230000008057fae */ /* 0x0009e80008121850 */
[----:B------:R-:W-:Y:S04]  /*21dc0*/  STL [R1+0x584], R10 ;  /* 0x0005840a01007387 */ /* 0x000fe80000100800 */
[----:B-1----:R-:W2:Y:S01]  /*21dd0*/  LDL.LU R12, [R1+0x604] ;  /* 0x00060400010c7983 */ /* 0x002ea20000300800 */
[----:B----4-:R-:W-:Y:S01]  /*21de0*/  MOV R8, R10 ;  /* 0x0000000a00087202 */ /* 0x010fe20000000f00 */
[----:B---3--:R-:W-:-:S02]  /*21df0*/  IMAD.MOV.U32 R9, RZ, RZ, R215 ;  /* 0x000000ffff097224 */ /* 0x008fc400078e00d7 */
[----:B------:R1:W-:Y:S04]  /*21e00*/  STL [R1+0x580], R215 ;  /* 0x000580d701007387 */ /* 0x0003e80000100800 */
[----:B------:R3:W-:Y:S04]  /*21e10*/  LDGSTS.E [R5+0x62700], desc[UR16][R8.64], P0 ;  /* 0x6270000008057fae */ /* 0x0007e80008121850 */
[----:B-1----:R-:W4:Y:S04]  /*21e20*/  LDL.LU R215, [R1+0x600] ;  /* 0x0006000001d77983 */ /* 0x002f280000300800 */
[----:B------:R-:W4:Y:S04]  /*21e30*/  LDL.LU R10, [R1+0x644] ;  /* 0x00064400010a7983 */ /* 0x000f280000300800 */
[----:B------:R-:W4:Y:S01]  /*21e40*/  LDL.LU R9, [R1+0x5a0] ;  /* 0x0005a00001097983 */ /* 0x000f220000300800 */
[----:B------:R-:W-:-:S02]  /*21e50*/  IADD3 R11, P1, R11, R4, RZ ;  /* 0x000000040b0b7210 */ /* 0x000fc40007f3e0ff */
[----:B--2---:R-:W-:Y:S02]  /*21e60*/  IADD3 R6, P2, R6, R4, RZ ;  /* 0x0000000406067210 */ /* 0x004fe40007f5e0ff */
[----:B---3--:R-:W-:-:S03]  /*21e70*/  MOV R8, R11 ;  /* 0x0000000b00087202 */ /* 0x008fc60000000f00 */
[----:B------:R-:W-:Y:S01]  /*21e80*/  IMAD.X R214, R214, 0x1, R3, P2 ;  /* 0x00000001d6d67824 */ /* 0x000fe200010e0603 */
[----:B------:R1:W-:Y:S01]  /*21e90*/  STL [R1+0x5a4], R11 ;  /* 0x0005a40b01007387 */ /* 0x0003e20000100800 */
[----:B----4-:R-:W-:-:S05]  /*21ea0*/  IADD3.X R9, R9, R3, RZ, P1, !PT ;  /* 0x0000000309097210 */ /* 0x010fca0000ffe4ff */
[----:B------:R2:W-:Y:S04]  /*21eb0*/  STL [R1+0x5a0], R9 ;  /* 0x0005a00901007387 */ /* 0x0005e80000100800 */
[----:B------:R3:W-:Y:S04]  /*21ec0*/  LDGSTS.E [R5+0x62b00], desc[UR16][R8.64], P0 ;  /* 0x62b0000008057fae */ /* 0x0007e80008121850 */
[----:B------:R-:W-:Y:S04]  /*21ed0*/  STL [R1+0x5c4], R6 ;  /* 0x0005c40601007387 */ /* 0x000fe80000100800 */
[----:B-1----:R-:W4:Y:S01]  /*21ee0*/  LDL.LU R11, [R1+0x640] ;  /* 0x00064000010b7983 */ /* 0x002f220000300800 */
[----:B---3--:R-:W-:Y:S01]  /*21ef0*/  IMAD.MOV.U32 R8, RZ, RZ, R6 ;  /* 0x000000ffff087224 */ /* 0x008fe200078e0006 */
[----:B--2---:R-:W-:-:S02]  /*21f00*/  MOV R9, R214 ;  /* 0x000000d600097202 */ /* 0x004fc40000000f00 */
[----:B------:R1:W-:Y:S04]  /*21f10*/  STL [R1+0x5c0], R214 ;  /* 0x0005c0d601007387 */ /* 0x0003e80000100800 */
[----:B------:R2:W-:Y:S04]  /*21f20*/  LDGSTS.E [R5+0x62f00], desc[UR16][R8.64], P0 ;  /* 0x62f0000008057fae */ /* 0x0005e80008121850 */
[----:B-1----:R-:W5:Y:S04]  /*21f30*/  LDL.LU R214, [R1+0x70c] ;  /* 0x00070c0001d67983 */ /* 0x002f680000300800 */
[----:B------:R-:W3:Y:S04]  /*21f40*/  LDL R6, [R1+0x648] ;  /* 0x0006480001067983 */ /* 0x000ee80000100800 */
[----:B------:R-:W4:Y:S04]  /*21f50*/  LDL.LU R8, [R1+0x5e0] ;  /* 0x0005e00001087983 */ /* 0x000f280000300800 */
[----:B------:R-:W2:Y:S01]  /*21f60*/  LDL.LU R9, [R1+0x5e4] ;  /* 0x0005e40001097983 */ /* 0x000ea20000300800 */
[----:B------:R-:W-:-:S04]  /*21f70*/  IADD3 R12, P2, R12, R4, RZ ;  /* 0x000000040c0c7210 */ /* 0x000fc80007f5e0ff */
[----:B------:R-:W-:Y:S02]  /*21f80*/  IADD3.X R215, R215, R3, RZ, P2, !PT ;  /* 0x00000003d7d77210 */ /* 0x000fe400017fe4ff */
[----:B--2---:R-:W-:-:S05]  /*21f90*/  IADD3 R9, P1, R9, R4, RZ ;  /* 0x0000000409097210 */ /* 0x004fca0007f3e0ff */
[----:B----4-:R-:W-:Y:S01]  /*21fa0*/  IMAD.X R8, R8, 0x1, R3, P1 ;  /* 0x0000000108087824 */ /* 0x010fe200008e0603 */
[----:B------:R1:W-:Y:S04]  /*21fb0*/  STL [R1+0x5e4], R9 ;  /* 0x0005e40901007387 */ /* 0x0003e80000100800 */
[----:B------:R2:W-:Y:S01]  /*21fc0*/  STL [R1+0x5e0], R8 ;  /* 0x0005e00801007387 */ /* 0x0005e20000100800 */
[----:B-1----:R-:W-:-:S04]  /*21fd0*/  LOP3.LUT R9, R9, R8, RZ, 0x3c, !PT ;  /* 0x0000000809097212 */ /* 0x002fc800078e3cff */
[----:B--2---:R-:W-:-:S04]  /*21fe0*/  LOP3.LUT R8, R9, R8, RZ, 0x3c, !PT ;  /* 0x0000000809087212 */ /* 0x004fc800078e3cff */
[----:B------:R-:W-:Y:S01]  /*21ff0*/  LOP3.LUT R9, R9, R8, RZ, 0x3c, !PT ;  /* 0x0000000809097212 */ /* 0x000fe200078e3cff */
[----:B------:R-:W-:Y:S04]  /*22000*/  STL [R1+0x604], R12 ;  /* 0x0006040c01007387 */ /* 0x000fe80000100800 */
[----:B------:R1:W-:Y:S04]  /*22010*/  LDGSTS.E [R5+0x63300], desc[UR16][R8.64], P0 ;  /* 0x6330000008057fae */ /* 0x0003e80008121850 */
[----:B------:R2:W-:Y:S01]  /*22020*/  STL [R1+0x600], R215 ;  /* 0x000600d701007387 */ /* 0x0005e20000100800 */
[----:B-1----:R-:W-:Y:S01]  /*22030*/  IMAD.MOV.U32 R8, RZ, RZ, R12 ;  /* 0x000000ffff087224 */ /* 0x002fe200078e000c */
[----:B------:R-:W-:-:S02]  /*22040*/  MOV R9, R215 ;  /* 0x000000d700097202 */ /* 0x000fc40000000f00 */
[----:B--2---:R-:W5:Y:S04]  /*22050*/  LDL.LU R215, [R1+0x708] ;  /* 0x0007080001d77983 */ /* 0x004f680000300800 */
[----:B------:R-:W5:Y:S04]  /*22060*/  LDL.LU R12, [R1+0x704] ;  /* 0x00070400010c7983 */ /* 0x000f680000300800 */
[----:B------:R1:W-:Y:S04]  /*22070*/  LDGSTS.E [R5+0x63700], desc[UR16][R8.64], P0 ;  /* 0x6370000008057fae */ /* 0x0003e80008121850 */
[----:B------:R-:W2:Y:S04]  /*22080*/  LDL.LU R8, [R1+0x620] ;  /* 0x0006200001087983 */ /* 0x000ea80000300800 */
[----:B------:R-:W1:Y:S01]  /*22090*/  LDL.LU R9, [R1+0x624] ;  /* 0x0006240001097983 */ /* 0x000e620000300800 */
[----:B------:R-:W-:-:S04]  /*220a0*/  IADD3 R10, P2, R10, R4, RZ ;  /* 0x000000040a0a7210 */ /* 0x000fc80007f5e0ff */
[----:B------:R-:W-:Y:S02]  /*220b0*/  IADD3.X R11, R11, R3, RZ, P2, !PT ;  /* 0x000000030b0b7210 */ /* 0x000fe400017fe4ff */
[----:B-1----:R-:W-:-:S05]  /*220c0*/  IADD3 R9, P1, R9, R4, RZ ;  /* 0x0000000409097210 */ /* 0x002fca0007f3e0ff */
[----:B--2---:R-:W-:Y:S01]  /*220d0*/  IMAD.X R8, R8, 0x1, R3, P1 ;  /* 0x0000000108087824 */ /* 0x004fe200008e0603 */
        /* <DEDUP_REMOVED lines=8> */
[----:B-1----:R-:W-:Y:S01]  /*22160*/  MOV R9, R11 ;  /* 0x0000000b00097202 */ /* 0x002fe20000000f00 */
[----:B------:R-:W-:-:S02]  /*22170*/  IMAD.MOV.U32 R8, RZ, RZ, R10 ;  /* 0x000000ffff087224 */ /* 0x000fc400078e000a */
[----:B--2---:R1:W5:Y:S04]  /*22180*/  LDL.LU R11, [R1+0x700] ;  /* 0x00070000010b7983 */ /* 0x0043680000300800 */
[----:B------:R1:W5:Y:S01]  /*22190*/  LDL.LU R10, [R1+0x6fc] ;  /* 0x0006fc00010a7983 */ /* 0x0003620000300800 */
[----:B------:R-:W-:-:S03]  /*221a0*/  VIADD R14, R14, 0x1 ;  /* 0x000000010e0e7836 */ /* 0x000fc60000000000 */
[----:B------:R1:W-:Y:S02]  /*221b0*/  LDGSTS.E [R5+0x63f00], desc[UR16][R8.64], P0 ;  /* 0x63f0000008057fae */ /* 0x0003e40008121850 */
[----:B---3--:R-:W-:Y:S02]  /*221c0*/  ISETP.NE.U32.AND P0, PT, R14, R6, PT ;  /* 0x000000060e00720c */ /* 0x008fe40003f05070 */
[----:B------:R-:W0:Y:S11]  /*221d0*/  LDGDEPBAR ;  /* 0x00000000000079af */ /* 0x000e360000000000 */
[----:B-1----:R-:W-:Y:S05]  /*221e0*/  @P0 BRA `(.L_x_1) ;  /* 0xffffff7000e80947 */ /* 0x002fea000383ffff */
.L_x_0:
[----:B------:R-:W2:Y:S01]  /*221f0*/  LDL.LU R8, [R1+0x6f4] ;  /* 0x0006f40001087983 */ /* 0x000ea20000300800 */
[----:B------:R-:W-:-:S04]  /*22200*/  DEPBAR.LE SB0, 0x0 ;  /* 0x000080000000791a */ /* 0x000fc80000000000 */
[----:B------:R-:W3:Y:S01]  /*22210*/  LDL.LU R5, [R1+0x6f0] ;  /* 0x0006f00001057983 */ /* 0x000ee20000300800 */
[----:B------:R-:W1:Y:S01]  /*22220*/  S2R R6, SR_TID.X ;  /* 0x0000000000067919 */ /* 0x000e620000002100 */
[----:B-----5:R-:W-:Y:S01]  /*22230*/  IMAD.MOV.U32 R7, RZ, RZ, R154 ;  /* 0x000000ffff077224 */ /* 0x020fe200078e009a */
[----:B------:R-:W4:Y:S01]  /*22240*/  S2R R252, SR_TID.X ;  /* 0x0000000000fc7919 */ /* 0x000f220000002100 */
        /* <DEDUP_REMOVED lines=20> */
[----:B------:R-:W2:Y:S01]  /*22390*/  LDC R9, c[0x0][0x244] ;  /* 0x00009100ff097b82 */ /* 0x000ea20000000800 */
[----:B------:R-:W-:Y:S01]  /*223a0*/  IADD3 R3, R10, 0x1, RZ ;  /* 0x000000010a037810 */ /* 0x000fe20007ffe0ff */
[----:B------:R-:W-:Y:S01]  /*223b0*/  ULDC UR4, c[0x0][0x22c] ;  /* 0x00008b0000047ab9 */ /* 0x000fe20000000800 */
[----:B------:R-:W-:Y:S01]  /*223c0*/  ULDC.64 UR28, c[0x0][0x228] ;  /* 0x00008a00001c7ab9 */ /* 0x000fe20000000a00 */
[----:B------:R-:W-:Y:S01]  /*223d0*/  ULDC UR5, c[0x0][0x22c] ;  /* 0x00008b0000057ab9 */ /* 0x000fe20000000800 */
[----:B------:R-:W-:Y:S01]  /*223e0*/  ULDC.64 UR30, c[0x0][0x228] ;  /* 0x00008a00001e7ab9 */ /* 0x000fe20000000a00 */
[----:B------:R-:W-:Y:S01]  /*223f0*/  ULDC UR26, c[0x0][0x248] ;  /* 0x00009200001a7ab9 */ /* 0x000fe20000000800 */
[C---:B-1----:R-:W-:Y:S01]  /*22400*/  IMAD.SHL.U32 R0, R6.reuse, 0x40, RZ ;  /* 0x0000004006007824 */ /* 0x042fe200078e00ff */
[C---:B------:R-:W-:Y:S01]  /*22410*/  SHF.L.U32 R2, R6.reuse, 0x4, RZ ;  /* 0x0000000406027819 */ /* 0x040fe200000006ff */
[----:B------:R-:W-:Y:S01]  /*22420*/  ULDC.64 UR6, c[0x0][0x228] ;  /* 0x00008a0000067ab9 */ /* 0x000fe20000000a00 */
[----:B------:R-:W-:Y:S01]  /*22430*/  SHF.L.U32 R4, R6, 0x3, RZ ;  /* 0x0000000306047819 */ /* 0x000fe200000006ff */
[----:B------:R-:W-:Y:S01]  /*22440*/  ULDC.64 UR14, c[0x0][0x228] ;  /* 0x00008a00000e7ab9 */ /* 0x000fe20000000a00 */
[----:B------:R-:W-:Y:S01]  /*22450*/  LOP3.LUT R2, R2, 0xf0, RZ, 0xc0, !PT ;  /* 0x000000f002027812 */ /* 0x000fe200078ec0ff */
[----:B------:R-:W-:Y:S01]  /*22460*/  ULDC.64 UR10, c[0x0][0x228] ;  /* 0x00008a00000a7ab9 */ /* 0x000fe20000000a00 */
[----:B------:R-:W-:Y:S01]  /*22470*/  LOP3.LUT R0, R0, 0x400, RZ, 0xc0, !PT ;  /* 0x0000040000007812 */ /* 0x000fe200078ec0ff */
[----:B------:R-:W-:Y:S01]  /*22480*/  ULDC.64 UR8, c[0x0][0x228] ;  /* 0x00008a0000087ab9 */ /* 0x000fe20000000a00 */
[----:B------:R-:W-:Y:S01]  /*22490*/  LOP3.LUT R4, R4, 0x300, RZ, 0xc0, !PT ;  /* 0x0000030004047812 */ /* 0x000fe200078ec0ff */
[----:B------:R-:W-:Y:S01]  /*224a0*/  ULDC.64 UR18, c[0x0][0x228] ;  /* 0x00008a0000127ab9 */ /* 0x000fe20000000a00 */
[----:B------:R-:W-:Y:S01]  /*224b0*/  IADD3 R0, R0, UR12, R2 ;  /* 0x0000000c00007c10 */ /* 0x000fe2000fffe002 */
[----:B------:R-:W-:Y:S01]  /*224c0*/  ULDC.64 UR24, c[0x0][0x228] ;  /* 0x00008a0000187ab9 */ /* 0x000fe20000000a00 */
[----:B------:R-:W-:Y:S01]  /*224d0*/  ULDC.64 UR22, c[0x0][0x228] ;  /* 0x00008a0000167ab9 */ /* 0x000fe20000000a00 */
[----:B------:R-:W-:-:S02]  /*224e0*/  ULDC.64 UR20, c[0x0][0x228] ;  /* 0x00008a0000147ab9 */ /* 0x000fc40000000a00 */
[----:B------:R-:W-:Y:S01]  /*224f0*/  IMAD.IADD R0, R4, 0x1, R0 ;  /* 0x0000000104007824 */ /* 0x000fe200078e0200 */
[----:B------:R-:W-:Y:S06]  /*22500*/  BAR.SYNC.DEFER_BLOCKING 0x0 ;  /* 0x0000000000007b1d */ /* 0x000fec0000010000 */
[----:B------:R-:W2:Y:S01]  /*22510*/  LDL.LU R4, [R1] ;  /* 0x0000000001047983 */ /* 0x000ea20000300800 */
[----:B---3--:R-:W-:-:S03]  /*22520*/  ISETP.GE.AND P6, PT, R11, R5, PT ;  /* 0x000000050b00720c */ /* 0x008fc60003fc6270 */
[----:B------:R-:W2:Y:S01]  /*22530*/  LDL.LU R5, [R1+0x8] ;  /* 0x0000080001057983 */ /* 0x000ea20000300800 */
[----:B------:R-:W-:Y:S02]  /*22540*/  MOV R6, R152 ;  /* 0x0000009800067202 */ /* 0x000fe40000000f00 */
[----:B----4-:R-:W-:-:S04]  /*22550*/  LOP3.LUT R252, R252, 0x7f, RZ, 0xc0, !PT ;  /* 0x0000007ffcfc7812 */ /* 0x010fc800078ec0ff */
[----:B------:R-:W-:Y:S02]  /*22560*/  LEA R252, R252, UR12, 0x4 ;  /* 0x0000000cfcfc7c11 */ /* 0x000fe4000f8e20ff */
[----:B------:R-:W-:Y:S01]  /*22570*/  MOV R154, R173 ;  /* 0x000000ad009a7202 */ /* 0x000fe20000000f00 */
[C---:B------:R-:W-:Y:S01]  /*22580*/  VIADD R2, R10.reuse, 0x7f ;  /* 0x0000007f0a027836 */ /* 0x040fe20000000000 */
[----:B------:R-:W-:Y:S01]  /*22590*/  ISETP.GE.AND P3, PT, R3, UR4, PT ;  /* 0x0000000403007c0c */ /* 0x000fe2000bf66270 */
[----:B--2---:R1:W-:Y:S01]  /*225a0*/  STSM.16.M88.4 [R0], R4 ;  /* 0x0000000400007844 */ /* 0x0043e20000000200 */
[----:B------:R-:W-:Y:S02]  /*225b0*/  VIADD R3, R10, 0x3 ;  /* 0x000000030a037836 */ /* 0x000fe40000000000 */
[----:B------:R-:W-:Y:S01]  /*225c0*/  ISETP.GE.AND P0, PT, R2, UR29, PT ;  /* 0x0000001d02007c0c */ /* 0x000fe2000bf06270 */
[----:B------:R-:W-:Y:S01]  /*225d0*/  ULDC UR4, c[0x0][0x22c] ;  /* 0x00008b0000047ab9 */ /* 0x000fe20000000800 */
[----:B------:R-:W-:Y:S01]  /*225e0*/  BAR.SYNC.DEFER_BLOCKING 0x0 ;  /* 0x0000000000007b1d */ /* 0x000fe20000010000 */
[----:B------:R-:W-:-:S02]  /*225f0*/  ISETP.LT.AND P6, PT, R10, UR31, !P6 ;  /* 0x0000001f0a007c0c */ /* 0x000fc4000f7c1270 */
[----:B------:R-:W-:-:S03]  /*22600*/  ISETP.GE.AND P5, PT, R10, R8, PT ;  /* 0x000000080a00720c */ /* 0x000fc60003fa6270 */
[----:B------:R-:W-:Y:S01]  /*22610*/  ULDC.64 UR12, c[0x0][0x228] ;  /* 0x00008a00000c7ab9 */ /* 0x000fe20000000a00 */
[----:B-1----:R-:W2:Y:S04]  /*22620*/  LDL.LU R4, [R1+0x4] ;  /* 0x0000040001047983 */ /* 0x002ea80000300800 */
[----:B------:R-:W2:Y:S04]  /*22630*/  LDL.LU R5, [R1+0xc] ;  /* 0x00000c0001057983 */ /* 0x000ea80000300800 */
[----:B------:R-:W1:Y:S01]  /*22640*/  LDS.128 R20, [R252] ;  /* 0x00000000fc147984 */ /* 0x000e620000000c00 */
[----:B------:R-:W-:Y:S06]  /*22650*/  BAR.SYNC.DEFER_BLOCKING 0x0 ;  /* 0x0000000000007b1d */ /* 0x000fec0000010000 */
[----:B------:R-:W-:Y:S02]  /*22660*/  STSM.16.M88.4 [R0], R16 ;  /* 0x0000001000007844 */ /* 0x000fe40000000200 */
[----:B------:R-:W-:Y:S06]  /*22670*/  BAR.SYNC.DEFER_BLOCKING 0x0 ;  /* 0x0000000000007b1d */ /* 0x000fec0000010000 */
[----:B------:R-:W3:Y:S01]  /*22680*/  LDS.128 R16, [R252] ;  /* 0x00000000fc107984 */ /* 0x000ee20000000c00 */
[----:B------:R-:W-:Y:S01]  /*22690*/  MOV R6, R153 ;  /* 0x0000009900067202 */ /* 0x000fe20000000f00 */
[----:B------:R-:W-:Y:S01]  /*226a0*/  IMAD.MOV.U32 R7, RZ, RZ, R155 ;  /* 0x000000ffff077224 */ /* 0x000fe200078e009b */
[----:B------:R-:W-:Y:S06]  /*226b0*/  BAR.SYNC.DEFER_BLOCKING 0x0 ;  /* 0x0000000000007b1d */ /* 0x000fec0000010000 */
[----:B-1----:R-:W-:Y:S04]  /*226c0*/  STL.64 [R1+0x130], R20 ;  /* 0x0001301401007387 */ /* 0x002fe80000100a00 */
[----:B------:R-:W-:Y:S04]  /*226d0*/  STL.64 [R1+0x138], R22 ;  /* 0x0001381601007387 */ /* 0x000fe80000100a00 */
[----:B---3--:R-:W-:Y:S04]  /*226e0*/  STL.64 [R1+0x120], R16 ;  /* 0x0001201001007387 */ /* 0x008fe80000100a00 */
[----:B------:R-:W-:Y:S04]  /*226f0*/  STL.64 [R1+0x128], R18 ;  /* 0x0001281201007387 */ /* 0x000fe80000100a00 */
[----:B--2---:R1:W-:Y:S01]  /*22700*/  STSM.16.M88.4 [R0], R4 ;  /* 0x0000000400007844 */ /* 0x0043e20000000200 */
[----:B------:R-:W-:Y:S06]  /*22710*/  BAR.SYNC.DEFER_BLOCKING 0x0 ;  /* 0x0000000000007b1d */ /* 0x000fec0000010000 */
[----:B-1----:R-:W2:Y:S04]  /*22720*/  LDL.LU R4, [R1+0x10] ;  /* 0x0000100001047983 */ /* 0x002ea80000300800 */
[----:B------:R-:W2:Y:S04]  /*22730*/  LDL.LU R5, [R1+0x18] ;  /* 0x0000180001057983 */ /* 0x000ea80000300800 */
[----:B------:R-:W1:Y:S01]  /*22740*/  LDS.128 R20, [R252] ;  /* 0x00000000fc147984 */ /* 0x000e620000000c00 */
[----:B------:R-:W-:Y:S01]  /*22750*/  MOV R16, R89 ;  /* 0x0000005900107202 */ /* 0x000fe20000000f00 */
[----:B------:R-:W-:Y:S01]  /*22760*/  IMAD.MOV.U32 R17, RZ, RZ, R91 ;  /* 0x000000ffff117224 */ /* 0x000fe200078e005b */
[----:B------:R-:W-:Y:S01]  /*22770*/  BAR.SYNC.DEFER_BLOCKING 0x0 ;  /* 0x0000000000007b1d */ /* 0x000fe20000010000 */
[----:B------:R-:W-:Y:S01]  /*22780*/  MOV R18, R25 ;  /* 0x0000001900127202 */ /* 0x000fe20000000f00 */
[----:B------:R-:W-:-:S05]  /*22790*/  IMAD.MOV.U32 R19, RZ, RZ, R27 ;  /* 0x000000ffff137224 */ /* 0x000fca00078e001b */
[----:B------:R-:W-:Y:S01]  /*227a0*/  STSM.16.M88.4 [R0], R16 ;  /* 0x0000001000007844 */ /* 0x000fe20000000200 */
[----:B------:R-:W-:Y:S01]  /*227b0*/  BAR.SYNC.DEFER_BLOCKING 0x0 ;  /* 0x0000000000007b1d */ /* 0x000fe20000010000 */
[----:B------:R-:W-:Y:S01]  /*227c0*/  MOV R6, R156 ;  /* 0x0000009c00067202 */ /* 0x000fe20000000f00 */
[----:B------:R-:W-:-:S04]  /*227d0*/  IMAD.MOV.U32 R7, RZ, RZ, R158 ;  /* 0x000000ffff077224 */ /* 0x000fc800078e009e */
[----:B------:R-:W3:Y:S02]  /*227e0*/  LDS.128 R16, [R252] ;  /* 0x00000000fc107984 */ /* 0x000ee40000000c00 */
[----:B------:R-:W-:Y:S06]  /*227f0*/  BAR.SYNC.DEFER_BLOCKING 0x0 ;  /* 0x0000000000007b1d */ /* 0x000fec0000010000 */
[----:B-1----:R-:W-:Y:S04]  /*22800*/  STL.64 [R1+0x110], R20 ;  /* 0x0001101401007387 */ /* 0x002fe80000100a00 */
[----:B------:R-:W-:Y:S04]  /*22810*/  STL.64 [R1+0x118], R22 ;  /* 0x0001181601007387 */ /* 0x000fe80000100a00 */
[----:B---3--:R1:W-:Y:S04]  /*22820*/  STL.64 [R1+0x100], R16 ;  /* 0x0001001001007387 */ /* 0x0083e80000100a00 */
[----:B------:R3:W-:Y:S01]  /*22830*/  STL.64 [R1+0x108], R18 ;  /* 0x0001081201007387 */ /* 0x0007e20000100a00 */
[----:B-1----:R-:W-:Y:S01]  /*22840*/  MOV R16, R92 ;  /* 0x0000005c00107202 */ /* 0x002fe20000000f00 */
[----:B------:R-:W-:Y:S01]  /*22850*/  IMAD.MOV.U32 R17, RZ, RZ, R94 ;  /* 0x000000ffff117224 */ /* 0x000fe200078e005e */
[----:B---3--:R-:W-:Y:S01]  /*22860*/  MOV R18, R28 ;  /* 0x0000001c00127202 */ /* 0x008fe20000000f00 */
[----:B------:R-:W-:Y:S01]  /*22870*/  IMAD.MOV.U32 R19, RZ, RZ, R30 ;  /* 0x000000ffff137224 */ /* 0x000fe200078e001e */
[----:B--2---:R1:W-:Y:S01]  /*22880*/  STSM.16.M88.4 [R0], R4 ;  /* 0x0000000400007844 */ /* 0x0043e20000000200 */
[----:B------:R-:W-:Y:S06]  /*22890*/  BAR.SYNC.DEFER_BLOCKING 0x0 ;  /* 0x0000000000007b1d */ /* 0x000fec0000010000 */
[----:B-1----:R-:W2:Y:S04]  /*228a0*/  LDL.LU R4, [R1+0x14] ;  /* 0x0000140001047983 */ /* 0x002ea80000300800 */
[----:B------:R-:W2:Y:S04]  /*228b0*/  LDL.LU R5, [R1+0x1c] ;  /* 0x00001c0001057983 */ /* 0x000ea80000300800 */
[----:B------:R-:W1:Y:S01]  /*228c0*/  LDS.128 R20, [R252] ;  /* 0x00000000fc147984 */ /* 0x000e620000000c00 */
[----:B------:R-:W-:Y:S06]  /*228d0*/  BAR.SYNC.DEFER_BLOCKING 0x0 ;  /* 0x0000000000007b1d */ /* 0x000fec0000010000 */
[----:B------:R-:W-:Y:S02]  /*228e0*/  STSM.16.M88.4 [R0], R16 ;  /* 0x0000001000007844 */ /* 0x000fe40000000200 */
[----:B------:R-:W-:Y:S06]  /*228f0*/  BAR.SYNC.DEFER_BLOCKING 0x0 ;  /* 0x0000000000007b1d */ /* 0x000fec0000010000 */
[----:B------:R-:W3:Y:S04]  /*22900*/  LDS.128 R16, [R252] ;  /* 0x00000000fc107984 */ /* 0x000ee80000000c00 */
[----:B-1----:R-:W-:Y:S04]  /*22910*/  STL.64 [R1+0x10], R20 ;  /* 0x0000101401007387 */ /* 0x002fe80000100a00 */
[----:B------:R-:W-:Y:S01]  /*22920*/  STL.64 [R1+0x18], R22 ;  /* 0x0000181601007387 */ /* 0x000fe20000100a00 */
[----:B------:R-:W-:Y:S06]  /*22930*/  BAR.SYNC.DEFER_BLOCKING 0x0 ;  /* 0x0000000000007b1d */ /* 0x000fec0000010000 */
[----:B---3--:R1:W-:Y:S04]  /*22940*/  STL.64 [R1], R16 ;  /* 0x0000001001007387 */ /* 0x0083e80000100a00 */
[----:B------:R3:W-:Y:S04]  /*22950*/  STL.64 [R1+0x8], R18 ;  /* 0x0000081201007387 */ /* 0x0007e80000100a00 */
[----:B-1----:R-:W4:Y:S04]  /*22960*/  LDL.LU R16, [R1+0x20] ;  /* 0x0000200001107983 */ /* 0x002f280000300800 */
[----:B------:R-:W4:Y:S01]  /*22970*/  LDL.LU R17, [R1+0x28] ;  /* 0x0000280001117983 */ /* 0x000f220000300800 */
[----:B------:R-:W-:Y:S01]  /*22980*/  MOV R6, R157 ;  /* 0x0000009d00067202 */ /* 0x000fe20000000f00 */
[----:B------:R-:W-:Y:S01]  /*22990*/  IMAD.MOV.U32 R7, RZ, RZ, R159 ;  /* 0x000000ffff077224 */ /* 0x000fe200078e009f */
[----:B---3--:R-:W-:Y:S01]  /*229a0*/  MOV R18, R160 ;  /* 0x000000a000127202 */ /* 0x008fe20000000f00 */
[----:B------:R-:W-:-:S03]  /*229b0*/  IMAD.MOV.U32 R19, RZ, RZ, R162 ;  /* 0x000000ffff137224 */ /* 0x000fc600078e00a2 */
[----:B--2---:R1:W-:Y:S01]  /*229c0*/  STSM.16.M88.4 [R0], R4 ;  /* 0x0000000400007844 */ /* 0x0043e20000000200 */
[----:B------:R-:W-:Y:S06]  /*229d0*/  BAR.SYNC.DEFER_BLOCKING 0x0 ;  /* 0x0000000000007b1d */ /* 0x000fec0000010000 */
[----:B------:R-:W2:Y:S01]  /*229e0*/  LDS.128 R248, [R252] ;  /* 0x00000000fcf87984 */ /* 0x000ea20000000c00 */
[----:B-1----:R-:W-:Y:S01]  /*229f0*/  MOV R4, R93 ;  /* 0x0000005d00047202 */ /* 0x002fe20000000f00 */
[----:B------:R-:W-:Y:S01]  /*22a00*/  IMAD.MOV.U32 R5, RZ, RZ, R95 ;  /* 0x000000ffff057224 */ /* 0x000fe200078e005f */
[----:B------:R-:W-:Y:S01]  /*22a10*/  MOV R6, R29 ;  /* 0x0000001d00067202 */ /* 0x000fe20000000f00 */
[----:B------:R-:W-:Y:S01]  /*22a20*/  IMAD.MOV.U32 R7, RZ, RZ, R31 ;  /* 0x000000ffff077224 */ /* 0x000fe200078e001f */
[----:B------:R-:W-:Y:S06]  /*22a30*/  BAR.SYNC.DEFER_BLOCKING 0x0 ;  /* 0x0000000000007b1d */ /* 0x000fec0000010000 */
[----:B------:R-:W-:Y:S02]  /*22a40*/  STSM.16.M88.4 [R0], R4 ;  /* 0x0000000400007844 */ /* 0x000fe40000000200 */
[----:B------:R-:W-:Y:S06]  /*22a50*/  BAR.SYNC.DEFER_BLOCKING 0x0 ;  /* 0x0000000000007b1d */ /* 0x000fec0000010000 */
[----:B------:R-:W1:Y:S02]  /*22a60*/  LDS.128 R240, [R252] ;  /* 0x00000000fcf07984 */ /* 0x000e640000000c00 */
[----:B------:R-:W-:Y:S06]  /*22a70*/  BAR.SYNC.DEFER_BLOCKING 0x0 ;  /* 0x0000000000007b1d */ /* 0x000fec0000010000 */
[----:B--2---:R-:W-:Y:S04]  /*22a80*/  STL [R1+0x6fc], R251 ;  /* 0x0006fcfb01007387 */ /* 0x004fe80000100800 */
[----:B----4-:R2:W-:Y:S01]  /*22a90*/  STSM.16.M88.4 [R0], R16 ;  /* 0x0000001000007844 */ /* 0x0105e20000000200 */
[----:B------:R-:W-:Y:S06]  /*22aa0*/  BAR.SYNC.DEFER_BLOCKING 0x0 ;  /* 0x0000000000007b1d */ /* 0x000fec0000010000 */
[----:B--2---:R-:W2:Y:S04]  /*22ab0*/  LDL.LU R16, [R1+0x24] ;  /* 0x0000240001107983 */ /* 0x004ea80000300800 */
[----:B------:R-:W2:Y:S04]  /*22ac0*/  LDL.LU R17, [R1+0x2c] ;  /* 0x00002c0001117983 */ /* 0x000ea80000300800 */
[----:B------:R-:W3:Y:S04]  /*22ad0*/  LDL.LU R28, [R1+0x30] ;  /* 0x00003000011c7983 */ /* 0x000ee80000300800 */
[----:B------:R-:W3:Y:S04]  /*22ae0*/  LDL.LU R29, [R1+0x38] ;  /* 0x00003800011d7983 */ /* 0x000ee80000300800 */
[----:B------:R-:W4:Y:S01]  /*22af0*/  LDS.128 R20, [R252] ;  /* 0x00000000fc147984 */ /* 0x000f220000000c00 */
[----:B------:R-:W-:Y:S01]  /*22b00*/  MOV R4, R96 ;  /* 0x0000006000047202 */ /* 0x000fe20000000f00 */
[----:B------:R-:W-:Y:S01]  /*22b10*/  IMAD.MOV.U32 R5, RZ, RZ, R98 ;  /* 0x000000ffff057224 */ /* 0x000fe200078e0062 */
[----:B------:R-:W-:Y:S01]  /*22b20*/  MOV R6, R32 ;  /* 0x0000002000067202 */ /* 0x000fe20000000f00 */
[----:B------:R-:W-:Y:S01]  /*22b30*/  IMAD.MOV.U32 R7, RZ, RZ, R34 ;  /* 0x000000ffff077224 */ /* 0x000fe200078e0022 */
[----:B------:R-:W-:Y:S01]  /*22b40*/  BAR.SYNC.DEFER_BLOCKING 0x0 ;  /* 0x0000000000007b1d */ /* 0x000fe20000010000 */
[----:B------:R-:W-:Y:S01]  /*22b50*/  MOV R18, R161 ;  /* 0x000000a100127202 */ /* 0x000fe20000000f00 */
[----:B------:R-:W-:-:S04]  /*22b60*/  IMAD.MOV.U32 R19, RZ, RZ, R163 ;  /* 0x000000ffff137224 */ /* 0x000fc800078e00a3 */
[----:B------:R-:W4:Y:S04]  /*22b70*/  LDL.LU R32, [R1+0x34] ;  /* 0x0000340001207983 */ /* 0x000f280000300800 */
[----:B------:R-:W-:Y:S01]  /*22b80*/  STSM.16.M88.4 [R0], R4 ;  /* 0x0000000400007844 */ /* 0x000fe20000000200 */
[----:B------:R-:W-:Y:S06]  /*22b90*/  BAR.SYNC.DEFER_BLOCKING 0x0 ;  /* 0x0000000000007b1d */ /* 0x000fec0000010000 */
[----:B------:R-:W1:Y:S02]  /*22ba0*/  LDS.128 R4, [R252] ;  /* 0x00000000fc047984 */ /* 0x000e640000000c00 */
[----:B------:R-:W-:Y:S01]  /*22bb0*/  BAR.SYNC.DEFER_BLOCKING 0x0 ;  /* 0x0000000000007b1d */ /* 0x000fe20000010000 */
[----:B------:R-:W-:Y:S01]  /*22bc0*/  MOV R30, R164 ;  /* 0x000000a4001e7202 */ /* 0x000fe20000000f00 */
[----:B------:R-:W-:-:S04]  /*22bd0*/  IMAD.MOV.U32 R31, RZ, RZ, R166 ;  /* 0x000000ffff1f7224 */ /* 0x000fc800078e00a6 */
[----:B--2---:R2:W-:Y:S02]  /*22be0*/  STSM.16.M88.4 [R0], R16 ;  /* 0x0000001000007844 */ /* 0x0045e40000000200 */
[----:B------:R-:W-:Y:S01]  /*22bf0*/  BAR.SYNC.DEFER_BLOCKING 0x0 ;  /* 0x0000000000007b1d */ /* 0x000fe20000010000 */
[----:B--2---:R-:W-:-:S05]  /*22c00*/  MOV R18, R33 ;  /* 0x0000002100127202 */ /* 0x004fca0000000f00 */
[----:B------:R-:W4:Y:S04]  /*22c10*/  LDL.LU R33, [R1+0x3c] ;  /* 0x00003c0001217983 */ /* 0x000f280000300800 */
[----:B------:R-:W2:Y:S04]  /*22c20*/  LDL.LU R92, [R1+0x40] ;  /* 0x00004000015c7983 */ /* 0x000ea80000300800 */
[----:B------:R-:W2:Y:S04]  /*22c30*/  LDL.LU R93, [R1+0x48] ;  /* 0x00004800015d7983 */ /* 0x000ea80000300800 */
[----:B------:R-:W1:Y:S01]  /*22c40*/  LDS.128 R24, [R252] ;  /* 0x00000000fc187984 */ /* 0x000e620000000c00 */
[----:B------:R-:W-:Y:S01]  /*22c50*/  MOV R16, R97 ;  /* 0x0000006100107202 */ /* 0x000fe20000000f00 */
[----:B------:R-:W-:-:S02]  /*22c60*/  IMAD.MOV.U32 R17, RZ, RZ, R99 ;  /* 0x000000ffff117224 */ /* 0x000fc400078e0063 */
[----:B------:R-:W-:Y:S01]  /*22c70*/  IMAD.MOV.U32 R19, RZ, RZ, R35 ;  /* 0x000000ffff137224 */ /* 0x000fe200078e0023 */
[----:B------:R-:W-:Y:S06]  /*22c80*/  BAR.SYNC.DEFER_BLOCKING 0x0 ;  /* 0x0000000000007b1d */ /* 0x000fec0000010000 */
[----:B------:R-:W2:Y:S04]  /*22c90*/  LDL.LU R96, [R1+0x44] ;  /* 0x0000440001607983 */ /* 0x000ea80000300800 */
[----:B------:R-:W2:Y:S04]  /*22ca0*/  LDL.LU R97, [R1+0x4c] ;  /* 0x00004c0001617983 */ /* 0x000ea80000300800 */
[----:B------:R-:W-:Y:S01]  /*22cb0*/  STSM.16.M88.4 [R0], R16 ;  /* 0x0000001000007844 */ /* 0x000fe20000000200 */
[----:B------:R-:W-:Y:S06]  /*22cc0*/  BAR.SYNC.DEFER_BLOCKING 0x0 ;  /* 0x0000000000007b1d */ /* 0x000fec0000010000 */
[----:B------:R-:W1:Y:S02]  /*22cd0*/  LDS.128 R16, [R252] ;  /* 0x00000000fc107984 */ /* 0x000e640000000c00 */
[----:B------:R-:W-:Y:S06]  /*22ce0*/  BAR.SYNC.DEFER_BLOCKING 0x0 ;  /* 0x0000000000007b1d */ /* 0x000fec0000010000 */
[----:B---3--:R3:W-:Y:S02]  /*22cf0*/  STSM.16.M88.4 [R0], R28 ;  /* 0x0000001c00007844 */ /* 0x0087e40000000200 */
[----:B------:R-:W-:Y:S06]  /*22d00*/  BAR.SYNC.DEFER_BLOCKING 0x0 ;  /* 0x0000000000007b1d */ /* 0x000fec0000010000 */
[----:B------:R-:W1:Y:S01]  /*22d10*/  LDS.128 R88, [R252] ;  /* 0x00000000fc587984 */ /* 0x000e620000000c00 */
[----:B---3--:R-:W-:Y:S01]  /*22d20*/  MOV R28, R100 ;  /* 0x00000064001c7202 */ /* 0x008fe20000000f00 */
[----:B------:R-:W-:Y:S01]  /*22d30*/  IMAD.MOV.U32 R29, RZ, RZ, R102 ;  /* 0x000000ffff1d7224 */ /* 0x000fe200078e0066 */
[----:B------:R-:W-:Y:S01]  /*22d40*/  MOV R30, R36 ;  /* 0x00000024001e7202 */ /* 0x000fe20000000f00 */
[----:B------:R-:W-:Y:S01]  /*22d50*/  IMAD.MOV.U32 R31, RZ, RZ, R38 ;  /* 0x000000ffff1f7224 */ /* 0x000fe200078e0026 */
[----:B------:R-:W-:Y:S06]  /*22d60*/  BAR.SYNC.DEFER_BLOCKING 0x0 ;  /* 0x0000000000007b1d */ /* 0x000fec0000010000 */
[----:B------:R-:W-:Y:S02]  /*22d70*/  STSM.16.M88.4 [R0], R28 ;  /* 0x0000001c00007844 */ /* 0x000fe40000000200 */
[----:B------:R-:W-:Y:S01]  /*22d80*/  BAR.SYNC.DEFER_BLOCKING 0x0 ;  /* 0x0000000000007b1d */ /* 0x000fe20000010000 */
[----:B------:R-:W-:Y:S01]  /*22d90*/  MOV R34, R165 ;  /* 0x000000a500227202 */ /* 0x000fe20000000f00 */
[----:B------:R-:W-:-:S04]  /*22da0*/  IMAD.MOV.U32 R35, RZ, RZ, R167 ;  /* 0x000000ffff237224 */ /* 0x000fc800078e00a7 */
[----:B------:R-:W3:Y:S02]  /*22db0*/  LDS.128 R28, [R252] ;  /* 0x00000000fc1c7984 */ /* 0x000ee40000000c00 */
[----:B------:R-:W-:Y:S01]  /*22dc0*/  BAR.SYNC.DEFER_BLOCKING 0x0 ;  /* 0x0000000000007b1d */ /* 0x000fe20000010000 */
[----:B------:R-:W-:Y:S01]  /*22dd0*/  MOV R94, R168 ;  /* 0x000000a8005e7202 */ /* 0x000fe20000000f00 */
[----:B------:R-:W-:-:S04]  /*22de0*/  IMAD.MOV.U32 R95, RZ, RZ, R170 ;  /* 0x000000ffff5f7224 */ /* 0x000fc800078e00aa */
[----:B----4-:R4:W-:Y:S02]  /*22df0*/  STSM.16.M88.4 [R0], R32 ;  /* 0x0000002000007844 */ /* 0x0109e40000000200 */
[----:B----4-:R-:W-:Y:S01]  /*22e00*/  MOV R34, R37 ;  /* 0x0000002500227202 */ /* 0x010fe20000000f00 */
[----:B------:R-:W-:Y:S01]  /*22e10*/  IMAD.MOV.U32 R35, RZ, RZ, R39 ;  /* 0x000000ffff237224 */ /* 0x000fe200078e0027 */
[----:B------:R-:W-:Y:S01]  /*22e20*/  BAR.SYNC.DEFER_BLOCKING 0x0 ;  /* 0x0000000000007b1d */ /* 0x000fe20000010000 */
[----:B------:R-:W-:Y:S01]  /*22e30*/  MOV R32, R101 ;  /* 0x0000006500207202 */ /* 0x000fe20000000f00 */
[----:B------:R-:W-:-:S04]  /*22e40*/  IMAD.MOV.U32 R33, RZ, RZ, R103 ;  /* 0x000000ffff217224 */ /* 0x000fc800078e0067 */
[----:B------:R-:W4:Y:S02]  /*22e50*/  LDS.128 R36, [R252] ;  /* 0x00000000fc247984 */ /* 0x000f240000000c00 */
[----:B------:R-:W-:Y:S06]  /*22e60*/  BAR.SYNC.DEFER_BLOCKING 0x0 ;  /* 0x0000000000007b1d */ /* 0x000fec0000010000 */
[----:B------:R-:W-:Y:S02]  /*22e70*/  STSM.16.M88.4 [R0], R32 ;  /* 0x0000002000007844 */ /* 0x000fe40000000200 */
[----:B------:R-:W-:Y:S06]  /*22e80*/  BAR.SYNC.DEFER_BLOCKING 0x0 ;  /* 0x0000000000007b1d */ /* 0x000fec0000010000 */
[----:B------:R-:W4:Y:S02]  /*22e90*/  LDS.128 R32, [R252] ;  /* 0x00000000fc207984 */ /* 0x000f240000000c00 */
[----:B------:R-:W-:Y:S06]  /*22ea0*/  BAR.SYNC.DEFER_BLOCKING 0x0 ;  /* 0x0000000000007b1d */ /* 0x000fec0000010000 */
[----:B--2---:R2:W-:Y:S02]  /*22eb0*/  STSM.16.M88.4 [R0], R92 ;  /* 0x0000005c00007844 */ /* 0x0045e40000000200 */
[----:B------:R-:W-:Y:S06]  /*22ec0*/  BAR.SYNC.DEFER_BLOCKING 0x0 ;  /* 0x0000000000007b1d */ /* 0x000fec0000010000 */
[----:B------:R-:W4:Y:S01]  /*22ed0*/  LDS.128 R100, [R252] ;  /* 0x00000000fc647984 */ /* 0x000f220000000c00 */
[----:B--2---:R-:W-:Y:S01]  /*22ee0*/  MOV R92, R104 ;  /* 0x00000068005c7202 */ /* 0x004fe20000000f00 */
[----:B------:R-:W-:Y:S01]  /*22ef0*/  IMAD.MOV.U32 R93, RZ, RZ, R106 ;  /* 0x000000ffff5d7224 */ /* 0x000fe200078e006a */
[----:B------:R-:W-:Y:S01]  /*22f00*/  MOV R94, R40 ;  /* 0x00000028005e7202 */ /* 0x000fe20000000f00 */
[----:B------:R-:W-:Y:S01]  /*22f10*/  IMAD.MOV.U32 R95, RZ, RZ, R42 ;  /* 0x000000ffff5f7224 */ /* 0x000fe200078e002a */
[----:B------:R-:W-:Y:S01]  /*22f20*/  BAR.SYNC.DEFER_BLOCKING 0x0 ;  /* 0x0000000000007b1d */ /* 0x000fe20000010000 */
[----:B------:R-:W-:Y:S01]  /*22f30*/  MOV R98, R169 ;  /* 0x000000a900627202 */ /* 0x000fe20000000f00 */
[----:B------:R-:W-:-:S04]  /*22f40*/  IMAD.MOV.U32 R99, RZ, RZ, R171 ;  /* 0x000000ffff637224 */ /* 0x000fc800078e00ab */
[----:B------:R-:W2:Y:S04]  /*22f50*/  LDL.LU R104, [R1+0x50] ;  /* 0x0000500001687983 */ /* 0x000ea80000300800 */
[----:B------:R-:W-:Y:S01]  /*22f60*/  STSM.16.M88.4 [R0], R92 ;  /* 0x0000005c00007844 */ /* 0x000fe20000000200 */
[----:B------:R-:W-:Y:S06]  /*22f70*/  BAR.SYNC.DEFER_BLOCKING 0x0 ;  /* 0x0000000000007b1d */ /* 0x000fec0000010000 */
[----:B------:R-:W4:Y:S02]  /*22f80*/  LDS.128 R92, [R252] ;  /* 0x00000000fc5c7984 */ /* 0x000f240000000c00 */
[----:B------:R-:W-:Y:S06]  /*22f90*/  BAR.SYNC.DEFER_BLOCKING 0x0 ;  /* 0x0000000000007b1d */ /* 0x000fec0000010000 */
[----:B------:R1:W-:Y:S02]  /*22fa0*/  STSM.16.M88.4 [R0], R96 ;  /* 0x0000006000007844 */ /* 0x0003e40000000200 */
[----:B-1----:R-:W-:-:S02]  /*22fb0*/  MOV R96, R105 ;  /* 0x0000006900607202 */ /* 0x002fc40000000f00 */
[----:B------:R-:W2:Y:S04]  /*22fc0*/  LDL.LU R105, [R1+0x58] ;  /* 0x0000580001697983 */ /* 0x000ea80000300800 */
[----:B------:R-:W3:Y:S04]  /*22fd0*/  LDL.LU R152, [R1+0x54] ;  /* 0x0000540001987983 */ /* 0x000ee80000300800 */
[----:B------:R-:W3:Y:S01]  /*22fe0*/  LDL.LU R153, [R1+0x5c] ;  /* 0x00005c0001997983 */ /* 0x000ee20000300800 */
[----:B------:R-:W-:Y:S01]  /*22ff0*/  MOV R98, R41 ;  /* 0x0000002900627202 */ /* 0x000fe20000000f00 */
[----:B------:R-:W-:Y:S01]  /*23000*/  IMAD.MOV.U32 R99, RZ, RZ, R43 ;  /* 0x000000ffff637224 */ /* 0x000fe200078e002b */
[----:B------:R-:W-:Y:S01]  /*23010*/  BAR.SYNC.DEFER_BLOCKING 0x0 ;  /* 0x0000000000007b1d */ /* 0x000fe20000010000 */
[----:B------:R-:W-:-:S05]  /*23020*/  IMAD.MOV.U32 R97, RZ, RZ, R107 ;  /* 0x000000ffff617224 */ /* 0x000fca00078e006b */
[----:B------:R-:W1:Y:S02]  /*23030*/  LDS.128 R40, [R252] ;  /* 0x00000000fc287984 */ /* 0x000e640000000c00 */
[----:B------:R-:W-:Y:S06]  /*23040*/  BAR.SYNC.DEFER_BLOCKING 0x0 ;  /* 0x0000000000007b1d */ /* 0x000fec0000010000 */
[----:B------:R-:W-:Y:S02]  /*23050*/  STSM.16.M88.4 [R0], R96 ;  /* 0x0000006000007844 */ /* 0x000fe40000000200 */
[----:B------:R-:W-:Y:S01]  /*23060*/  BAR.SYNC.DEFER_BLOCKING 0x0 ;  /* 0x0000000000007b1d */ /* 0x000fe20000010000 */
[----:B------:R-:W-:Y:S01]  /*23070*/  MOV R106, R172 ;  /* 0x000000ac006a7202 */ /* 0x000fe20000000f00 */
[----:B------:R-:W-:-:S04]  /*23080*/  IMAD.MOV.U32 R107, RZ, RZ, R174 ;  /* 0x000000ffff6b7224 */ /* 0x000fc800078e00ae */
[----:B------:R-:W1:Y:S02]  /*23090*/  LDS.128 R96, [R252] ;  /* 0x00000000fc607984 */ /* 0x000e640000000c00 */
[----:B------:R-:W-:Y:S01]  /*230a0*/  BAR.SYNC.DEFER_BLOCKING 0x0 ;  /* 0x0000000000007b1d */ /* 0x000fe20000010000 */
[----:B------:R-:W-:-:S05]  /*230b0*/  IMAD.MOV.U32 R155, RZ, RZ, R175 ;  /* 0x000000ffff9b7224 */ /* 0x000fca00078e00af */
[----:B--2---:R2:W-:Y:S02]  /*230c0*/  STSM.16.M88.4 [R0], R104 ;  /* 0x0000006800007844 */ /* 0x0045e40000000200 */
[----:B------:R-:W-:Y:S06]  /*230d0*/  BAR.SYNC.DEFER_BLOCKING 0x0 ;  /* 0x0000000000007b1d */ /* 0x000fec0000010000 */
[----:B------:R-:W1:Y:S01]  /*230e0*/  LDS.128 R156, [R252] ;  /* 0x00000000fc9c7984 */ /* 0x000e620000000c00 */
[----:B--2---:R-:W-:Y:S01]  /*230f0*/  MOV R104, R108 ;  /* 0x0000006c00687202 */ /* 0x004fe20000000f00 */
[----:B------:R-:W-:Y:S01]  /*23100*/  IMAD.MOV.U32 R105, RZ, RZ, R110 ;  /* 0x000000ffff697224 */ /* 0x000fe200078e006e */
[----:B------:R-:W-:Y:S01]  /*23110*/  MOV R106, R44 ;  /* 0x0000002c006a7202 */ /* 0x000fe20000000f00 */
[----:B------:R-:W-:Y:S01]  /*23120*/  IMAD.MOV.U32 R107, RZ, RZ, R46 ;  /* 0x000000ffff6b7224 */ /* 0x000fe200078e002e */
[----:B------:R-:W-:Y:S06]  /*23130*/  BAR.SYNC.DEFER_BLOCKING 0x0 ;  /* 0x0000000000007b1d */ /* 0x000fec0000010000 */
[----:B------:R-:W-:Y:S02]  /*23140*/  STSM.16.M88.4 [R0], R104 ;  /* 0x0000006800007844 */ /* 0x000fe40000000200 */
[----:B------:R-:W-:Y:S06]  /*23150*/  BAR.SYNC.DEFER_BLOCKING 0x0 ;  /* 0x0000000000007b1d */ /* 0x000fec0000010000 */
[----:B------:R-:W2:Y:S02]  /*23160*/  LDS.128 R104, [R252] ;  /* 0x00000000fc687984 */ /* 0x000ea40000000c00 */
[----:B------:R-:W-:Y:S06]  /*23170*/  BAR.SYNC.DEFER_BLOCKING 0x0 ;  /* 0x0000000000007b1d */ /* 0x000fec0000010000 */
[----:B---3--:R3:W-:Y:S04]  /*23180*/  STSM.16.M88.4 [R0], R152 ;  /* 0x0000009800007844 */ /* 0x0087e80000000200 */
[----:B---3--:R-:W3:Y:S04]  /*23190*/  LDL.LU R152, [R1+0x60] ;  /* 0x0000600001987983 */ /* 0x008ee80000300800 */
[----:B------:R-:W3:Y:S04]  /*231a0*/  LDL.LU R153, [R1+0x68] ;  /* 0x0000680001997983 */ /* 0x000ee80000300800 */
[----:B------:R-:W4:Y:S04]  /*231b0*/  LDL.LU R160, [R1+0x64] ;  /* 0x0000640001a07983 */ /* 0x000f280000300800 */
[----:B------:R-:W4:Y:S01]  /*231c0*/  LDL.LU R161, [R1+0x6c] ;  /* 0x00006c0001a17983 */ /* 0x000f220000300800 */
[----:B------:R-:W-:Y:S01]  /*231d0*/  MOV R108, R109 ;  /* 0x0000006d006c7202 */ /* 0x000fe20000000f00 */
[----:B------:R-:W-:Y:S01]  /*231e0*/  IMAD.MOV.U32 R109, RZ, RZ, R111 ;  /* 0x000000ffff6d7224 */ /* 0x000fe200078e006f */
[----:B------:R-:W-:Y:S01]  /*231f0*/  MOV R110, R45 ;  /* 0x0000002d006e7202 */ /* 0x000fe20000000f00 */
[----:B------:R-:W-:Y:S01]  /*23200*/  IMAD.MOV.U32 R111, RZ, RZ, R47 ;  /* 0x000000ffff6f7224 */ /* 0x000fe200078e002f */
[----:B------:R-:W-:Y:S06]  /*23210*/  BAR.SYNC.DEFER_BLOCKING 0x0 ;  /* 0x0000000000007b1d */ /* 0x000fec0000010000 */
[----:B------:R-:W2:Y:S02]  /*23220*/  LDS.128 R44, [R252] ;  /* 0x00000000fc2c7984 */ /* 0x000ea40000000c00 */
[----:B------:R-:W-:Y:S06]  /*23230*/  BAR.SYNC.DEFER_BLOCKING 0x0 ;  /* 0x0000000000007b1d */ /* 0x000fec0000010000 */
[----:B------:R-:W-:Y:S02]  /*23240*/  STSM.16.M88.4 [R0], R108 ;  /* 0x0000006c00007844 */ /* 0x000fe40000000200 */
[----:B------:R-:W-:Y:S01]  /*23250*/  BAR.SYNC.DEFER_BLOCKING 0x0 ;  /* 0x0000000000007b1d */ /* 0x000fe20000010000 */
[----:B------:R-:W-:Y:S01]  /*23260*/  MOV R154, R176 ;  /* 0x000000b0009a7202 */ /* 0x000fe20000000f00 */
[----:B------:R-:W-:-:S04]  /*23270*/  IMAD.MOV.U32 R155, RZ, RZ, R178 ;  /* 0x000000ffff9b7224 */ /* 0x000fc800078e00b2 */
[----:B------:R-:W2:Y:S02]  /*23280*/  LDS.128 R108, [R252] ;  /* 0x00000000fc6c7984 */ /* 0x000ea40000000c00 */
[----:B------:R-:W-:Y:S01]  /*23290*/  BAR.SYNC.DEFER_BLOCKING 0x0 ;  /* 0x0000000000007b1d */ /* 0x000fe20000010000 */
[----:B------:R-:W-:Y:S01]  /*232a0*/  MOV R162, R177 ;  /* 0x000000b100a27202 */ /* 0x000fe20000000f00 */
[----:B------:R-:W-:-:S04]  /*232b0*/  IMAD.MOV.U32 R163, RZ, RZ, R179 ;  /* 0x000000ffffa37224 */ /* 0x000fc800078e00b3 */
[----:B---3--:R3:W-:Y:S02]  /*232c0*/  STSM.16.M88.4 [R0], R152 ;  /* 0x0000009800007844 */ /* 0x0087e40000000200 */
[----:B------:R-:W-:Y:S06]  /*232d0*/  BAR.SYNC.DEFER_BLOCKING 0x0 ;  /* 0x0000000000007b1d */ /* 0x000fec0000010000 */
[----:B------:R-:W2:Y:S01]  /*232e0*/  LDS.128 R164, [R252] ;  /* 0x00000000fca47984 */ /* 0x000ea20000000c00 */
[----:B---3--:R-:W-:Y:S01]  /*232f0*/  MOV R152, R112 ;  /* 0x0000007000987202 */ /* 0x008fe20000000f00 */
[----:B------:R-:W-:Y:S01]  /*23300*/  IMAD.MOV.U32 R153, RZ, RZ, R114 ;  /* 0x000000ffff997224 */ /* 0x000fe200078e0072 */
[----:B------:R-:W-:Y:S01]  /*23310*/  MOV R154, R48 ;  /* 0x00000030009a7202 */ /* 0x000fe20000000f00 */
[----:B------:R-:W-:Y:S01]  /*23320*/  IMAD.MOV.U32 R155, RZ, RZ, R50 ;  /* 0x000000ffff9b7224 */ /* 0x000fe200078e0032 */
[----:B------:R-:W-:Y:S06]  /*23330*/  BAR.SYNC.DEFER_BLOCKING 0x0 ;  /* 0x0000000000007b1d */ /* 0x000fec0000010000 */
[----:B------:R-:W-:Y:S02]  /*23340*/  STSM.16.M88.4 [R0], R152 ;  /* 0x0000009800007844 */ /* 0x000fe40000000200 */
[----:B------:R-:W-:Y:S06]  /*23350*/  BAR.SYNC.DEFER_BLOCKING 0x0 ;  /* 0x0000000000007b1d */ /* 0x000fec0000010000 */
[----:B------:R-:W3:Y:S02]  /*23360*/  LDS.128 R152, [R252] ;  /* 0x00000000fc987984 */ /* 0x000ee40000000c00 */
[----:B------:R-:W-:Y:S06]  /*23370*/  BAR.SYNC.DEFER_BLOCKING 0x0 ;  /* 0x0000000000007b1d */ /* 0x000fec0000010000 */
[----:B----4-:R4:W-:Y:S04]  /*23380*/  STSM.16.M88.4 [R0], R160 ;  /* 0x000000a000007844 */ /* 0x0109e80000000200 */
[----:B----4-:R-:W4:Y:S04]  /*23390*/  LDL.LU R160, [R1+0x70] ;  /* 0x0000700001a07983 */ /* 0x010f280000300800 */
[----:B------:R-:W4:Y:S04]  /*233a0*/  LDL.LU R161, [R1+0x78] ;  /* 0x0000780001a17983 */ /* 0x000f280000300800 */
[----:B------:R-:W2:Y:S04]  /*233b0*/  LDL.LU R168, [R1+0x74] ;  /* 0x0000740001a87983 */ /* 0x000ea80000300800 */
[----:B------:R-:W2:Y:S01]  /*233c0*/  LDL.LU R169, [R1+0x7c] ;  /* 0x00007c0001a97983 */ /* 0x000ea20000300800 */
[----:B------:R-:W-:Y:S01]  /*233d0*/  MOV R112, R113 ;  /* 0x0000007100707202 */ /* 0x000fe20000000f00 */
[----:B------:R-:W-:Y:S01]  /*233e0*/  IMAD.MOV.U32 R113, RZ, RZ, R115 ;  /* 0x000000ffff717224 */ /* 0x000fe200078e0073 */
[----:B------:R-:W-:Y:S01]  /*233f0*/  MOV R114, R49 ;  /* 0x0000003100727202 */ /* 0x000fe20000000f00 */
[----:B------:R-:W-:Y:S01]  /*23400*/  IMAD.MOV.U32 R115, RZ, RZ, R51 ;  /* 0x000000ffff737224 */ /* 0x000fe200078e0033 */
[----:B------:R-:W-:Y:S06]  /*23410*/  BAR.SYNC.DEFER_BLOCKING 0x0 ;  /* 0x0000000000007b1d */ /* 0x000fec0000010000 */
[----:B------:R-:W3:Y:S02]  /*23420*/  LDS.128 R48, [R252] ;  /* 0x00000000fc307984 */ /* 0x000ee40000000c00 */
        /* <DEDUP_REMOVED lines=10> */
[----:B------:R-:W-:Y:S06]  /*234d0*/  BAR.SYNC.DEFER_BLOCKING 0x0 ;  /* 0x0000000000007b1d */ /* 0x000fec0000010000 */
[----:B------:R-:W3:Y:S01]  /*234e0*/  LDS.128 R172, [R252] ;  /* 0x00000000fcac7984 */ /* 0x000ee20000000c00 */
[----:B----4-:R-:W-:Y:S01]  /*234f0*/  MOV R160, R116 ;  /* 0x0000007400a07202 */ /* 0x010fe20000000f00 */
[----:B------:R-:W-:Y:S01]  /*23500*/  IMAD.MOV.U32 R161, RZ, RZ, R118 ;  /* 0x000000ffffa17224 */ /* 0x000fe200078e0076 */
[----:B------:R-:W-:Y:S01]  /*23510*/  MOV R162, R52 ;  /* 0x0000003400a27202 */ /* 0x000fe20000000f00 */
[----:B------:R-:W-:Y:S01]  /*23520*/  IMAD.MOV.U32 R163, RZ, RZ, R54 ;  /* 0x000000ffffa37224 */ /* 0x000fe200078e0036 */
[----:B------:R-:W-:Y:S06]  /*23530*/  BAR.SYNC.DEFER_BLOCKING 0x0 ;  /* 0x0000000000007b1d */ /* 0x000fec0000010000 */
[----:B------:R-:W-:Y:S02]  /*23540*/  STSM.16.M88.4 [R0], R160 ;  /* 0x000000a000007844 */ /* 0x000fe40000000200 */
[----:B------:R-:W-:Y:S06]  /*23550*/  BAR.SYNC.DEFER_BLOCKING 0x0 ;  /* 0x0000000000007b1d */ /* 0x000fec0000010000 */
[----:B------:R-:W4:Y:S02]  /*23560*/  LDS.128 R160, [R252] ;  /* 0x00000000fca07984 */ /* 0x000f240000000c00 */
[----:B------:R-:W-:Y:S06]  /*23570*/  BAR.SYNC.DEFER_BLOCKING 0x0 ;  /* 0x0000000000007b1d */ /* 0x000fec0000010000 */
[----:B--2---:R2:W-:Y:S04]  /*23580*/  STSM.16.M88.4 [R0], R168 ;  /* 0x000000a800007844 */ /* 0x0045e80000000200 */
[----:B--2---:R-:W2:Y:S04]  /*23590*/  LDL.LU R168, [R1+0x80] ;  /* 0x0000800001a87983 */ /* 0x004ea80000300800 */
[----:B------:R-:W2:Y:S04]  /*235a0*/  LDL.LU R169, [R1+0x88] ;  /* 0x0000880001a97983 */ /* 0x000ea80000300800 */
[----:B------:R-:W3:Y:S04]  /*235b0*/  LDL.LU R176, [R1+0x84] ;  /* 0x0000840001b07983 */ /* 0x000ee80000300800 */
[----:B------:R-:W3:Y:S01]  /*235c0*/  LDL.LU R177, [R1+0x8c] ;  /* 0x00008c0001b17983 */ /* 0x000ee20000300800 */
[----:B------:R-:W-:Y:S01]  /*235d0*/  MOV R116, R117 ;  /* 0x0000007500747202 */ /* 0x000fe20000000f00 */
[----:B------:R-:W-:Y:S01]  /*235e0*/  IMAD.MOV.U32 R117, RZ, RZ, R119 ;  /* 0x000000ffff757224 */ /* 0x000fe200078e0077 */
[----:B------:R-:W-:Y:S01]  /*235f0*/  MOV R118, R53 ;  /* 0x0000003500767202 */ /* 0x000fe20000000f00 */
[----:B------:R-:W-:Y:S01]  /*23600*/  IMAD.MOV.U32 R119, RZ, RZ, R55 ;  /* 0x000000ffff777224 */ /* 0x000fe200078e0037 */
[----:B------:R-:W-:Y:S06]  /*23610*/  BAR.SYNC.DEFER_BLOCKING 0x0 ;  /* 0x0000000000007b1d */ /* 0x000fec0000010000 */
[----:B------:R-:W4:Y:S02]  /*23620*/  LDS.128 R52, [R252] ;  /* 0x00000000fc347984 */ /* 0x000f240000000c00 */
[----:B------:R-:W-:Y:S06]  /*23630*/  BAR.SYNC.DEFER_BLOCKING 0x0 ;  /* 0x0000000000007b1d */ /* 0x000fec0000010000 */
[----:B------:R-:W-:Y:S02]  /*23640*/  STSM.16.M88.4 [R0], R116 ;  /* 0x0000007400007844 */ /* 0x000fe40000000200 */
[----:B------:R-:W-:Y:S01]  /*23650*/  BAR.SYNC.DEFER_BLOCKING 0x0 ;  /* 0x0000000000007b1d */ /* 0x000fe20000010000 */
[----:B------:R-:W-:Y:S01]  /*23660*/  MOV R170, R184 ;  /* 0x000000b800aa7202 */ /* 0x000fe20000000f00 */
[----:B------:R-:W-:-:S04]  /*23670*/  IMAD.MOV.U32 R171, RZ, RZ, R186 ;  /* 0x000000ffffab7224 */ /* 0x000fc800078e00ba */
[----:B------:R-:W4:Y:S02]  /*23680*/  LDS.128 R116, [R252] ;  /* 0x00000000fc747984 */ /* 0x000f240000000c00 */
[----:B------:R-:W-:Y:S01]  /*23690*/  BAR.SYNC.DEFER_BLOCKING 0x0 ;  /* 0x0000000000007b1d */ /* 0x000fe20000010000 */
[----:B------:R-:W-:Y:S01]  /*236a0*/  MOV R178, R185 ;  /* 0x000000b900b27202 */ /* 0x000fe20000000f00 */
[----:B------:R-:W-:-:S04]  /*236b0*/  IMAD.MOV.U32 R179, RZ, RZ, R187 ;  /* 0x000000ffffb37224 */ /* 0x000fc800078e00bb */
[----:B--2---:R2:W-:Y:S02]  /*236c0*/  STSM.16.M88.4 [R0], R168 ;  /* 0x000000a800007844 */ /* 0x0045e40000000200 */
[----:B------:R-:W-:Y:S06]  /*236d0*/  BAR.SYNC.DEFER_BLOCKING 0x0 ;  /* 0x0000000000007b1d */ /* 0x000fec0000010000 */
[----:B------:R-:W4:Y:S01]  /*236e0*/  LDS.128 R180, [R252] ;  /* 0x00000000fcb47984 */ /* 0x000f220000000c00 */
        /* <DEDUP_REMOVED lines=46> */
[----:B------:R-:W-:Y:S01]  /*239d0*/  BAR.SYNC.DEFER_BLOCKING 0x0 ;  /* 0x0000000000007b1d */ /* 0x000fe20000010000 */
[----:B------:R-:W-:Y:S01]  /*239e0*/  MOV R124, R125 ;  /* 0x0000007d007c7202 */ /* 0x000fe20000000f00 */
[----:B------:R-:W-:Y:S01]  /*239f0*/  IMAD.MOV.U32 R125, RZ, RZ, R127 ;  /* 0x000000ffff7d7224 */ /* 0x000fe200078e007f */
[----:B------:R-:W-:Y:S01]  /*23a00*/  MOV R126, R61 ;  /* 0x0000003d007e7202 */ /* 0x000fe20000000f00 */
[----:B------:R-:W-:-:S02]  /*23a10*/  IMAD.MOV.U32 R127, RZ, RZ, R63 ;  /* 0x000000ffff7f7224 */ /* 0x000fc400078e003f */
[----:B------:R-:W3:Y:S02]  /*23a20*/  LDS.128 R60, [R252] ;  /* 0x00000000fc3c7984 */ /* 0x000ee40000000c00 */
[----:B------:R-:W-:Y:S06]  /*23a30*/  BAR.SYNC.DEFER_BLOCKING 0x0 ;  /* 0x0000000000007b1d */ /* 0x000fec0000010000 */
[----:B------:R-:W-:Y:S02]  /*23a40*/  STSM.16.M88.4 [R0], R124 ;  /* 0x0000007c00007844 */ /* 0x000fe40000000200 */
[----:B------:R-:W-:Y:S01]  /*23a50*/  BAR.SYNC.DEFER_BLOCKING 0x0 ;  /* 0x0000000000007b1d */ /* 0x000fe20000010000 */
[----:B------:R-:W-:Y:S01]  /*23a60*/  MOV R186, R192 ;  /* 0x000000c000ba7202 */ /* 0x000fe20000000f00 */
[----:B------:R-:W-:-:S04]  /*23a70*/  IMAD.MOV.U32 R187, RZ, RZ, R194 ;  /* 0x000000ffffbb7224 */ /* 0x000fc800078e00c2 */
[----:B------:R-:W3:Y:S02]  /*23a80*/  LDS.128 R124, [R252] ;  /* 0x00000000fc7c7984 */ /* 0x000ee40000000c00 */
[----:B------:R-:W-:Y:S06]  /*23a90*/  BAR.SYNC.DEFER_BLOCKING 0x0 ;  /* 0x0000000000007b1d */ /* 0x000fec0000010000 */
        /* <DEDUP_REMOVED lines=17> */
[----:B------:R-:W-:Y:S01]  /*23bb0*/  BAR.SYNC.DEFER_BLOCKING 0x0 ;  /* 0x0000000000007b1d */ /* 0x000fe20000010000 */
[----:B------:R-:W-:Y:S01]  /*23bc0*/  MOV R128, R129 ;  /* 0x0000008100807202 */ /* 0x000fe20000000f00 */
[----:B------:R-:W-:Y:S01]  /*23bd0*/  IMAD.MOV.U32 R129, RZ, RZ, R131 ;  /* 0x000000ffff817224 */ /* 0x000fe200078e0083 */
[----:B------:R-:W-:Y:S01]  /*23be0*/  MOV R130, R65 ;  /* 0x0000004100827202 */ /* 0x000fe20000000f00 */
[----:B------:R-:W-:-:S02]  /*23bf0*/  IMAD.MOV.U32 R131, RZ, RZ, R67 ;  /* 0x000000ffff837224 */ /* 0x000fc400078e0043 */
[----:B------:R-:W4:Y:S02]  /*23c00*/  LDS.128 R64, [R252] ;  /* 0x00000000fc407984 */ /* 0x000f240000000c00 */
[----:B------:R-:W-:Y:S06]  /*23c10*/  BAR.SYNC.DEFER_BLOCKING 0x0 ;  /* 0x0000000000007b1d */ /* 0x000fec0000010000 */
[----:B------:R-:W-:Y:S02]  /*23c20*/  STSM.16.M88.4 [R0], R128 ;  /* 0x0000008000007844 */ /* 0x000fe40000000200 */
[----:B------:R-:W-:Y:S01]  /*23c30*/  BAR.SYNC.DEFER_BLOCKING 0x0 ;  /* 0x0000000000007b1d */ /* 0x000fe20000010000 */
[----:B------:R-:W-:Y:S01]  /*23c40*/  MOV R218, R196 ;  /* 0x000000c400da7202 */ /* 0x000fe20000000f00 */
[----:B------:R-:W-:-:S04]  /*23c50*/  IMAD.MOV.U32 R219, RZ, RZ, R198 ;  /* 0x000000ffffdb7224 */ /* 0x000fc800078e00c6 */
        /* <DEDUP_REMOVED lines=19> */
[----:B------:R-:W-:Y:S01]  /*23d90*/  BAR.SYNC.DEFER_BLOCKING 0x0 ;  /* 0x0000000000007b1d */ /* 0x000fe20000010000 */
[----:B------:R-:W-:Y:S01]  /*23da0*/  MOV R132, R133 ;  /* 0x0000008500847202 */ /* 0x000fe20000000f00 */
[----:B------:R-:W-:Y:S01]  /*23db0*/  IMAD.MOV.U32 R133, RZ, RZ, R135 ;  /* 0x000000ffff857224 */ /* 0x000fe200078e0087 */
[----:B------:R-:W-:Y:S01]  /*23dc0*/  MOV R134, R69 ;  /* 0x0000004500867202 */ /* 0x000fe20000000f00 */
[----:B------:R-:W-:-:S02]  /*23dd0*/  IMAD.MOV.U32 R135, RZ, RZ, R71 ;  /* 0x000000ffff877224 */ /* 0x000fc400078e0047 */
[----:B------:R-:W2:Y:S02]  /*23de0*/  LDS.128 R68, [R252] ;  /* 0x00000000fc447984 */ /* 0x000ea40000000c00 */
[----:B------:R-:W-:Y:S06]  /*23df0*/  BAR.SYNC.DEFER_BLOCKING 0x0 ;  /* 0x0000000000007b1d */ /* 0x000fec0000010000 */
[----:B------:R-:W-:Y:S02]  /*23e00*/  STSM.16.M88.4 [R0], R132 ;  /* 0x0000008400007844 */ /* 0x000fe40000000200 */
[----:B------:R-:W-:Y:S01]  /*23e10*/  BAR.SYNC.DEFER_BLOCKING 0x0 ;  /* 0x0000000000007b1d */ /* 0x000fe20000010000 */
[----:B------:R-:W-:Y:S01]  /*23e20*/  MOV R222, R200 ;  /* 0x000000c800de7202 */ /* 0x000fe20000000f00 */
[----:B------:R-:W-:-:S04]  /*23e30*/  IMAD.MOV.U32 R223, RZ, RZ, R202 ;  /* 0x000000ffffdf7224 */ /* 0x000fc800078e00ca */
[----:B------:R-:W2:Y:S02]  /*23e40*/  LDS.128 R132, [R252] ;  /* 0x00000000fc847984 */ /* 0x000ea40000000c00 */
[----:B------:R-:W-:Y:S06]  /*23e50*/  BAR.SYNC.DEFER_BLOCKING 0x0 ;  /* 0x0000000000007b1d */ /* 0x000fec0000010000 */
        /* <DEDUP_REMOVED lines=54> */
[----:B------:R-:W1:Y:S02]  /*241c0*/  LDS.128 R76, [R252] ;  /* 0x00000000fc4c7984 */ /* 0x000e640000000c00 */
[----:B------:R-:W-:Y:S06]  /*241d0*/  BAR.SYNC.DEFER_BLOCKING 0x0 ;  /* 0x0000000000007b1d */ /* 0x000fec0000010000 */
[----:B------:R-:W-:Y:S02]  /*241e0*/  STSM.16.M88.4 [R0], R140 ;  /* 0x0000008c00007844 */ /* 0x000fe40000000200 */
[----:B------:R-:W-:Y:S01]  /*241f0*/  BAR.SYNC.DEFER_BLOCKING 0x0 ;  /* 0x0000000000007b1d */ /* 0x000fe20000010000 */
[----:B------:R-:W-:Y:S01]  /*24200*/  MOV R230, R208 ;  /* 0x000000d000e67202 */ /* 0x000fe20000000f00 */
[----:B------:R-:W-:-:S04]  /*24210*/  IMAD.MOV.U32 R231, RZ, RZ, R210 ;  /* 0x000000ffffe77224 */ /* 0x000fc800078e00d2 */
[----:B------:R-:W1:Y:S02]  /*24220*/  LDS.128 R140, [R252] ;  /* 0x00000000fc8c7984 */ /* 0x000e640000000c00 */
[----:B------:R-:W-:Y:S06]  /*24230*/  BAR.SYNC.DEFER_BLOCKING 0x0 ;  /* 0x0000000000007b1d */ /* 0x000fec0000010000 */
[----:B--2---:R2:W-:Y:S02]  /*24240*/  STSM.16.M88.4 [R0], R228 ;  /* 0x000000e400007844 */ /* 0x0045e40000000200 */
[----:B------:R-:W-:Y:S06]  /*24250*/  BAR.SYNC.DEFER_BLOCKING 0x0 ;  /* 0x0000000000007b1d */ /* 0x000fec0000010000 */
[----:B------:R-:W1:Y:S01]  /*24260*/  LDS.128 R208, [R252] ;  /* 0x00000000fcd07984 */ /* 0x000e620000000c00 */
[----:B--2---:R-:W-:Y:S01]  /*24270*/  MOV R228, R144 ;  /* 0x0000009000e47202 */ /* 0x004fe20000000f00 */
[----:B------:R-:W-:Y:S01]  /*24280*/  IMAD.MOV.U32 R229, RZ, RZ, R146 ;  /* 0x000000ffffe57224 */ /* 0x000fe200078e0092 */
[----:B------:R-:W-:Y:S01]  /*24290*/  BAR.SYNC.DEFER_BLOCKING 0x0 ;  /* 0x0000000000007b1d */ /* 0x000fe20000010000 */
[----:B------:R-:W-:Y:S01]  /*242a0*/  MOV R230, R80 ;  /* 0x0000005000e67202 */ /* 0x000fe20000000f00 */
[----:B------:R-:W-:-:S05]  /*242b0*/  IMAD.MOV.U32 R231, RZ, RZ, R82 ;  /* 0x000000ffffe77224 */ /* 0x000fca00078e0052 */
[----:B------:R-:W-:Y:S01]  /*242c0*/  STSM.16.M88.4 [R0], R228 ;  /* 0x000000e400007844 */ /* 0x000fe20000000200 */
[----:B------:R-:W-:Y:S06]  /*242d0*/  BAR.SYNC.DEFER_BLOCKING 0x0 ;  /* 0x0000000000007b1d */ /* 0x000fec0000010000 */
[----:B------:R-:W2:Y:S02]  /*242e0*/  LDS.128 R228, [R252] ;  /* 0x00000000fce47984 */ /* 0x000ea40000000c00 */
[----:B------:R-:W-:Y:S06]  /*242f0*/  BAR.SYNC.DEFER_BLOCKING 0x0 ;  /* 0x0000000000007b1d */ /* 0x000fec0000010000 */
[----:B---3--:R3:W-:Y:S02]  /*24300*/  STSM.16.M88.4 [R0], R232 ;  /* 0x000000e800007844 */ /* 0x0087e40000000200 */
[----:B------:R-:W-:Y:S06]  /*24310*/  BAR.SYNC.DEFER_BLOCKING 0x0 ;  /* 0x0000000000007b1d */ /* 0x000fec0000010000 */
[----:B------:R-:W2:Y:S02]  /*24320*/  LDS.128 R144, [R252] ;  /* 0x00000000fc907984 */ /* 0x000ea40000000c00 */
[----:B------:R-:W-:Y:S06]  /*24330*/  BAR.SYNC.DEFER_BLOCKING 0x0 ;  /* 0x0000000000007b1d */ /* 0x000fec0000010000 */
[----:B------:R-:W-:Y:S02]  /*24340*/  STSM.16.M88.4 [R0], R244 ;  /* 0x000000f400007844 */ /* 0x000fe40000000200 */
[----:B------:R-:W-:Y:S06]  /*24350*/  BAR.SYNC.DEFER_BLOCKING 0x0 ;  /* 0x0000000000007b1d */ /* 0x000fec0000010000 */
[----:B------:R-:W2:Y:S02]  /*24360*/  LDS.128 R80, [R252] ;  /* 0x00000000fc507984 */ /* 0x000ea40000000c00 */
[----:B------:R-:W-:Y:S06]  /*24370*/  BAR.SYNC.DEFER_BLOCKING 0x0 ;  /* 0x0000000000007b1d */ /* 0x000fec0000010000 */
[----:B----4-:R-:W-:Y:S02]  /*24380*/  STSM.16.M88.4 [R0], R236 ;  /* 0x000000ec00007844 */ /* 0x010fe40000000200 */
[----:B------:R-:W-:Y:S01]  /*24390*/  BAR.SYNC.DEFER_BLOCKING 0x0 ;  /* 0x0000000000007b1d */ /* 0x000fe20000010000 */
[----:B---3--:R-:W-:Y:S01]  /*243a0*/  MOV R232, R148 ;  /* 0x0000009400e87202 */ /* 0x008fe20000000f00 */
[----:B------:R-:W-:Y:S01]  /*243b0*/  IMAD.MOV.U32 R233, RZ, RZ, R150 ;  /* 0x000000ffffe97224 */ /* 0x000fe200078e0096 */
[----:B------:R-:W-:Y:S01]  /*243c0*/  MOV R234, R84 ;  /* 0x0000005400ea7202 */ /* 0x000fe20000000f00 */
[----:B------:R-:W-:-:S02]  /*243d0*/  IMAD.MOV.U32 R235, RZ, RZ, R86 ;  /* 0x000000ffffeb7224 */ /* 0x000fc400078e0056 */
[----:B------:R-:W3:Y:S02]  /*243e0*/  LDS.128 R236, [R252] ;  /* 0x00000000fcec7984 */ /* 0x000ee40000000c00 */
[----:B------:R-:W-:Y:S06]  /*243f0*/  BAR.SYNC.DEFER_BLOCKING 0x0 ;  /* 0x0000000000007b1d */ /* 0x000fec0000010000 */
[----:B------:R4:W-:Y:S04]  /*24400*/  STSM.16.M88.4 [R0], R232 ;  /* 0x000000e800007844 */ /* 0x0009e80000000200 */
[----:B----4-:R-:W4:Y:S04]  /*24410*/  LDL.LU R232, [R1+0xf4] ;  /* 0x0000f40001e87983 */ /* 0x010f280000300800 */
[----:B------:R-:W4:Y:S04]  /*24420*/  LDL.LU R233, [R1+0xfc] ;  /* 0x0000fc0001e97983 */ /* 0x000f280000300800 */
[----:B------:R-:W2:Y:S01]  /*24430*/  LDL.LU R251, [R1+0x130] ;  /* 0x0001300001fb7983 */ /* 0x000ea20000300800 */
[----:B------:R-:W-:Y:S01]  /*24440*/  MOV R234, R213 ;  /* 0x000000d500ea7202 */ /* 0x000fe20000000f00 */
[----:B------:R-:W-:Y:S01]  /*24450*/  IMAD.MOV.U32 R235, RZ, RZ, R215 ;  /* 0x000000ffffeb7224 */ /* 0x000fe200078e00d7 */
[----:B------:R-:W-:Y:S01]  /*24460*/  BAR.SYNC.DEFER_BLOCKING 0x0 ;  /* 0x0000000000007b1d */ /* 0x000fe20000010000 */
[----:B------:R-:W-:-:S02]  /*24470*/  IMAD.MOV.U32 R148, RZ, RZ, R149 ;  /* 0x000000ffff947224 */ /* 0x000fc400078e0095 */
[----:B------:R-:W-:Y:S01]  /*24480*/  IMAD.MOV.U32 R150, RZ, RZ, R85 ;  /* 0x000000ffff967224 */ /* 0x000fe200078e0055 */
[----:B------:R-:W-:Y:S02]  /*24490*/  IADD3 R2, R10, 0x2, RZ ;  /* 0x000000020a027810 */ /* 0x000fe40007ffe0ff */
[----:B------:R-:W-:Y:S01]  /*244a0*/  ISETP.GE.AND P1, PT, R3, UR5, PT ;  /* 0x0000000503007c0c */ /* 0x000fe2000bf26270 */
[----:B------:R-:W3:Y:S04]  /*244b0*/  LDL.LU R246, [R1+0x118] ;  /* 0x0001180001f67983 */ /* 0x000ee80000300800 */
[----:B------:R-:W1:Y:S01]  /*244c0*/  LDS.128 R212, [R252] ;  /* 0x00000000fcd47984 */ /* 0x000e620000000c00 */
[----:B------:R-:W-:Y:S01]  /*244d0*/  BAR.SYNC.DEFER_BLOCKING 0x0 ;  /* 0x0000000000007b1d */ /* 0x000fe20000010000 */
[----:B------:R-:W-:-:S02]  /*244e0*/  MOV R149, R151 ;  /* 0x0000009700957202 */ /* 0x000fc40000000f00 */
[----:B------:R-:W-:Y:S01]  /*244f0*/  MOV R151, R87 ;  /* 0x0000005700977202 */ /* 0x000fe20000000f00 */
[----:B------:R-:W-:Y:S01]  /*24500*/  IMAD R3, R11, R9, RZ ;  /* 0x000000090b037224 */ /* 0x000fe200078e02ff */
[----:B------:R-:W-:Y:S01]  /*24510*/  ISETP.GE.AND P2, PT, R2, UR4, PT ;  /* 0x0000000402007c0c */ /* 0x000fe2000bf46270 */
[----:B------:R-:W-:Y:S01]  /*24520*/  ULDC.64 UR4, c[0x0][0x220] ;  /* 0x0000880000047ab9 */ /* 0x000fe20000000a00 */
[----:B------:R-:W3:Y:S02]  /*24530*/  LDL.LU R244, [R1+0x13c] ;  /* 0x00013c0001f47983 */ /* 0x000ee40000300800 */
[----:B------:R-:W-:Y:S02]  /*24540*/  LEA R2, P4, R3, UR4, 0x2 ;  /* 0x0000000403027c11 */ /* 0x000fe4000f8810ff */
[----:B------:R-:W-:Y:S01]  /*24550*/  LEA R9, R9, R3, 0x7 ;  /* 0x0000000309097211 */ /* 0x000fe200078e38ff */
[----:B------:R-:W3:Y:S01]  /*24560*/  LDL.LU R245, [R1+0x12c] ;  /* 0x00012c0001f57983 */ /* 0x000ee20000300800 */
[----:B------:R-:W-:-:S03]  /*24570*/  LEA.HI.X.SX32 R3, R3, UR5, 0x2, P4 ;  /* 0x0000000503037c11 */ /* 0x000fc6000a0f16ff */
[----:B------:R-:W3:Y:S01]  /*24580*/  LDL.LU R247, [R1+0x10c] ;  /* 0x00010c0001f77983 */ /* 0x000ee20000300800 */
[----:B------:R-:W-:Y:S01]  /*24590*/  ISETP.LT.AND P5, PT, R12, UR6, !P5 ;  /* 0x000000060c007c0c */ /* 0x000fe2000efa1270 */
[----:B------:R-:W-:Y:S02]  /*245a0*/  ULDC UR6, c[0x0][0x22c] ;  /* 0x00008b0000067ab9 */ /* 0x000fe40000000800 */
[----:B----4-:R4:W-:Y:S01]  /*245b0*/  STSM.16.M88.4 [R0], R232 ;  /* 0x000000e800007844 */ /* 0x0109e20000000200 */
[----:B------:R-:W-:Y:S06]  /*245c0*/  BAR.SYNC.DEFER_BLOCKING 0x0 ;  /* 0x0000000000007b1d */ /* 0x000fec0000010000 */
[----:B----4-:R-:W4:Y:S04]  /*245d0*/  LDL.LU R232, [R1+0x104] ;  /* 0x0001040001e87983 */ /* 0x010f280000300800 */
[----:B------:R-:W3:Y:S04]  /*245e0*/  LDL.LU R233, [R1+0x138] ;  /* 0x0001380001e97983 */ /* 0x000ee80000300800 */
[----:B------:R-:W3:Y:S04]  /*245f0*/  LDL.LU R234, [R1+0x128] ;  /* 0x0001280001ea7983 */ /* 0x000ee80000300800 */
[----:B------:R-:W1:Y:S01]  /*24600*/  LDS.128 R84, [R252] ;  /* 0x00000000fc547984 */ /* 0x000e620000000c00 */
[----:B------:R-:W-:Y:S06]  /*24610*/  BAR.SYNC.DEFER_BLOCKING 0x0 ;  /* 0x0000000000007b1d */ /* 0x000fec0000010000 */
[----:B------:R-:W3:Y:S04]  /*24620*/  LDL.LU R235, [R1+0x108] ;  /* 0x0001080001eb7983 */ /* 0x000ee80000300800 */
[----:B------:R2:W-:Y:S02]  /*24630*/  STSM.16.M88.4 [R0], R148 ;  /* 0x0000009400007844 */ /* 0x0005e40000000200 */
[----:B--2---:R-:W-:-:S02]  /*24640*/  IMAD R148, R10, UR26, RZ ;  /* 0x0000001a0a947c24 */ /* 0x004fc4000f8e02ff */
[----:B------:R-:W2:Y:S01]  /*24650*/  LDL.LU R150, [R1+0x110] ;  /* 0x0001100001967983 */ /* 0x000ea20000300800 */
[----:B------:R-:W-:Y:S02]  /*24660*/  VIADD R0, R10, 0x4 ;  /* 0x000000040a007836 */ /* 0x000fe40000000000 */
[----:B------:R-:W-:Y:S01]  /*24670*/  IMAD.WIDE R14, R148, 0x4, R2 ;  /* 0x00000004940e7825 */ /* 0x000fe200078e0202 */
[----:B------:R-:W-:Y:S06]  /*24680*/  BAR.SYNC.DEFER_BLOCKING 0x0 ;  /* 0x0000000000007b1d */ /* 0x000fec0000010000 */
[----:B------:R-:W4:Y:S04]  /*24690*/  LDL.LU R151, [R1+0x114] ;  /* 0x0001140001977983 */ /* 0x000f280000300800 */
[----:B------:R1:W-:Y:S01]  /*246a0*/  @P6 STG.E desc[UR16][R14.64], R251 ;  /* 0x000000fb0e006986 */ /* 0x0003e2000c101910 */
[----:B------:R-:W-:Y:S01]  /*246b0*/  ISETP.GE.AND P6, PT, R0, UR6, PT ;  /* 0x0000000600007c0c */ /* 0x000fe2000bfc6270 */
[----:B------:R-:W-:-:S02]  /*246c0*/  ULDC UR6, c[0x0][0x228] ;  /* 0x00008a0000067ab9 */ /* 0x000fc40000000800 */
[----:B-1----:R-:W3:Y:S04]  /*246d0*/  LDL.LU R251, [R1+0x6fc] ;  /* 0x0006fc0001fb7983 */ /* 0x002ee80000300800 */
[----:B------:R-:W2:Y:S01]  /*246e0*/  LDL.LU R0, [R1+0x120] ;  /* 0x0001200001007983 */ /* 0x000ea20000300800 */
[----:B------:R-:W-:-:S04]  /*246f0*/  LEA R8, P4, R9, UR4, 0x2 ;  /* 0x0000000409087c11 */ /* 0x000fc8000f8810ff */
[----:B------:R-:W-:Y:S01]  /*24700*/  LEA.HI.X.SX32 R9, R9, UR5, 0x2, P4 ;  /* 0x0000000509097c11 */ /* 0x000fe2000a0f16ff */
[----:B------:R-:W-:Y:S02]  /*24710*/  ULDC.64 UR4, c[0x0][0x228] ;  /* 0x00008a0000047ab9 */ /* 0x000fe40000000a00 */
[----:B------:R-:W-:Y:S01]  /*24720*/  ISETP.LT.AND P4, PT, R11, UR4, !P3 ;  /* 0x000000040b007c0c */ /* 0x000fe2000df81270 */
[----:B------:R-:W-:Y:S01]  /*24730*/  ULDC UR4, c[0x0][0x22c] ;  /* 0x00008b0000047ab9 */ /* 0x000fe20000000800 */
[C---:B------:R-:W-:Y:S01]  /*24740*/  IADD3 R13, R148.reuse, UR26, RZ ;  /* 0x0000001a940d7c10 */ /* 0x040fe2000fffe0ff */
[----:B------:R-:W-:-:S04]  /*24750*/  IMAD.WIDE R148, R148, 0x4, R8 ;  /* 0x0000000494947825 */ /* 0x000fc800078e0208 */
[C---:B------:R-:W-:Y:S01]  /*24760*/  IMAD.WIDE R14, R13.reuse, 0x4, R2 ;  /* 0x000000040d0e7825 */ /* 0x040fe200078e0202 */
[----:B--2---:R1:W-:Y:S05]  /*24770*/  @P5 STG.E desc[UR16][R148.64], R0 ;  /* 0x0000000094005986 */ /* 0x0043ea000c101910 */
[----:B------:R2:W-:Y:S01]  /*24780*/  @P4 STG.E desc[UR16][R14.64], R150 ;  /* 0x000000960e004986 */ /* 0x0005e2000c101910 */
[C---:B-1----:R-:W-:Y:S01]  /*24790*/  IADD3 R0, R13.reuse, UR26, RZ ;  /* 0x0000001a0d007c10 */ /* 0x042fe2000fffe0ff */
[----:B--2---:R-:W-:Y:S02]  /*247a0*/  IMAD.WIDE R14, R13, 0x4, R8 ;  /* 0x000000040d0e7825 */ /* 0x004fe400078e0208 */
[----:B------:R-:W2:Y:S01]  /*247b0*/  LDL.LU R13, [R1+0x100] ;  /* 0x00010000010d7983 */ /* 0x000ea20000300800 */
[----:B------:R-:W-:-:S02]  /*247c0*/  ISETP.LT.AND P3, PT, R12, UR14, !P3 ;  /* 0x0000000e0c007c0c */ /* 0x000fc4000df61270 */
[----:B------:R-:W-:Y:S01]  /*247d0*/  ISETP.LT.AND P5, PT, R11, UR12, !P2 ;  /* 0x0000000c0b007c0c */ /* 0x000fe2000d7a1270 */
[----:B------:R-:W-:-:S10]  /*247e0*/  IMAD.WIDE R148, R0, 0x4, R2 ;  /* 0x0000000400947825 */ /* 0x000fd400078e0202 */
[----:B--2---:R1:W-:Y:S04]  /*247f0*/  @P3 STG.E desc[UR16][R14.64], R13 ;  /* 0x0000000d0e003986 */ /* 0x0043e8000c101910 */
[----:B-1----:R-:W2:Y:S01]  /*24800*/  LDL.LU R15, [R1+0x134] ;  /* 0x00013400010f7983 */ /* 0x002ea20000300800 */
[----:B------:R-:W-:Y:S01]  /*24810*/  VIADD R13, R0, UR26 ;  /* 0x0000001a000d7c36 */ /* 0x000fe20008000000 */
[----:B------:R-:W-:Y:S02]  /*24820*/  ISETP.LT.AND P2, PT, R12, UR10, !P2 ;  /* 0x0000000a0c007c0c */ /* 0x000fe4000d741270 */
[----:B------:R-:W-:Y:S01]  /*24830*/  ISETP.LT.AND P4, PT, R11, UR8, !P1 ;  /* 0x000000080b007c0c */ /* 0x000fe2000cf81270 */
[----:B------:R-:W-:Y:S01]  /*24840*/  VIADD R150, R10, 0x5 ;  /* 0x000000050a967836 */ /* 0x000fe20000000000 */
[----:B--2---:R1:W-:Y:S01]  /*24850*/  @P5 STG.E desc[UR16][R148.64], R15 ;  /* 0x0000000f94005986 */ /* 0x0043e2000c101910 */
[----:B------:R-:W-:Y:S01]  /*24860*/  ULDC UR8, c[0x0][0x228] ;  /* 0x00008a0000087ab9 */ /* 0x000fe20000000800 */
[----:B-1----:R-:W-:-:S02]  /*24870*/  IMAD.WIDE R148, R0, 0x4, R8 ;  /* 0x0000000400947825 */ /* 0x002fc400078e0208 */
[----:B------:R-:W2:Y:S01]  /*24880*/  LDL.LU R0, [R1+0x124] ;  /* 0x0001240001007983 */ /* 0x000ea20000300800 */
[----:B------:R-:W-:Y:S01]  /*24890*/  ISETP.LT.AND P1, PT, R12, UR18, !P1 ;  /* 0x000000120c007c0c */ /* 0x000fe2000cf21270 */
[----:B------:R-:W-:Y:S01]  /*248a0*/  IMAD.WIDE R14, R13, 0x4, R2 ;  /* 0x000000040d0e7825 */ /* 0x000fe200078e0202 */
[----:B------:R-:W-:Y:S01]  /*248b0*/  ISETP.GE.AND P3, PT, R150, UR4, PT ;  /* 0x0000000496007c0c */ /* 0x000fe2000bf66270 */
[----:B------:R-:W-:Y:S01]  /*248c0*/  ULDC UR4, c[0x0][0x22c] ;  /* 0x00008b0000047ab9 */ /* 0x000fe20000000800 */
[----:B------:R-:W-:-:S04]  /*248d0*/  IADD3 R150, R10, 0x6, RZ ;  /* 0x000000060a967810 */ /* 0x000fc80007ffe0ff */
[----:B------:R-:W-:Y:S01]  /*248e0*/  ISETP.GE.AND P5, PT, R150, UR4, PT ;  /* 0x0000000496007c0c */ /* 0x000fe2000bfa6270 */
[----:B------:R-:W-:Y:S01]  /*248f0*/  ULDC UR4, c[0x0][0x22c] ;  /* 0x00008b0000047ab9 */ /* 0x000fe20000000800 */
[----:B--2---:R1:W-:Y:S01]  /*24900*/  @P2 STG.E desc[UR16][R148.64], R0 ;  /* 0x0000000094002986 */ /* 0x0043e2000c101910 */
[----:B------:R-:W-:-:S03]  /*24910*/  ISETP.LT.AND P2, PT, R11, UR24, !P6 ;  /* 0x000000180b007c0c */ /* 0x000fc6000f741270 */
[----:B----4-:R2:W-:Y:S01]  /*24920*/  @P4 STG.E desc[UR16][R14.64], R151 ;  /* 0x000000970e004986 */ /* 0x0105e2000c101910 */
[----:B------:R-:W-:Y:S02]  /*24930*/  ISETP.LT.AND P6, PT, R12, UR22, !P6 ;  /* 0x000000160c007c0c */ /* 0x000fe4000f7c1270 */
[----:B------:R-:W-:Y:S01]  /*24940*/  ISETP.LT.AND P4, PT, R11, UR20, !P3 ;  /* 0x000000140b007c0c */ /* 0x000fe2000df81270 */
[----:B-1----:R-:W-:Y:S02]  /*24950*/  VIADD R0, R10, 0x7 ;  /* 0x000000070a007836 */ /* 0x002fe40000000000 */
[C---:B--2---:R-:W-:Y:S01]  /*24960*/  IMAD.WIDE R14, R13.reuse, 0x4, R8 ;  /* 0x000000040d0e7825 */ /* 0x044fe200078e0208 */
[----:B------:R-:W-:-:S04]  /*24970*/  IADD3 R13, R13, UR26, RZ ;  /* 0x0000001a0d0d7c10 */ /* 0x000fc8000fffe0ff */
[----:B------:R1:W-:Y:S01]  /*24980*/  @P1 STG.E desc[UR16][R14.64], R232 ;  /* 0x000000e80e001986 */ /* 0x0003e2000c101910 */
[----:B------:R-:W-:Y:S01]  /*24990*/  ISETP.GE.AND P1, PT, R0, UR4, PT ;  /* 0x0000000400007c0c */ /* 0x000fe2000bf26270 */
[C---:B------:R-:W-:Y:S01]  /*249a0*/  VIADD R0, R13.reuse, UR26 ;  /* 0x0000001a0d007c36 */ /* 0x040fe20008000000 */
[----:B------:R-:W-:Y:S01]  /*249b0*/  ISETP.LT.AND P3, PT, R12, UR28, !P3 ;  /* 0x0000001c0c007c0c */ /* 0x000fe2000df61270 */
[----:B------:R-:W-:Y:S01]  /*249c0*/  IMAD.WIDE R150, R13, 0x4, R2 ;  /* 0x000000040d967825 */ /* 0x000fe200078e0202 */
[----:B------:R-:W-:-:S03]  /*249d0*/  ULDC UR4, c[0x0][0x22c] ;  /* 0x00008b0000047ab9 */ /* 0x000fc60000000800 */
[----:B------:R-:W-:Y:S01]  /*249e0*/  IMAD.WIDE R148, R13, 0x4, R8 ;  /* 0x000000040d947825 */ /* 0x000fe200078e0208 */
[----:B---3--:R-:W-:Y:S03]  /*249f0*/  @P2 STG.E desc[UR16][R150.64], R233 ;  /* 0x000000e996002986 */ /* 0x008fe6000c101910 */
[C---:B-1----:R-:W-:Y:S01]  /*24a00*/  IMAD.WIDE R14, R0.reuse, 0x4, R2 ;  /* 0x00000004000e7825 */ /* 0x042fe200078e0202 */
[----:B------:R-:W-:Y:S04]  /*24a10*/  @P6 STG.E desc[UR16][R148.64], R234 ;  /* 0x000000ea94006986 */ /* 0x000fe8000c101910 */
[----:B------:R1:W-:Y:S04]  /*24a20*/  @P4 STG.E desc[UR16][R14.64], R246 ;  /* 0x000000f60e004986 */ /* 0x0003e8000c101910 */
[----:B-1----:R-:W2:Y:S04]  /*24a30*/  LDL.LU R246, [R1+0x11c] ;  /* 0x00011c0001f67983 */ /* 0x002ea80000300800 */
[----:B------:R-:W3:Y:S04]  /*24a40*/  LDL.LU R233, [R1+0x10] ;  /* 0x0000100001e97983 */ /* 0x000ee80000300800 */
[----:B------:R-:W4:Y:S01]  /*24a50*/  LDL.LU R150, [R1] ;  /* 0x0000000001967983 */ /* 0x000f220000300800 */
[----:B------:R-:W-:-:S03]  /*24a60*/  IMAD.WIDE R14, R0, 0x4, R8 ;  /* 0x00000004000e7825 */ /* 0x000fc600078e0208 */
[----:B------:R-:W4:Y:S01]  /*24a70*/  LDL.LU R234, [R1+0x14] ;  /* 0x0000140001ea7983 */ /* 0x000f220000300800 */
[C---:B------:R-:W-:Y:S02]  /*24a80*/  IADD3 R232, R10.reuse, 0x8, RZ ;  /* 0x000000080ae87810 */ /* 0x040fe40007ffe0ff */
[----:B------:R-:W-:Y:S01]  /*24a90*/  ISETP.LT.AND P6, PT, R11, UR30, !P5 ;  /* 0x0000001e0b007c0c */ /* 0x000fe2000efc1270 */
[----:B------:R1:W-:Y:S01]  /*24aa0*/  @P3 STG.E desc[UR16][R14.64], R235 ;  /* 0x000000eb0e003986 */ /* 0x0003e2000c101910 */
[----:B------:R-:W-:Y:S01]  /*24ab0*/  VIADD R148, R10, 0x9 ;  /* 0x000000090a947836 */ /* 0x000fe20000000000 */
[----:B------:R-:W-:Y:S02]  /*24ac0*/  IADD3 R13, R0, UR26, RZ ;  /* 0x0000001a000d7c10 */ /* 0x000fe4000fffe0ff */
[----:B------:R-:W-:Y:S01]  /*24ad0*/  ISETP.GE.AND P2, PT, R232, UR4, PT ;  /* 0x00000004e8007c0c */ /* 0x000fe2000bf46270 */
[----:B------:R-:W-:Y:S01]  /*24ae0*/  ULDC UR4, c[0x0][0x22c] ;  /* 0x00008b0000047ab9 */ /* 0x000fe20000000800 */
[----:B-1----:R-:W4:Y:S01]  /*24af0*/  LDL.LU R235, [R1+0x4] ;  /* 0x0000040001eb7983 */ /* 0x002f220000300800 */
[----:B------:R-:W-:Y:S01]  /*24b00*/  ISETP.GE.AND P4, PT, R148, UR4, PT ;  /* 0x0000000494007c0c */ /* 0x000fe2000bf86270 */
[----:B------:R-:W-:Y:S01]  /*24b10*/  IMAD.WIDE R148, R13, 0x4, R2 ;  /* 0x000000040d947825 */ /* 0x000fe200078e0202 */
[----:B------:R-:W-:Y:S01]  /*24b20*/  ISETP.LT.AND P5, PT, R12, UR6, !P5 ;  /* 0x000000060c007c0c */ /* 0x000fe2000efa1270 */
[----:B------:R-:W-:Y:S01]  /*24b30*/  ULDC UR4, c[0x0][0x22c] ;  /* 0x00008b0000047ab9 */ /* 0x000fe20000000800 */
[----:B------:R-:W-:-:S02]  /*24b40*/  ULDC UR6, c[0x0][0x228] ;  /* 0x00008a0000067ab9 */ /* 0x000fc40000000800 */
[----:B------:R1:W-:Y:S01]  /*24b50*/  @P6 STG.E desc[UR16][R148.64], R244 ;  /* 0x000000f494006986 */ /* 0x0003e2000c101910 */
[----:B------:R-:W-:Y:S02]  /*24b60*/  VIADD R0, R10, 0xa ;  /* 0x0000000a0a007836 */ /* 0x000fe40000000000 */
[----:B------:R-:W-:-:S03]  /*24b70*/  IMAD.WIDE R14, R13, 0x4, R8 ;  /* 0x000000040d0e7825 */ /* 0x000fc600078e0208 */
[----:B------:R-:W-:Y:S01]  /*24b80*/  ISETP.GE.AND P3, PT, R0, UR4, PT ;  /* 0x0000000400007c0c */ /* 0x000fe2000bf66270 */
[----:B------:R-:W-:Y:S01]  /*24b90*/  ULDC UR4, c[0x0][0x228] ;  /* 0x00008a0000047ab9 */ /* 0x000fe20000000800 */
[----:B-1----:R-:W4:Y:S01]  /*24ba0*/  LDL.LU R244, [R1+0x18] ;  /* 0x0000180001f47983 */ /* 0x002f220000300800 */
[----:B------:R-:W-:Y:S01]  /*24bb0*/  ISETP.LT.AND P6, PT, R11, UR4, !P1 ;  /* 0x000000040b007c0c */ /* 0x000fe2000cfc1270 */
[----:B------:R-:W-:Y:S02]  /*24bc0*/  ULDC UR4, c[0x0][0x228] ;  /* 0x00008a0000047ab9 */ /* 0x000fe40000000800 */
[----:B------:R1:W-:Y:S01]  /*24bd0*/  @P5 STG.E desc[UR16][R14.64], R245 ;  /* 0x000000f50e005986 */ /* 0x0003e2000c101910 */
[----:B------:R-:W-:Y:S01]  /*24be0*/  ISETP.LT.AND P1, PT, R12, UR6, !P1 ;  /* 0x000000060c007c0c */ /* 0x000fe2000cf21270 */
[----:B------:R-:W-:Y:S01]  /*24bf0*/  ULDC UR6, c[0x0][0x228] ;  /* 0x00008a0000067ab9 */ /* 0x000fe20000000800 */
[----:B------:R-:W-:Y:S01]  /*24c00*/  IADD3 R151, R13, UR26, RZ ;  /* 0x0000001a0d977c10 */ /* 0x000fe2000fffe0ff */
[----:B-1----:R-:W4:Y:S04]  /*24c10*/  LDL.LU R245, [R1+0x8] ;  /* 0x0000080001f57983 */ /* 0x002f280000300800 */
[----:B------:R-:W-:-:S04]  /*24c20*/  IMAD.WIDE R148, R151, 0x4, R2 ;  /* 0x0000000497947825 */ /* 0x000fc800078e0202 */
[----:B------:R-:W-:Y:S01]  /*24c30*/  IMAD.WIDE R14, R151, 0x4, R8 ;  /* 0x00000004970e7825 */ /* 0x000fe200078e0208 */
[----:B------:R-:W-:Y:S01]  /*24c40*/  ISETP.LT.AND P5, PT, R11, UR4, !P2 ;  /* 0x000000040b007c0c */ /* 0x000fe2000d7a1270 */
[----:B------:R-:W-:Y:S01]  /*24c50*/  ULDC UR4, c[0x0][0x22c] ;  /* 0x00008b0000047ab9 */ /* 0x000fe20000000800 */
[----:B------:R-:W-:Y:S01]  /*24c60*/  IADD3 R0, R151, UR26, RZ ;  /* 0x0000001a97007c10 */ /* 0x000fe2000fffe0ff */
[----:B------:R-:W-:Y:S01]  /*24c70*/  VIADD R13, R10, 0xb ;  /* 0x0000000b0a0d7836 */ /* 0x000fe20000000000 */
[----:B--2---:R1:W-:Y:S04]  /*24c80*/  @P6 STG.E desc[UR16][R148.64], R246 ;  /* 0x000000f694006986 */ /* 0x0043e8000c101910 */
[----:B------:R2:W-:Y:S04]  /*24c90*/  @P1 STG.E desc[UR16][R14.64], R247 ;  /* 0x000000f70e001986 */ /* 0x0005e8000c101910 */
[----:B-1----:R-:W4:Y:S04]  /*24ca0*/  LDL.LU R246, [R1+0x1c] ;  /* 0x00001c0001f67983 */ /* 0x002f280000300800 */
[----:B--2---:R-:W2:Y:S01]  /*24cb0*/  LDL.LU R247, [R1+0xc] ;  /* 0x00000c0001f77983 */ /* 0x004ea20000300800 */
[----:B------:R-:W-:Y:S01]  /*24cc0*/  ISETP.LT.AND P2, PT, R12, UR6, !P2 ;  /* 0x000000060c007c0c */ /* 0x000fe2000d741270 */
[----:B------:R-:W-:Y:S01]  /*24cd0*/  IMAD.WIDE R14, R0, 0x4, R2 ;  /* 0x00000004000e7825 */ /* 0x000fe200078e0202 */
[----:B------:R-:W-:Y:S01]  /*24ce0*/  ISETP.GE.AND P6, PT, R13, UR4, PT ;  /* 0x000000040d007c0c */ /* 0x000fe2000bfc6270 */
[----:B------:R-:W-:Y:S01]  /*24cf0*/  ULDC UR4, c[0x0][0x228] ;  /* 0x00008a0000047ab9 */ /* 0x000fe20000000800 */
[----:B------:R-:W-:Y:S01]  /*24d00*/  ULDC UR6, c[0x0][0x228] ;  /* 0x00008a0000067ab9 */ /* 0x000fe20000000800 */
[----:B------:R-:W-:Y:S01]  /*24d10*/  VIADD R13, R10, 0xc ;  /* 0x0000000c0a0d7836 */ /* 0x000fe20000000000 */
[----:B------:R-:W-:Y:S01]  /*24d20*/  ISETP.LT.AND P1, PT, R11, UR4, !P4 ;  /* 0x000000040b007c0c */ /* 0x000fe2000e721270 */
[----:B------:R-:W-:Y:S01]  /*24d30*/  ULDC UR4, c[0x0][0x22c] ;  /* 0x00008b0000047ab9 */ /* 0x000fe20000000800 */
[----:B------:R-:W-:Y:S01]  /*24d40*/  IMAD.WIDE R148, R0, 0x4, R8 ;  /* 0x0000000400947825 */ /* 0x000fe200078e0208 */
[----:B---3--:R1:W-:Y:S01]  /*24d50*/  @P5 STG.E desc[UR16][R14.64], R233 ;  /* 0x000000e90e005986 */ /* 0x0083e2000c101910 */
[----:B------:R-:W-:Y:S01]  /*24d60*/  ISETP.GE.AND P5, PT, R13, UR4, PT ;  /* 0x000000040d007c0c */ /* 0x000fe2000bfa6270 */
[----:B------:R-:W-:-:S02]  /*24d70*/  ULDC UR4, c[0x0][0x228] ;  /* 0x00008a0000047ab9 */ /* 0x000fc40000000800 */
[----:B------:R-:W-:Y:S01]  /*24d80*/  ISETP.LT.AND P4, PT, R12, UR4, !P4 ;  /* 0x000000040c007c0c */ /* 0x000fe2000e781270 */
[----:B----4-:R3:W-:Y:S01]  /*24d90*/  @P2 STG.E desc[UR16][R148.64], R150 ;  /* 0x0000009694002986 */ /* 0x0107e2000c101910 */
[----:B------:R-:W-:Y:S01]  /*24da0*/  ISETP.LT.AND P2, PT, R11, UR6, !P3 ;  /* 0x000000060b007c0c */ /* 0x000fe2000df41270 */
[----:B------:R-:W-:Y:S01]  /*24db0*/  ULDC UR4, c[0x0][0x22c] ;  /* 0x00008b0000047ab9 */ /* 0x000fe20000000800 */
[----:B------:R-:W-:Y:S01]  /*24dc0*/  ULDC UR6, c[0x0][0x228] ;  /* 0x00008a0000067ab9 */ /* 0x000fe20000000800 */
[----:B-1----:R-:W-:Y:S01]  /*24dd0*/  IADD3 R233, R0, UR26, RZ ;  /* 0x0000001a00e97c10 */ /* 0x002fe2000fffe0ff */
[----:B------:R-:W-:-:S04]  /*24de0*/  VIADD R0, R10, 0xd ;  /* 0x0000000d0a007836 */ /* 0x000fc80000000000 */
[C---:B---3--:R-:W-:Y:S01]  /*24df0*/  IMAD.WIDE R150, R233.reuse, 0x4, R2 ;  /* 0x00000004e9967825 */ /* 0x048fe200078e0202 */
[----:B------:R-:W-:-:S03]  /*24e00*/  IADD3 R13, R233, UR26, RZ ;  /* 0x0000001ae90d7c10 */ /* 0x000fc6000fffe0ff */
[----:B------:R-:W-:Y:S01]  /*24e10*/  IMAD.WIDE R14, R233, 0x4, R8 ;  /* 0x00000004e90e7825 */ /* 0x000fe200078e0208 */
[----:B------:R1:W-:Y:S01]  /*24e20*/  @P1 STG.E desc[UR16][R150.64], R248 ;  /* 0x000000f896001986 */ /* 0x0003e2000c101910 */
[----:B------:R-:W-:Y:S01]  /*24e30*/  ISETP.GE.AND P1, PT, R0, UR4, PT ;  /* 0x0000000400007c0c */ /* 0x000fe2000bf26270 */
[----:B------:R-:W-:Y:S01]  /*24e40*/  ULDC UR4, c[0x0][0x228] ;  /* 0x00008a0000047ab9 */ /* 0x000fe20000000800 */
[----:B------:R-:W-:Y:S01]  /*24e50*/  VIADD R0, R10, 0xe ;  /* 0x0000000e0a007836 */ /* 0x000fe20000000000 */
[----:B------:R-:W-:Y:S01]  /*24e60*/  ISETP.LT.AND P3, PT, R12, UR4, !P3 ;  /* 0x000000040c007c0c */ /* 0x000fe2000df61270 */
[----:B------:R-:W-:Y:S01]  /*24e70*/  IMAD.WIDE R148, R13, 0x4, R2 ;  /* 0x000000040d947825 */ /* 0x000fe200078e0202 */
[----:B------:R-:W-:Y:S01]  /*24e80*/  ULDC UR4, c[0x0][0x22c] ;  /* 0x00008b0000047ab9 */ /* 0x000fe20000000800 */
[----:B------:R3:W-:Y:S01]  /*24e90*/  @P4 STG.E desc[UR16][R14.64], R240 ;  /* 0x000000f00e004986 */ /* 0x0007e2000c101910 */
[----:B------:R-:W-:Y:S01]  /*24ea0*/  ISETP.GE.AND P4, PT, R0, UR4, PT ;  /* 0x0000000400007c0c */ /* 0x000fe2000bf86270 */
[----:B------:R-:W-:-:S02]  /*24eb0*/  ULDC UR4, c[0x0][0x228] ;  /* 0x00008a0000047ab9 */ /* 0x000fc40000000800 */
[----:B------:R-:W-:Y:S01]  /*24ec0*/  @P2 STG.E desc[UR16][R148.64], R234 ;  /* 0x000000ea94002986 */ /* 0x000fe2000c101910 */
[----:B------:R-:W-:Y:S01]  /*24ed0*/  ISETP.LT.AND P2, PT, R11, UR4, !P6 ;  /* 0x000000040b007c0c */ /* 0x000fe2000f741270 */
[C---:B-1----:R-:W-:Y:S01]  /*24ee0*/  IMAD.WIDE R150, R13.reuse, 0x4, R8 ;  /* 0x000000040d967825 */ /* 0x042fe200078e0208 */
[----:B------:R-:W-:Y:S01]  /*24ef0*/  ULDC UR4, c[0x0][0x228] ;  /* 0x00008a0000047ab9 */ /* 0x000fe20000000800 */
[----:B------:R-:W-:Y:S02]  /*24f00*/  IADD3 R13, R13, UR26, RZ ;  /* 0x0000001a0d0d7c10 */ /* 0x000fe4000fffe0ff */
[----:B------:R-:W-:Y:S01]  /*24f10*/  ISETP.LT.AND P6, PT, R12, UR4, !P6 ;  /* 0x000000040c007c0c */ /* 0x000fe2000f7c1270 */
[----:B------:R-:W-:Y:S01]  /*24f20*/  ULDC UR4, c[0x0][0x228] ;  /* 0x00008a0000047ab9 */ /* 0x000fe20000000800 */
[----:B------:R1:W-:Y:S01]  /*24f30*/  @P3 STG.E desc[UR16][R150.64], R235 ;  /* 0x000000eb96003986 */ /* 0x0003e2000c101910 */
[----:B------:R-:W-:Y:S01]  /*24f40*/  ISETP.LT.AND P3, PT, R11, UR4, !P5 ;  /* 0x000000040b007c0c */ /* 0x000fe2000ef61270 */
[----:B------:R-:W-:Y:S01]  /*24f50*/  IMAD.WIDE R232, R13, 0x4, R2 ;  /* 0x000000040de87825 */ /* 0x000fe200078e0202 */
[----:B------:R-:W-:-:S03]  /*24f60*/  ULDC UR4, c[0x0][0x22c] ;  /* 0x00008b0000047ab9 */ /* 0x000fc60000000800 */
[----:B------:R-:W-:Y:S01]  /*24f70*/  VIADD R0, R10, 0xf ;  /* 0x0000000f0a007836 */ /* 0x000fe20000000000 */
[----:B------:R-:W-:Y:S01]  /*24f80*/  @P2 STG.E desc[UR16][R232.64], R249 ;  /* 0x000000f9e8002986 */ /* 0x000fe2000c101910 */
[C---:B---3--:R-:W-:Y:S01]  /*24f90*/  IMAD.WIDE R14, R13.reuse, 0x4, R8 ;  /* 0x000000040d0e7825 */ /* 0x048fe200078e0208 */
[----:B-1----:R-:W-:Y:S02]  /*24fa0*/  IADD3 R235, R13, UR26, RZ ;  /* 0x0000001a0deb7c10 */ /* 0x002fe4000fffe0ff */
[----:B------:R-:W-:Y:S01]  /*24fb0*/  ISETP.GE.AND P2, PT, R0, UR4, PT ;  /* 0x0000000400007c0c */ /* 0x000fe2000bf46270 */
[----:B------:R-:W-:Y:S02]  /*24fc0*/  ULDC UR4, c[0x0][0x228] ;  /* 0x00008a0000047ab9 */ /* 0x000fe40000000800 */
[----:B------:R-:W-:Y:S01]  /*24fd0*/  IMAD.WIDE R148, R235, 0x4, R2 ;  /* 0x00000004eb947825 */ /* 0x000fe200078e0202 */
[----:B------:R-:W-:Y:S01]  /*24fe0*/  ISETP.LT.AND P5, PT, R12, UR4, !P5 ;  /* 0x000000040c007c0c */ /* 0x000fe2000efa1270 */
[----:B------:R1:W-:Y:S01]  /*24ff0*/  @P6 STG.E desc[UR16][R14.64], R241 ;  /* 0x000000f10e006986 */ /* 0x0003e2000c101910 */
[----:B------:R-:W-:-:S03]  /*25000*/  ULDC UR4, c[0x0][0x228] ;  /* 0x00008a0000047ab9 */ /* 0x000fc60000000800 */
[----:B------:R3:W-:Y:S01]  /*25010*/  @P3 STG.E desc[UR16][R148.64], R244 ;  /* 0x000000f494003986 */ /* 0x0007e2000c101910 */
[----:B------:R-:W-:Y:S01]  /*25020*/  ISETP.LT.AND P3, PT, R11, UR4, !P1 ;  /* 0x000000040b007c0c */ /* 0x000fe2000cf61270 */
[C---:B------:R-:W-:Y:S01]  /*25030*/  IMAD.WIDE R150, R235.reuse, 0x4, R8 ;  /* 0x00000004eb967825 */ /* 0x040fe200078e0208 */
[----:B------:R-:W-:Y:S01]  /*25040*/  IADD3 R13, R235, UR26, RZ ;  /* 0x0000001aeb0d7c10 */ /* 0x000fe2000fffe0ff */
[----:B------:R-:W-:Y:S01]  /*25050*/  ULDC UR4, c[0x0][0x22c] ;  /* 0x00008b0000047ab9 */ /* 0x000fe20000000800 */
[----:B------:R-:W-:Y:S01]  /*25060*/  ISETP.LT.AND P1, PT, R12, UR6, !P1 ;  /* 0x000000060c007c0c */ /* 0x000fe2000cf21270 */
[----:B------:R-:W-:Y:S01]  /*25070*/  VIADD R0, R10, 0x10 ;  /* 0x000000100a007836 */ /* 0x000fe20000000000 */
[----:B------:R-:W-:Y:S01]  /*25080*/  ISETP.LT.AND P6, PT, R11, UR8, !P4 ;  /* 0x000000080b007c0c */ /* 0x000fe2000e7c1270 */
[C---:B-1----:R-:W-:Y:S01]  /*25090*/  IMAD.WIDE R14, R13.reuse, 0x4, R2 ;  /* 0x000000040d0e7825 */ /* 0x042fe200078e0202 */
[----:B------:R1:W-:Y:S01]  /*250a0*/  @P5 STG.E desc[UR16][R150.64], R245 ;  /* 0x000000f596005986 */ /* 0x0003e2000c101910 */
[----:B------:R-:W-:Y:S01]  /*250b0*/  ULDC UR6, c[0x0][0x228] ;  /* 0x00008a0000067ab9 */ /* 0x000fe20000000800 */
[----:B------:R-:W-:Y:S01]  /*250c0*/  ISETP.GE.AND P5, PT, R0, UR4, PT ;  /* 0x0000000400007c0c */ /* 0x000fe2000bfa6270 */
[C---:B---3--:R-:W-:Y:S01]  /*250d0*/  IMAD.WIDE R148, R13.reuse, 0x4, R8 ;  /* 0x000000040d947825 */ /* 0x048fe200078e0208 */
[----:B------:R-:W-:Y:S01]  /*250e0*/  IADD3 R0, R10, 0x11, RZ ;  /* 0x000000110a007810 */ /* 0x000fe20007ffe0ff */
[----:B------:R-:W-:Y:S01]  /*250f0*/  ULDC UR4, c[0x0][0x22c] ;  /* 0x00008b0000047ab9 */ /* 0x000fe20000000800 */
[----:B------:R-:W-:Y:S01]  /*25100*/  ISETP.LT.AND P4, PT, R12, UR6, !P4 ;  /* 0x000000060c007c0c */ /* 0x000fe2000e781270 */
[----:B------:R-:W-:Y:S01]  /*25110*/  VIADD R235, R13, UR26 ;  /* 0x0000001a0deb7c36 */ /* 0x000fe20008000000 */
[----:B------:R3:W-:Y:S01]  /*25120*/  @P3 STG.E desc[UR16][R14.64], R250 ;  /* 0x000000fa0e003986 */ /* 0x0007e2000c101910 */
[----:B------:R-:W-:Y:S01]  /*25130*/  ISETP.GE.AND P3, PT, R0, UR4, PT ;  /* 0x0000000400007c0c */ /* 0x000fe2000bf66270 */
[----:B------:R-:W-:Y:S01]  /*25140*/  ULDC UR4, c[0x0][0x228] ;  /* 0x00008a0000047ab9 */ /* 0x000fe20000000800 */
[----:B------:R-:W-:Y:S01]  /*25150*/  IMAD.WIDE R232, R235, 0x4, R2 ;  /* 0x00000004ebe87825 */ /* 0x000fe200078e0202 */
[----:B------:R4:W-:Y:S01]  /*25160*/  @P1 STG.E desc[UR16][R148.64], R242 ;  /* 0x000000f294001986 */ /* 0x0009e2000c101910 */
[----:B------:R-:W-:Y:S01]  /*25170*/  ISETP.LT.AND P1, PT, R11, UR4, !P2 ;  /* 0x000000040b007c0c */ /* 0x000fe2000d721270 */
[----:B------:R-:W-:Y:S01]  /*25180*/  ULDC UR6, c[0x0][0x228] ;  /* 0x00008a0000067ab9 */ /* 0x000fe20000000800 */
[C---:B-1----:R-:W-:Y:S01]  /*25190*/  IADD3 R151, R235.reuse, UR26, RZ ;  /* 0x0000001aeb977c10 */ /* 0x042fe2000fffe0ff */
[----:B------:R-:W-:Y:S01]  /*251a0*/  VIADD R0, R10, 0x12 ;  /* 0x000000120a007836 */ /* 0x000fe20000000000 */
[----:B------:R-:W-:Y:S01]  /*251b0*/  ULDC UR8, c[0x0][0x228] ;  /* 0x00008a0000087ab9 */ /* 0x000fe20000000800 */
[----:B------:R-:W-:Y:S01]  /*251c0*/  ISETP.LT.AND P2, PT, R12, UR6, !P2 ;  /* 0x000000060c007c0c */ /* 0x000fe2000d741270 */
[----:B------:R-:W-:Y:S01]  /*251d0*/  ULDC UR4, c[0x0][0x22c] ;  /* 0x00008b0000047ab9 */ /* 0x000fe20000000800 */
[----:B---3--:R-:W-:Y:S01]  /*251e0*/  IMAD.WIDE R14, R235, 0x4, R8 ;  /* 0x00000004eb0e7825 */ /* 0x008fe200078e0208 */
[----:B------:R-:W-:-:S03]  /*251f0*/  ULDC UR6, c[0x0][0x228] ;  /* 0x00008a0000067ab9 */ /* 0x000fc60000000800 */
[----:B----4-:R-:W-:-:S04]  /*25200*/  IMAD.WIDE R148, R151, 0x4, R2 ;  /* 0x0000000497947825 */ /* 0x010fc800078e0202 */
[C---:B------:R-:W-:Y:S02]  /*25210*/  VIADD R13, R151.reuse, UR26 ;  /* 0x0000001a970d7c36 */ /* 0x040fe40008000000 */
[----:B------:R-:W-:-:S03]  /*25220*/  IMAD.WIDE R150, R151, 0x4, R8 ;  /* 0x0000000497967825 */ /* 0x000fc600078e0208 */
[----:B------:R-:W-:Y:S01]  /*25230*/  IADD3 R235, R13, UR26, RZ ;  /* 0x0000001a0deb7c10 */ /* 0x000fe2000fffe0ff */
[----:B------:R1:W-:Y:S01]  /*25240*/  @P6 STG.E desc[UR16][R232.64], R246 ;  /* 0x000000f6e8006986 */ /* 0x0003e2000c101910 */
[----:B------:R-:W-:Y:S01]  /*25250*/  ISETP.LT.AND P6, PT, R11, UR8, !P5 ;  /* 0x000000080b007c0c */ /* 0x000fe2000efc1270 */
[----:B------:R-:W-:Y:S02]  /*25260*/  ULDC UR8, c[0x0][0x228] ;  /* 0x00008a0000087ab9 */ /* 0x000fe40000000800 */
[----:B--2---:R2:W-:Y:S01]  /*25270*/  @P4 STG.E desc[UR16][R14.64], R247 ;  /* 0x000000f70e004986 */ /* 0x0045e2000c101910 */
[----:B------:R-:W-:Y:S01]  /*25280*/  ISETP.GE.AND P4, PT, R0, UR4, PT ;  /* 0x0000000400007c0c */ /* 0x000fe2000bf86270 */
[----:B------:R-:W-:Y:S01]  /*25290*/  ULDC UR4, c[0x0][0x22c] ;  /* 0x00008b0000047ab9 */ /* 0x000fe20000000800 */
[----:B------:R-:W-:Y:S01]  /*252a0*/  IADD3 R0, R10, 0x13, RZ ;  /* 0x000000130a007810 */ /* 0x000fe20007ffe0ff */
[----:B------:R3:W-:Y:S03]  /*252b0*/  @P1 STG.E desc[UR16][R148.64], R251 ;  /* 0x000000fb94001986 */ /* 0x0007e6000c101910 */
[----:B------:R-:W-:Y:S01]  /*252c0*/  ISETP.GE.AND P1, PT, R0, UR4, PT ;  /* 0x0000000400007c0c */ /* 0x000fe2000bf26270 */
[----:B-1----:R-:W-:Y:S01]  /*252d0*/  IMAD.WIDE R232, R13, 0x4, R2 ;  /* 0x000000040de87825 */ /* 0x002fe200078e0202 */
[----:B------:R-:W-:Y:S01]  /*252e0*/  ULDC UR4, c[0x0][0x228] ;  /* 0x00008a0000047ab9 */ /* 0x000fe20000000800 */
[----:B------:R1:W-:Y:S01]  /*252f0*/  @P2 STG.E desc[UR16][R150.64], R243 ;  /* 0x000000f396002986 */ /* 0x0003e2000c101910 */
[----:B------:R-:W-:Y:S01]  /*25300*/  ISETP.LT.AND P5, PT, R12, UR4, !P5 ;  /* 0x000000040c007c0c */ /* 0x000fe2000efa1270 */
[----:B------:R-:W-:Y:S01]  /*25310*/  ULDC UR4, c[0x0][0x228] ;  /* 0x00008a0000047ab9 */ /* 0x000fe20000000800 */
[----:B------:R-:W-:Y:S01]  /*25320*/  VIADD R0, R10, 0x14 ;  /* 0x000000140a007836 */ /* 0x000fe20000000000 */
[----:B------:R-:W-:Y:S01]  /*25330*/  @P6 STG.E desc[UR16][R232.64], R20 ;  /* 0x00000014e8006986 */ /* 0x000fe2000c101910 */
[----:B------:R-:W-:Y:S01]  /*25340*/  ISETP.LT.AND P6, PT, R11, UR4, !P3 ;  /* 0x000000040b007c0c */ /* 0x000fe2000dfc1270 */
[----:B------:R-:W-:Y:S01]  /*25350*/  ULDC UR4, c[0x0][0x22c] ;  /* 0x00008b0000047ab9 */ /* 0x000fe20000000800 */
[----:B--2---:R-:W-:Y:S01]  /*25360*/  IMAD.WIDE R14, R13, 0x4, R8 ;  /* 0x000000040d0e7825 */ /* 0x004fe200078e0208 */
[----:B------:R-:W-:Y:S01]  /*25370*/  ISETP.GE.AND P2, PT, R0, UR4, PT ;  /* 0x0000000400007c0c */ /* 0x000fe2000bf46270 */
[----:B------:R-:W-:Y:S01]  /*25380*/  ULDC UR4, c[0x0][0x22c] ;  /* 0x00008b0000047ab9 */ /* 0x000fe20000000800 */
[----:B------:R-:W-:Y:S01]  /*25390*/  ISETP.LT.AND P3, PT, R12, UR6, !P3 ;  /* 0x000000060c007c0c */ /* 0x000fe2000df61270 */
[----:B------:R-:W-:Y:S01]  /*253a0*/  VIADD R0, R10, 0x15 ;  /* 0x000000150a007836 */ /* 0x000fe20000000000 */
[----:B------:R-:W-:Y:S01]  /*253b0*/  ULDC UR6, c[0x0][0x228] ;  /* 0x00008a0000067ab9 */ /* 0x000fe20000000800 */
[C---:B---3--:R-:W-:Y:S01]  /*253c0*/  IMAD.WIDE R148, R235.reuse, 0x4, R2 ;  /* 0x00000004eb947825 */ /* 0x048fe200078e0202 */
[----:B------:R2:W-:Y:S02]  /*253d0*/  @P5 STG.E desc[UR16][R14.64], R4 ;  /* 0x000000040e005986 */ /* 0x0005e4000c101910 */
[----:B------:R-:W-:Y:S01]  /*253e0*/  ISETP.GE.AND P5, PT, R0, UR4, PT ;  /* 0x0000000400007c0c */ /* 0x000fe2000bfa6270 */
[----:B------:R-:W-:Y:S01]  /*253f0*/  ULDC UR4, c[0x0][0x228] ;  /* 0x00008a0000047ab9 */ /* 0x000fe20000000800 */
[----:B------:R3:W-:Y:S01]  /*25400*/  @P6 STG.E desc[UR16][R148.64], R24 ;  /* 0x0000001894006986 */ /* 0x0007e2000c101910 */
[----:B-1----:R-:W-:Y:S01]  /*25410*/  IMAD.WIDE R150, R235, 0x4, R8 ;  /* 0x00000004eb967825 */ /* 0x002fe200078e0208 */
[----:B------:R-:W-:Y:S01]  /*25420*/  ISETP.LT.AND P6, PT, R11, UR4, !P4 ;  /* 0x000000040b007c0c */ /* 0x000fe2000e7c1270 */
[----:B------:R-:W-:Y:S01]  /*25430*/  ULDC UR4, c[0x0][0x228] ;  /* 0x00008a0000047ab9 */ /* 0x000fe20000000800 */
[----:B------:R-:W-:Y:S01]  /*25440*/  ISETP.LT.AND P4, PT, R12, UR6, !P4 ;  /* 0x000000060c007c0c */ /* 0x000fe2000e781270 */
[----:B------:R-:W-:Y:S01]  /*25450*/  VIADD R0, R10, 0x16 ;  /* 0x000000160a007836 */ /* 0x000fe20000000000 */
[----:B------:R-:W-:Y:S01]  /*25460*/  IADD3 R235, R235, UR26, RZ ;  /* 0x0000001aebeb7c10 */ /* 0x000fe2000fffe0ff */
[----:B------:R1:W-:Y:S01]  /*25470*/  @P3 STG.E desc[UR16][R150.64], R16 ;  /* 0x0000001096003986 */ /* 0x0003e2000c101910 */
[----:B------:R-:W-:Y:S01]  /*25480*/  ISETP.LT.AND P3, PT, R11, UR4, !P1 ;  /* 0x000000040b007c0c */ /* 0x000fe2000cf61270 */
[----:B------:R-:W-:Y:S01]  /*25490*/  ULDC UR6, c[0x0][0x228] ;  /* 0x00008a0000067ab9 */ /* 0x000fe20000000800 */
[----:B------:R-:W-:Y:S01]  /*254a0*/  ULDC UR4, c[0x0][0x22c] ;  /* 0x00008b0000047ab9 */ /* 0x000fe20000000800 */
[----:B--2---:R-:W-:-:S04]  /*254b0*/  IMAD.WIDE R14, R235, 0x4, R2 ;  /* 0x00000004eb0e7825 */ /* 0x004fc800078e0202 */
[C---:B---3--:R-:W-:Y:S01]  /*254c0*/  IMAD.WIDE R148, R235.reuse, 0x4, R8 ;  /* 0x00000004eb947825 */ /* 0x048fe200078e0208 */
[----:B------:R-:W-:Y:S01]  /*254d0*/  IADD3 R235, R235, UR26, RZ ;  /* 0x0000001aebeb7c10 */ /* 0x000fe2000fffe0ff */
[----:B------:R-:W-:Y:S01]  /*254e0*/  @P6 STG.E desc[UR16][R14.64], R21 ;  /* 0x000000150e006986 */ /* 0x000fe2000c101910 */
[----:B------:R-:W-:Y:S01]  /*254f0*/  ISETP.LT.AND P1, PT, R12, UR6, !P1 ;  /* 0x000000060c007c0c */ /* 0x000fe2000cf21270 */
[----:B------:R-:W-:Y:S01]  /*25500*/  ULDC UR6, c[0x0][0x228] ;  /* 0x00008a0000067ab9 */ /* 0x000fe20000000800 */
[----:B------:R-:W-:Y:S01]  /*25510*/  ISETP.GE.AND P6, PT, R0, UR4, PT ;  /* 0x0000000400007c0c */ /* 0x000fe2000bfc6270 */
[----:B-1----:R-:W-:Y:S01]  /*25520*/  IMAD.WIDE R150, R235, 0x4, R2 ;  /* 0x00000004eb967825 */ /* 0x002fe200078e0202 */
[----:B------:R-:W-:Y:S01]  /*25530*/  ULDC UR4, c[0x0][0x228] ;  /* 0x00008a0000047ab9 */ /* 0x000fe20000000800 */
[----:B------:R1:W-:Y:S02]  /*25540*/  @P4 STG.E desc[UR16][R148.64], R5 ;  /* 0x0000000594004986 */ /* 0x0003e4000c101910 */
[----:B------:R-:W-:Y:S01]  /*25550*/  VIADD R0, R10, 0x17 ;  /* 0x000000170a007836 */ /* 0x000fe20000000000 */
[----:B------:R-:W-:Y:S01]  /*25560*/  ISETP.LT.AND P4, PT, R11, UR4, !P2 ;  /* 0x000000040b007c0c */ /* 0x000fe2000d781270 */
[----:B------:R-:W-:Y:S01]  /*25570*/  ULDC UR4, c[0x0][0x22c] ;  /* 0x00008b0000047ab9 */ /* 0x000fe20000000800 */
[C---:B------:R-:W-:Y:S01]  /*25580*/  IMAD.WIDE R232, R235.reuse, 0x4, R8 ;  /* 0x00000004ebe87825 */ /* 0x040fe200078e0208 */
[----:B------:R-:W-:Y:S01]  /*25590*/  @P3 STG.E desc[UR16][R150.64], R25 ;  /* 0x0000001996003986 */ /* 0x000fe2000c101910 */
[----:B------:R-:W-:-:S02]  /*255a0*/  IADD3 R235, R235, UR26, RZ ;  /* 0x0000001aebeb7c10 */ /* 0x000fc4000fffe0ff */
[----:B------:R-:W-:Y:S01]  /*255b0*/  ISETP.GE.AND P3, PT, R0, UR4, PT ;  /* 0x0000000400007c0c */ /* 0x000fe2000bf66270 */
[----:B------:R-:W-:Y:S02]  /*255c0*/  ULDC UR4, c[0x0][0x228] ;  /* 0x00008a0000047ab9 */ /* 0x000fe40000000800 */
[----:B------:R-:W-:Y:S01]  /*255d0*/  ISETP.LT.AND P2, PT, R12, UR4, !P2 ;  /* 0x000000040c007c0c */ /* 0x000fe2000d741270 */
[----:B------:R2:W-:Y:S01]  /*255e0*/  @P1 STG.E desc[UR16][R232.64], R17 ;  /* 0x00000011e8001986 */ /* 0x0005e2000c101910 */
[----:B-1----:R-:W-:Y:S01]  /*255f0*/  IMAD.WIDE R4, R235, 0x4, R2 ;  /* 0x00000004eb047825 */ /* 0x002fe200078e0202 */
[----:B------:R-:W-:Y:S01]  /*25600*/  ISETP.LT.AND P1, PT, R11, UR6, !P5 ;  /* 0x000000060b007c0c */ /* 0x000fe2000ef21270 */
[----:B------:R-:W-:Y:S01]  /*25610*/  ULDC UR4, c[0x0][0x22c] ;  /* 0x00008b0000047ab9 */ /* 0x000fe20000000800 */
[C---:B------:R-:W-:Y:S01]  /*25620*/  IADD3 R13, R235.reuse, UR26, RZ ;  /* 0x0000001aeb0d7c10 */ /* 0x040fe2000fffe0ff */
[----:B------:R-:W-:Y:S01]  /*25630*/  VIADD R0, R10, 0x18 ;  /* 0x000000180a007836 */ /* 0x000fe20000000000 */
[----:B------:R1:W-:Y:S01]  /*25640*/  @P4 STG.E desc[UR16][R4.64], R22 ;  /* 0x0000001604004986 */ /* 0x0003e2000c101910 */
[----:B------:R-:W-:Y:S01]  /*25650*/  IMAD.WIDE R14, R235, 0x4, R8 ;  /* 0x00000004eb0e7825 */ /* 0x000fe200078e0208 */
[----:B------:R-:W-:-:S02]  /*25660*/  ULDC UR6, c[0x0][0x228] ;  /* 0x00008a0000067ab9 */ /* 0x000fc40000000800 */
[----:B------:R-:W-:Y:S01]  /*25670*/  ISETP.GE.AND P4, PT, R0, UR4, PT ;  /* 0x0000000400007c0c */ /* 0x000fe2000bf86270 */
[----:B------:R-:W-:Y:S01]  /*25680*/  ULDC UR4, c[0x0][0x228] ;  /* 0x00008a0000047ab9 */ /* 0x000fe20000000800 */
[----:B------:R-:W-:Y:S01]  /*25690*/  VIADD R0, R10, 0x19 ;  /* 0x000000190a007836 */ /* 0x000fe20000000000 */
[----:B------:R-:W-:Y:S01]  /*256a0*/  ISETP.LT.AND P5, PT, R12, UR4, !P5 ;  /* 0x000000040c007c0c */ /* 0x000fe2000efa1270 */
[----:B--2---:R-:W-:Y:S01]  /*256b0*/  IMAD.WIDE R16, R13, 0x4, R2 ;  /* 0x000000040d107825 */ /* 0x004fe200078e0202 */
[----:B------:R-:W-:Y:S01]  /*256c0*/  ULDC UR4, c[0x0][0x22c] ;  /* 0x00008b0000047ab9 */ /* 0x000fe20000000800 */
[----:B------:R2:W-:Y:S01]  /*256d0*/  @P2 STG.E desc[UR16][R14.64], R6 ;  /* 0x000000060e002986 */ /* 0x0005e2000c101910 */
[----:B------:R-:W-:Y:S01]  /*256e0*/  ISETP.GE.AND P2, PT, R0, UR4, PT ;  /* 0x0000000400007c0c */ /* 0x000fe2000bf46270 */
[----:B------:R-:W-:Y:S02]  /*256f0*/  ULDC UR4, c[0x0][0x228] ;  /* 0x00008a0000047ab9 */ /* 0x000fe40000000800 */
[----:B------:R3:W-:Y:S01]  /*25700*/  @P1 STG.E desc[UR16][R16.64], R26 ;  /* 0x0000001a10001986 */ /* 0x0007e2000c101910 */
[----:B------:R-:W-:Y:S01]  /*25710*/  ISETP.LT.AND P1, PT, R11, UR4, !P6 ;  /* 0x000000040b007c0c */ /* 0x000fe2000f721270 */
[C---:B-1----:R-:W-:Y:S01]  /*25720*/  IMAD.WIDE R4, R13.reuse, 0x4, R8 ;  /* 0x000000040d047825 */ /* 0x042fe200078e0208 */
[----:B------:R-:W-:Y:S01]  /*25730*/  ULDC UR4, c[0x0][0x228] ;  /* 0x00008a0000047ab9 */ /* 0x000fe20000000800 */
[----:B------:R-:W-:-:S02]  /*25740*/  IADD3 R13, R13, UR26, RZ ;  /* 0x0000001a0d0d7c10 */ /* 0x000fc4000fffe0ff */
[----:B------:R-:W-:Y:S01]  /*25750*/  ISETP.LT.AND P6, PT, R12, UR4, !P6 ;  /* 0x000000040c007c0c */ /* 0x000fe2000f7c1270 */
[----:B------:R-:W-:Y:S01]  /*25760*/  ULDC UR4, c[0x0][0x228] ;  /* 0x00008a0000047ab9 */ /* 0x000fe20000000800 */
[----:B------:R1:W-:Y:S01]  /*25770*/  @P5 STG.E desc[UR16][R4.64], R18 ;  /* 0x0000001204005986 */ /* 0x0003e2000c101910 */
[----:B------:R-:W-:Y:S01]  /*25780*/  ISETP.LT.AND P5, PT, R11, UR4, !P3 ;  /* 0x000000040b007c0c */ /* 0x000fe2000dfa1270 */
[C---:B--2---:R-:W-:Y:S01]  /*25790*/  IMAD.WIDE R14, R13.reuse, 0x4, R2 ;  /* 0x000000040d0e7825 */ /* 0x044fe200078e0202 */
[C---:B------:R-:W-:Y:S01]  /*257a0*/  IADD3 R25, R13.reuse, UR26, RZ ;  /* 0x0000001a0d197c10 */ /* 0x040fe2000fffe0ff */
[----:B------:R-:W-:Y:S02]  /*257b0*/  ULDC UR4, c[0x0][0x22c] ;  /* 0x00008b0000047ab9 */ /* 0x000fe40000000800 */
[----:B------:R-:W-:Y:S01]  /*257c0*/  VIADD R0, R10, 0x1a ;  /* 0x0000001a0a007836 */ /* 0x000fe20000000000 */
[----:B------:R2:W-:Y:S01]  /*257d0*/  @P1 STG.E desc[UR16][R14.64], R23 ;  /* 0x000000170e001986 */ /* 0x0005e2000c101910 */
[----:B---3--:R-:W-:-:S03]  /*257e0*/  IMAD.WIDE R16, R13, 0x4, R8 ;  /* 0x000000040d107825 */ /* 0x008fc600078e0208 */
[----:B------:R-:W-:Y:S01]  /*257f0*/  ISETP.GE.AND P1, PT, R0, UR4, PT ;  /* 0x0000000400007c0c */ /* 0x000fe2000bf26270 */
[----:B------:R-:W-:Y:S01]  /*25800*/  ULDC UR4, c[0x0][0x228] ;  /* 0x00008a0000047ab9 */ /* 0x000fe20000000800 */
[----:B------:R-:W-:Y:S01]  /*25810*/  IMAD.WIDE R20, R25, 0x4, R2 ;  /* 0x0000000419147825 */ /* 0x000fe200078e0202 */
[----:B------:R-:W-:Y:S01]  /*25820*/  ISETP.LT.AND P3, PT, R12, UR4, !P3 ;  /* 0x000000040c007c0c */ /* 0x000fe2000df61270 */
[----:B------:R3:W-:Y:S01]  /*25830*/  @P6 STG.E desc[UR16][R16.64], R7 ;  /* 0x0000000710006986 */ /* 0x0007e2000c101910 */
[----:B------:R-:W-:-:S03]  /*25840*/  ULDC UR4, c[0x0][0x228] ;  /* 0x00008a0000047ab9 */ /* 0x000fc60000000800 */
[----:B------:R-:W-:Y:S01]  /*25850*/  @P5 STG.E desc[UR16][R20.64], R27 ;  /* 0x0000001b14005986 */ /* 0x000fe2000c101910 */
[----:B------:R-:W-:Y:S01]  /*25860*/  ISETP.LT.AND P5, PT, R11, UR4, !P4 ;  /* 0x000000040b007c0c */ /* 0x000fe2000e7a1270 */
[C---:B-1----:R-:W-:Y:S01]  /*25870*/  IMAD.WIDE R4, R25.reuse, 0x4, R8 ;  /* 0x0000000419047825 */ /* 0x042fe200078e0208 */
[----:B--2---:R-:W-:Y:S01]  /*25880*/  IADD3 R15, R25, UR26, RZ ;  /* 0x0000001a190f7c10 */ /* 0x004fe2000fffe0ff */
[----:B------:R-:W-:Y:S01]  /*25890*/  ULDC UR4, c[0x0][0x22c] ;  /* 0x00008b0000047ab9 */ /* 0x000fe20000000800 */
[----:B------:R-:W-:Y:S01]  /*258a0*/  ISETP.LT.AND P4, PT, R12, UR6, !P4 ;  /* 0x000000060c007c0c */ /* 0x000fe2000e781270 */
[----:B------:R-:W-:Y:S01]  /*258b0*/  VIADD R0, R10, 0x1b ;  /* 0x0000001b0a007836 */ /* 0x000fe20000000000 */
[----:B------:R-:W-:Y:S01]  /*258c0*/  ISETP.LT.AND P6, PT, R11, UR8, !P2 ;  /* 0x000000080b007c0c */ /* 0x000fe2000d7c1270 */
[C---:B---3--:R-:W-:Y:S01]  /*258d0*/  IMAD.WIDE R6, R15.reuse, 0x4, R2 ;  /* 0x000000040f067825 */ /* 0x048fe200078e0202 */
[----:B------:R1:W-:Y:S01]  /*258e0*/  @P3 STG.E desc[UR16][R4.64], R19 ;  /* 0x0000001304003986 */ /* 0x0003e2000c101910 */
[----:B------:R-:W-:Y:S01]  /*258f0*/  ULDC UR6, c[0x0][0x228] ;  /* 0x00008a0000067ab9 */ /* 0x000fe20000000800 */
[----:B------:R-:W-:Y:S01]  /*25900*/  ISETP.GE.AND P3, PT, R0, UR4, PT ;  /* 0x0000000400007c0c */ /* 0x000fe2000bf66270 */
[C---:B------:R-:W-:Y:S01]  /*25910*/  VIADD R13, R15.reuse, UR26 ;  /* 0x0000001a0f0d7c36 */ /* 0x040fe20008000000 */
[----:B------:R-:W-:Y:S01]  /*25920*/  IADD3 R0, R10, 0x1c, RZ ;  /* 0x0000001c0a007810 */ /* 0x000fe20007ffe0ff */
[----:B------:R-:W-:Y:S01]  /*25930*/  IMAD.WIDE R14, R15, 0x4, R8 ;  /* 0x000000040f0e7825 */ /* 0x000fe200078e0208 */
[----:B------:R-:W-:Y:S01]  /*25940*/  ULDC UR4, c[0x0][0x22c] ;  /* 0x00008b0000047ab9 */ /* 0x000fe20000000800 */
[----:B------:R-:W-:Y:S01]  /*25950*/  ISETP.LT.AND P2, PT, R12, UR6, !P2 ;  /* 0x000000060c007c0c */ /* 0x000fe2000d741270 */
[----:B------:R2:W-:Y:S01]  /*25960*/  @P5 STG.E desc[UR16][R6.64], R88 ;  /* 0x0000005806005986 */ /* 0x0005e2000c101910 */
[----:B------:R-:W-:Y:S01]  /*25970*/  ISETP.GE.AND P5, PT, R0, UR4, PT ;  /* 0x0000000400007c0c */ /* 0x000fe2000bfa6270 */
[----:B------:R-:W-:Y:S01]  /*25980*/  ULDC UR4, c[0x0][0x228] ;  /* 0x00008a0000047ab9 */ /* 0x000fe20000000800 */
[----:B------:R-:W-:Y:S01]  /*25990*/  IMAD.WIDE R16, R13, 0x4, R2 ;  /* 0x000000040d107825 */ /* 0x000fe200078e0202 */
[----:B------:R3:W-:Y:S01]  /*259a0*/  @P4 STG.E desc[UR16][R14.64], R28 ;  /* 0x0000001c0e004986 */ /* 0x0007e2000c101910 */
[----:B------:R-:W-:Y:S01]  /*259b0*/  ISETP.LT.AND P4, PT, R11, UR4, !P1 ;  /* 0x000000040b007c0c */ /* 0x000fe2000cf81270 */
[----:B------:R-:W-:Y:S01]  /*259c0*/  ULDC UR6, c[0x0][0x228] ;  /* 0x00008a0000067ab9 */ /* 0x000fe20000000800 */
[C---:B-1----:R-:W-:Y:S01]  /*259d0*/  IMAD.WIDE R4, R13.reuse, 0x4, R8 ;  /* 0x000000040d047825 */ /* 0x042fe200078e0208 */
[----:B------:R-:W-:Y:S01]  /*259e0*/  IADD3 R13, R13, UR26, RZ ;  /* 0x0000001a0d0d7c10 */ /* 0x000fe2000fffe0ff */
[----:B------:R-:W-:Y:S01]  /*259f0*/  ULDC UR8, c[0x0][0x228] ;  /* 0x00008a0000087ab9 */ /* 0x000fe20000000800 */
[----:B------:R1:W-:Y:S01]  /*25a00*/  @P6 STG.E desc[UR16][R16.64], R36 ;  /* 0x0000002410006986 */ /* 0x0003e2000c101910 */
[----:B------:R-:W-:Y:S01]  /*25a10*/  VIADD R0, R10, 0x1d ;  /* 0x0000001d0a007836 */ /* 0x000fe20000000000 */
[----:B------:R-:W-:Y:S01]  /*25a20*/  ISETP.LT.AND P1, PT, R12, UR6, !P1 ;  /* 0x000000060c007c0c */ /* 0x000fe2000cf21270 */
[----:B------:R-:W-:Y:S01]  /*25a30*/  ULDC UR4, c[0x0][0x22c] ;  /* 0x00008b0000047ab9 */ /* 0x000fe20000000800 */
[----:B------:R-:W-:Y:S01]  /*25a40*/  ISETP.LT.AND P6, PT, R11, UR8, !P3 ;  /* 0x000000080b007c0c */ /* 0x000fe2000dfc1270 */
[----:B------:R4:W-:Y:S01]  /*25a50*/  @P2 STG.E desc[UR16][R4.64], R32 ;  /* 0x0000002004002986 */ /* 0x0009e2000c101910 */
[C---:B--2---:R-:W-:Y:S01]  /*25a60*/  IMAD.WIDE R6, R13.reuse, 0x4, R2 ;  /* 0x000000040d067825 */ /* 0x044fe200078e0202 */
[----:B------:R-:W-:Y:S01]  /*25a70*/  ISETP.GE.AND P2, PT, R0, UR4, PT ;  /* 0x0000000400007c0c */ /* 0x000fe2000bf46270 */
[----:B------:R-:W-:Y:S01]  /*25a80*/  ULDC UR4, c[0x0][0x22c] ;  /* 0x00008b0000047ab9 */ /* 0x000fe20000000800 */
[----:B------:R-:W-:Y:S01]  /*25a90*/  IADD3 R0, R10, 0x1e, RZ ;  /* 0x0000001e0a007810 */ /* 0x000fe20007ffe0ff */
[C---:B------:R-:W-:Y:S01]  /*25aa0*/  VIADD R19, R13.reuse, UR26 ;  /* 0x0000001a0d137c36 */ /* 0x040fe20008000000 */
[----:B------:R2:W-:Y:S01]  /*25ab0*/  @P4 STG.E desc[UR16][R6.64], R89 ;  /* 0x0000005906004986 */ /* 0x0005e2000c101910 */
[----:B---3--:R-:W-:Y:S01]  /*25ac0*/  IMAD.WIDE R14, R13, 0x4, R8 ;  /* 0x000000040d0e7825 */ /* 0x008fe200078e0208 */
[----:B------:R-:W-:Y:S01]  /*25ad0*/  ISETP.GE.AND P4, PT, R0, UR4, PT ;  /* 0x0000000400007c0c */ /* 0x000fe2000bf86270 */
[----:B------:R-:W-:Y:S01]  /*25ae0*/  ULDC UR4, c[0x0][0x228] ;  /* 0x00008a0000047ab9 */ /* 0x000fe20000000800 */
[----:B------:R-:W-:Y:S01]  /*25af0*/  ULDC UR6, c[0x0][0x228] ;  /* 0x00008a0000067ab9 */ /* 0x000fe20000000800 */
[----:B-1----:R-:W-:Y:S01]  /*25b00*/  IMAD.WIDE R16, R19, 0x4, R2 ;  /* 0x0000000413107825 */ /* 0x002fe200078e0202 */
[----:B------:R-:W-:Y:S01]  /*25b10*/  ISETP.LT.AND P3, PT, R12, UR4, !P3 ;  /* 0x000000040c007c0c */ /* 0x000fe2000df61270 */
[----:B------:R1:W-:Y:S01]  /*25b20*/  @P1 STG.E desc[UR16][R14.64], R29 ;  /* 0x0000001d0e001986 */ /* 0x0003e2000c101910 */
[----:B------:R-:W-:Y:S01]  /*25b30*/  ULDC UR4, c[0x0][0x228] ;  /* 0x00008a0000047ab9 */ /* 0x000fe20000000800 */
[----:B------:R-:W-:Y:S01]  /*25b40*/  VIADD R0, R10, 0x1f ;  /* 0x0000001f0a007836 */ /* 0x000fe20000000000 */
[----:B------:R-:W-:Y:S01]  /*25b50*/  ULDC UR8, c[0x0][0x228] ;  /* 0x00008a0000087ab9 */ /* 0x000fe20000000800 */
[----:B------:R-:W-:Y:S01]  /*25b60*/  @P6 STG.E desc[UR16][R16.64], R37 ;  /* 0x0000002510006986 */ /* 0x000fe2000c101910 */
[----:B------:R-:W-:Y:S01]  /*25b70*/  ISETP.LT.AND P6, PT, R11, UR4, !P5 ;  /* 0x000000040b007c0c */ /* 0x000fe2000efc1270 */
[----:B------:R-:W-:Y:S01]  /*25b80*/  ULDC UR4, c[0x0][0x22c] ;  /* 0x00008b0000047ab9 */ /* 0x000fe20000000800 */
[C---:B------:R-:W-:Y:S01]  /*25b90*/  IADD3 R13, R19.reuse, UR26, RZ ;  /* 0x0000001a130d7c10 */ /* 0x040fe2000fffe0ff */
[----:B----4-:R-:W-:Y:S01]  /*25ba0*/  IMAD.WIDE R4, R19, 0x4, R8 ;  /* 0x0000000413047825 */ /* 0x010fe200078e0208 */
[----:B------:R-:W-:Y:S01]  /*25bb0*/  ISETP.GE.AND P1, PT, R0, UR4, PT ;  /* 0x0000000400007c0c */ /* 0x000fe2000bf26270 */
[----:B------:R-:W-:Y:S01]  /*25bc0*/  ULDC UR4, c[0x0][0x22c] ;  /* 0x00008b0000047ab9 */ /* 0x000fe20000000800 */
[----:B------:R-:W-:Y:S01]  /*25bd0*/  ISETP.LT.AND P5, PT, R12, UR6, !P5 ;  /* 0x000000060c007c0c */ /* 0x000fe2000efa1270 */
[----:B------:R-:W-:Y:S01]  /*25be0*/  VIADD R0, R10, 0x20 ;  /* 0x000000200a007836 */ /* 0x000fe20000000000 */
[----:B------:R-:W3:Y:S01]  /*25bf0*/  LDS.128 R24, [R252] ;  /* 0x00000000fc187984 */ /* 0x000ee20000000c00 */
[----:B--2---:R-:W-:Y:S01]  /*25c00*/  IMAD.WIDE R6, R13, 0x4, R2 ;  /* 0x000000040d067825 */ /* 0x004fe200078e0202 */
[----:B------:R-:W-:-:S02]  /*25c10*/  ULDC UR6, c[0x0][0x228] ;  /* 0x00008a0000067ab9 */ /* 0x000fc40000000800 */
[----:B------:R2:W-:Y:S01]  /*25c20*/  @P3 STG.E desc[UR16][R4.64], R33 ;  /* 0x0000002104003986 */ /* 0x0005e2000c101910 */
[----:B------:R-:W-:Y:S01]  /*25c30*/  ISETP.GE.AND P3, PT, R0, UR4, PT ;  /* 0x0000000400007c0c */ /* 0x000fe2000bf66270 */
[----:B------:R-:W-:Y:S01]  /*25c40*/  ULDC UR4, c[0x0][0x228] ;  /* 0x00008a0000047ab9 */ /* 0x000fe20000000800 */
[----:B-1----:R-:W-:Y:S01]  /*25c50*/  IMAD.WIDE R14, R13, 0x4, R8 ;  /* 0x000000040d0e7825 */ /* 0x002fe200078e0208 */
[----:B------:R1:W-:Y:S01]  /*25c60*/  @P6 STG.E desc[UR16][R6.64], R90 ;  /* 0x0000005a06006986 */ /* 0x0003e2000c101910 */
[----:B------:R-:W-:Y:S01]  /*25c70*/  ISETP.LT.AND P6, PT, R11, UR4, !P2 ;  /* 0x000000040b007c0c */ /* 0x000fe2000d7c1270 */
[----:B------:R-:W-:Y:S01]  /*25c80*/  ULDC UR4, c[0x0][0x228] ;  /* 0x00008a0000047ab9 */ /* 0x000fe20000000800 */
[----:B------:R-:W-:Y:S02]  /*25c90*/  ISETP.LT.AND P2, PT, R12, UR6, !P2 ;  /* 0x000000060c007c0c */ /* 0x000fe4000d741270 */
[----:B------:R-:W-:Y:S01]  /*25ca0*/  IADD3 R13, R13, UR26, RZ ;  /* 0x0000001a0d0d7c10 */ /* 0x000fe2000fffe0ff */
[----:B------:R4:W-:Y:S01]  /*25cb0*/  @P5 STG.E desc[UR16][R14.64], R30 ;  /* 0x0000001e0e005986 */ /* 0x0009e2000c101910 */
[----:B------:R-:W-:Y:S01]  /*25cc0*/  ISETP.LT.AND P5, PT, R11, UR4, !P4 ;  /* 0x000000040b007c0c */ /* 0x000fe2000e7a1270 */
[----:B------:R-:W-:Y:S01]  /*25cd0*/  VIADD R0, R10, 0x21 ;  /* 0x000000210a007836 */ /* 0x000fe20000000000 */
[----:B------:R-:W-:Y:S01]  /*25ce0*/  ULDC UR6, c[0x0][0x228] ;  /* 0x00008a0000067ab9 */ /* 0x000fe20000000800 */
[----:B--2---:R-:W-:Y:S01]  /*25cf0*/  IMAD.WIDE R4, R13, 0x4, R2 ;  /* 0x000000040d047825 */ /* 0x004fe200078e0202 */
[----:B------:R-:W-:-:S03]  /*25d00*/  ULDC UR4, c[0x0][0x22c] ;  /* 0x00008b0000047ab9 */ /* 0x000fc60000000800 */
[C---:B-1----:R-:W-:Y:S01]  /*25d10*/  IMAD.WIDE R6, R13.reuse, 0x4, R8 ;  /* 0x000000040d067825 */ /* 0x042fe200078e0208 */
[----:B------:R-:W-:Y:S01]  /*25d20*/  IADD3 R13, R13, UR26, RZ ;  /* 0x0000001a0d0d7c10 */ /* 0x000fe2000fffe0ff */
[----:B------:R1:W-:Y:S01]  /*25d30*/  @P6 STG.E desc[UR16][R4.64], R38 ;  /* 0x0000002604006986 */ /* 0x0003e2000c101910 */
[----:B------:R-:W-:Y:S01]  /*25d40*/  ISETP.LT.AND P4, PT, R12, UR6, !P4 ;  /* 0x000000060c007c0c */ /* 0x000fe2000e781270 */
[----:B------:R-:W-:Y:S01]  /*25d50*/  ULDC UR6, c[0x0][0x228] ;  /* 0x00008a0000067ab9 */ /* 0x000fe20000000800 */
[----:B------:R-:W-:Y:S01]  /*25d60*/  ISETP.GE.AND P6, PT, R0, UR4, PT ;  /* 0x0000000400007c0c */ /* 0x000fe2000bfc6270 */
[----:B----4-:R-:W-:Y:S01]  /*25d70*/  IMAD.WIDE R14, R13, 0x4, R2 ;  /* 0x000000040d0e7825 */ /* 0x010fe200078e0202 */
[----:B------:R-:W-:Y:S01]  /*25d80*/  ULDC UR4, c[0x0][0x228] ;  /* 0x00008a0000047ab9 */ /* 0x000fe20000000800 */
[----:B------:R2:W-:Y:S02]  /*25d90*/  @P2 STG.E desc[UR16][R6.64], R34 ;  /* 0x0000002206002986 */ /* 0x0005e4000c101910 */
[----:B------:R-:W-:Y:S01]  /*25da0*/  VIADD R0, R10, 0x22 ;  /* 0x000000220a007836 */ /* 0x000fe20000000000 */
[----:B------:R-:W-:Y:S01]  /*25db0*/  ISETP.LT.AND P2, PT, R11, UR4, !P1 ;  /* 0x000000040b007c0c */ /* 0x000fe2000cf41270 */
[----:B------:R-:W-:Y:S01]  /*25dc0*/  ULDC UR4, c[0x0][0x22c] ;  /* 0x00008b0000047ab9 */ /* 0x000fe20000000800 */
[C---:B------:R-:W-:Y:S01]  /*25dd0*/  IMAD.WIDE R16, R13.reuse, 0x4, R8 ;  /* 0x000000040d107825 */ /* 0x040fe200078e0208 */
[----:B------:R4:W-:Y:S01]  /*25de0*/  @P5 STG.E desc[UR16][R14.64], R91 ;  /* 0x0000005b0e005986 */ /* 0x0009e2000c101910 */
[----:B------:R-:W-:-:S02]  /*25df0*/  IADD3 R13, R13, UR26, RZ ;  /* 0x0000001a0d0d7c10 */ /* 0x000fc4000fffe0ff */
[----:B------:R-:W-:Y:S01]  /*25e00*/  ISETP.GE.AND P5, PT, R0, UR4, PT ;  /* 0x0000000400007c0c */ /* 0x000fe2000bfa6270 */
[----:B------:R-:W-:Y:S02]  /*25e10*/  ULDC UR4, c[0x0][0x228] ;  /* 0x00008a0000047ab9 */ /* 0x000fe40000000800 */
[----:B------:R-:W-:Y:S01]  /*25e20*/  ISETP.LT.AND P1, PT, R12, UR4, !P1 ;  /* 0x000000040c007c0c */ /* 0x000fe2000cf21270 */
[----:B------:R-:W-:Y:S01]  /*25e30*/  @P4 STG.E desc[UR16][R16.64], R31 ;  /* 0x0000001f10004986 */ /* 0x000fe2000c101910 */
[----:B-1----:R-:W-:Y:S01]  /*25e40*/  IMAD.WIDE R4, R13, 0x4, R2 ;  /* 0x000000040d047825 */ /* 0x002fe200078e0202 */
[----:B------:R-:W-:Y:S01]  /*25e50*/  ISETP.LT.AND P4, PT, R11, UR6, !P3 ;  /* 0x000000060b007c0c */ /* 0x000fe2000df81270 */
[----:B------:R-:W-:Y:S01]  /*25e60*/  ULDC UR4, c[0x0][0x22c] ;  /* 0x00008b0000047ab9 */ /* 0x000fe20000000800 */
[C---:B------:R-:W-:Y:S01]  /*25e70*/  IADD3 R19, R13.reuse, UR26, RZ ;  /* 0x0000001a0d137c10 */ /* 0x040fe2000fffe0ff */
[----:B------:R-:W-:Y:S01]  /*25e80*/  VIADD R0, R10, 0x23 ;  /* 0x000000230a007836 */ /* 0x000fe20000000000 */
[----:B------:R1:W-:Y:S01]  /*25e90*/  @P2 STG.E desc[UR16][R4.64], R39 ;  /* 0x0000002704002986 */ /* 0x0003e2000c101910 */
[----:B--2---:R-:W-:Y:S01]  /*25ea0*/  IMAD.WIDE R6, R13, 0x4, R8 ;  /* 0x000000040d067825 */ /* 0x004fe200078e0208 */
[----:B------:R-:W-:-:S02]  /*25eb0*/  ULDC UR6, c[0x0][0x228] ;  /* 0x00008a0000067ab9 */ /* 0x000fc40000000800 */
[----:B------:R-:W-:Y:S01]  /*25ec0*/  ISETP.GE.AND P2, PT, R0, UR4, PT ;  /* 0x0000000400007c0c */ /* 0x000fe2000bf46270 */
[----:B------:R-:W-:Y:S01]  /*25ed0*/  ULDC UR4, c[0x0][0x228] ;  /* 0x00008a0000047ab9 */ /* 0x000fe20000000800 */
[----:B------:R-:W-:Y:S01]  /*25ee0*/  VIADD R0, R10, 0x24 ;  /* 0x000000240a007836 */ /* 0x000fe20000000000 */
[----:B------:R-:W-:Y:S01]  /*25ef0*/  ISETP.LT.AND P3, PT, R12, UR4, !P3 ;  /* 0x000000040c007c0c */ /* 0x000fe2000df61270 */
[----:B----4-:R-:W-:Y:S01]  /*25f00*/  IMAD.WIDE R14, R19, 0x4, R2 ;  /* 0x00000004130e7825 */ /* 0x010fe200078e0202 */
        /* <DEDUP_REMOVED lines=18> */
[----:B----4-:R-:W-:-:S03]  /*26030*/  IMAD.WIDE R14, R19, 0x4, R8 ;  /* 0x00000004130e7825 */ /* 0x010fc600078e0208 */
[----:B------:R-:W-:Y:S01]  /*26040*/  ISETP.GE.AND P4, PT, R0, UR4, PT ;  /* 0x0000000400007c0c */ /* 0x000fe2000bf86270 */
[----:B------:R-:W-:Y:S01]  /*26050*/  ULDC UR4, c[0x0][0x228] ;  /* 0x00008a0000047ab9 */ /* 0x000fe20000000800 */
[----:B------:R-:W-:Y:S01]  /*26060*/  IMAD.WIDE R16, R13, 0x4, R2 ;  /* 0x000000040d107825 */ /* 0x000fe200078e0202 */
[----:B------:R-:W-:Y:S01]  /*26070*/  ISETP.LT.AND P5, PT, R12, UR4, !P5 ;  /* 0x000000040c007c0c */ /* 0x000fe2000efa1270 */
[----:B------:R4:W-:Y:S01]  /*26080*/  @P6 STG.E desc[UR16][R14.64], R96 ;  /* 0x000000600e006986 */ /* 0x0009e2000c101910 */
[----:B------:R-:W-:-:S03]  /*26090*/  ULDC UR4, c[0x0][0x228] ;  /* 0x00008a0000047ab9 */ /* 0x000fc60000000800 */
[----:B------:R3:W-:Y:S01]  /*260a0*/  @P3 STG.E desc[UR16][R16.64], R101 ;  /* 0x0000006510003986 */ /* 0x0007e2000c101910 */
[----:B------:R-:W-:Y:S01]  /*260b0*/  ISETP.LT.AND P3, PT, R11, UR4, !P2 ;  /* 0x000000040b007c0c */ /* 0x000fe2000d761270 */
[C---:B-1----:R-:W-:Y:S01]  /*260c0*/  IMAD.WIDE R4, R13.reuse, 0x4, R8 ;  /* 0x000000040d047825 */ /* 0x042fe200078e0208 */
[----:B------:R-:W-:Y:S01]  /*260d0*/  IADD3 R19, R13, UR26, RZ ;  /* 0x0000001a0d137c10 */ /* 0x000fe2000fffe0ff */
[----:B------:R-:W-:Y:S01]  /*260e0*/  ULDC UR4, c[0x0][0x22c] ;  /* 0x00008b0000047ab9 */ /* 0x000fe20000000800 */
[----:B------:R-:W-:Y:S01]  /*260f0*/  ISETP.LT.AND P2, PT, R12, UR6, !P2 ;  /* 0x000000060c007c0c */ /* 0x000fe2000d741270 */
[----:B------:R-:W-:Y:S01]  /*26100*/  VIADD R0, R10, 0x26 ;  /* 0x000000260a007836 */ /* 0x000fe20000000000 */
[----:B------:R-:W-:Y:S01]  /*26110*/  ISETP.LT.AND P6, PT, R11, UR8, !P1 ;  /* 0x000000080b007c0c */ /* 0x000fe2000cfc1270 */
[C---:B--2---:R-:W-:Y:S01]  /*26120*/  IMAD.WIDE R6, R19.reuse, 0x4, R2 ;  /* 0x0000000413067825 */ /* 0x044fe200078e0202 */
[----:B------:R1:W-:Y:S01]  /*26130*/  @P5 STG.E desc[UR16][R4.64], R93 ;  /* 0x0000005d04005986 */ /* 0x0003e2000c101910 */
[----:B------:R-:W-:Y:S01]  /*26140*/  ULDC UR6, c[0x0][0x228] ;  /* 0x00008a0000067ab9 */ /* 0x000fe20000000800 */
[----:B------:R-:W-:Y:S01]  /*26150*/  ISETP.GE.AND P5, PT, R0, UR4, PT ;  /* 0x0000000400007c0c */ /* 0x000fe2000bfa6270 */
[C---:B----4-:R-:W-:Y:S01]  /*26160*/  IMAD.WIDE R14, R19.reuse, 0x4, R8 ;  /* 0x00000004130e7825 */ /* 0x050fe200078e0208 */
[----:B------:R-:W-:Y:S01]  /*26170*/  IADD3 R0, R10, 0x27, RZ ;  /* 0x000000270a007810 */ /* 0x000fe20007ffe0ff */
[----:B------:R-:W-:Y:S01]  /*26180*/  ULDC UR4, c[0x0][0x22c] ;  /* 0x00008b0000047ab9 */ /* 0x000fe20000000800 */
[----:B------:R-:W-:Y:S01]  /*26190*/  ISETP.LT.AND P1, PT, R12, UR6, !P1 ;  /* 0x000000060c007c0c */ /* 0x000fe2000cf21270 */
[----:B------:R-:W-:Y:S01]  /*261a0*/  VIADD R13, R19, UR26 ;  /* 0x0000001a130d7c36 */ /* 0x000fe20008000000 */
[----:B------:R2:W-:Y:S01]  /*261b0*/  @P3 STG.E desc[UR16][R6.64], R41 ;  /* 0x0000002906003986 */ /* 0x0005e2000c101910 */
[----:B------:R-:W-:Y:S01]  /*261c0*/  ISETP.GE.AND P3, PT, R0, UR4, PT ;  /* 0x0000000400007c0c */ /* 0x000fe2000bf66270 */
[----:B------:R-:W-:Y:S01]  /*261d0*/  ULDC UR4, c[0x0][0x228] ;  /* 0x00008a0000047ab9 */ /* 0x000fe20000000800 */
[----:B---3--:R-:W-:Y:S01]  /*261e0*/  IMAD.WIDE R16, R13, 0x4, R2 ;  /* 0x000000040d107825 */ /* 0x008fe200078e0202 */
        /* <DEDUP_REMOVED lines=36> */
[----:B------:R-:W-:-:S02]  /*26430*/  VIADD R0, R10, 0x2b ;  /* 0x0000002b0a007836 */ /* 0x000fc40000000000 */
[C---:B--2---:R-:W-:Y:S01]  /*26440*/  IMAD.WIDE R6, R13.reuse, 0x4, R2 ;  /* 0x000000040d067825 */ /* 0x044fe200078e0202 */
[----:B------:R2:W-:Y:S01]  /*26450*/  @P5 STG.E desc[UR16][R4.64], R95 ;  /* 0x0000005f04005986 */ /* 0x0005e2000c101910 */
[----:B------:R-:W-:Y:S01]  /*26460*/  ULDC UR6, c[0x0][0x228] ;  /* 0x00008a0000067ab9 */ /* 0x000fe20000000800 */
        /* <DEDUP_REMOVED lines=16> */
[----:B------:R2:W-:Y:S01]  /*26570*/  @P6 STG.E desc[UR16][R4.64], R156 ;  /* 0x0000009c04006986 */ /* 0x0005e2000c101910 */
        /* <DEDUP_REMOVED lines=16> */
[----:B--2---:R-:W-:Y:S01]  /*26680*/  IMAD.WIDE R4, R13, 0x4, R2 ;  /* 0x000000040d047825 */ /* 0x004fe200078e0202 */
[----:B------:R-:W-:Y:S01]  /*26690*/  ISETP.LT.AND P2, PT, R11, UR6, !P5 ;  /* 0x000000060b007c0c */ /* 0x000fe2000ef41270 */
[----:B------:R-:W-:Y:S01]  /*266a0*/  ULDC UR4, c[0x0][0x22c] ;  /* 0x00008b0000047ab9 */ /* 0x000fe20000000800 */
[C---:B------:R-:W-:Y:S01]  /*266b0*/  IADD3 R19, R13.reuse, UR26, RZ ;  /* 0x0000001a0d137c10 */ /* 0x040fe2000fffe0ff */
[----:B------:R-:W-:Y:S01]  /*266c0*/  VIADD R0, R10, 0x2e ;  /* 0x0000002e0a007836 */ /* 0x000fe20000000000 */
[----:B------:R2:W-:Y:S01]  /*266d0*/  @P1 STG.E desc[UR16][R4.64], R157 ;  /* 0x0000009d04001986 */ /* 0x0005e2000c101910 */
[----:B-1----:R-:W-:Y:S01]  /*266e0*/  IMAD.WIDE R6, R13, 0x4, R8 ;  /* 0x000000040d067825 */ /* 0x002fe200078e0208 */
[----:B------:R-:W-:-:S02]  /*266f0*/  ULDC UR6, c[0x0][0x228] ;  /* 0x00008a0000067ab9 */ /* 0x000fc40000000800 */
[----:B------:R-:W-:Y:S01]  /*26700*/  ISETP.GE.AND P1, PT, R0, UR4, PT ;  /* 0x0000000400007c0c */ /* 0x000fe2000bf26270 */
[----:B------:R-:W-:Y:S01]  /*26710*/  ULDC UR4, c[0x0][0x228] ;  /* 0x00008a0000047ab9 */ /* 0x000fe20000000800 */
[----:B------:R-:W-:Y:S01]  /*26720*/  VIADD R0, R10, 0x2f ;  /* 0x0000002f0a007836 */ /* 0x000fe20000000000 */
[----:B------:R-:W-:Y:S01]  /*26730*/  ISETP.LT.AND P5, PT, R12, UR4, !P5 ;  /* 0x000000040c007c0c */ /* 0x000fe2000efa1270 */
[----:B---3--:R-:W-:Y:S01]  /*26740*/  IMAD.WIDE R14, R19, 0x4, R2 ;  /* 0x00000004130e7825 */ /* 0x008fe200078e0202 */
[----:B------:R-:W-:Y:S01]  /*26750*/  ULDC UR4, c[0x0][0x22c] ;  /* 0x00008b0000047ab9 */ /* 0x000fe20000000800 */
[----:B------:R1:W-:Y:S01]  /*26760*/  @P4 STG.E desc[UR16][R6.64], R105 ;  /* 0x0000006906004986 */ /* 0x0003e2000c101910 */
[----:B------:R-:W-:Y:S01]  /*26770*/  ISETP.GE.AND P4, PT, R0, UR4, PT ;  /* 0x0000000400007c0c */ /* 0x000fe2000bf86270 */
[----:B------:R-:W-:Y:S02]  /*26780*/  ULDC UR4, c[0x0][0x228] ;  /* 0x00008a0000047ab9 */ /* 0x000fe40000000800 */
[----:B------:R3:W-:Y:S01]  /*26790*/  @P2 STG.E desc[UR16][R14.64], R45 ;  /* 0x0000002d0e002986 */ /* 0x0007e2000c101910 */
[----:B------:R-:W-:Y:S01]  /*267a0*/  ISETP.LT.AND P2, PT, R11, UR4, !P6 ;  /* 0x000000040b007c0c */ /* 0x000fe2000f741270 */
[C---:B--2---:R-:W-:Y:S01]  /*267b0*/  IMAD.WIDE R4, R19.reuse, 0x4, R8 ;  /* 0x0000000413047825 */ /* 0x044fe200078e0208 */
[----:B------:R-:W-:Y:S01]  /*267c0*/  IADD3 R19, R19, UR26, RZ ;  /* 0x0000001a13137c10 */ /* 0x000fe2000fffe0ff */
[----:B------:R-:W-:-:S02]  /*267d0*/  ULDC UR4, c[0x0][0x228] ;  /* 0x00008a0000047ab9 */ /* 0x000fc40000000800 */
[----:B------:R-:W-:Y:S01]  /*267e0*/  ISETP.LT.AND P6, PT, R12, UR4, !P6 ;  /* 0x000000040c007c0c */ /* 0x000fe2000f7c1270 */
[----:B------:R-:W-:Y:S01]  /*267f0*/  ULDC UR4, c[0x0][0x228] ;  /* 0x00008a0000047ab9 */ /* 0x000fe20000000800 */
[----:B-1----:R-:W-:Y:S01]  /*26800*/  IMAD.WIDE R6, R19, 0x4, R2 ;  /* 0x0000000413067825 */ /* 0x002fe200078e0202 */
[----:B------:R1:W-:Y:S01]  /*26810*/  @P5 STG.E desc[UR16][R4.64], R109 ;  /* 0x0000006d04005986 */ /* 0x0003e2000c101910 */
[----:B------:R-:W-:Y:S01]  /*26820*/  ISETP.LT.AND P5, PT, R11, UR4, !P3 ;  /* 0x000000040b007c0c */ /* 0x000fe2000dfa1270 */
[----:B------:R-:W-:Y:S01]  /*26830*/  ULDC UR4, c[0x0][0x22c] ;  /* 0x00008b0000047ab9 */ /* 0x000fe20000000800 */
[----:B------:R-:W-:Y:S02]  /*26840*/  VIADD R0, R10, 0x30 ;  /* 0x000000300a007836 */ /* 0x000fe40000000000 */
[----:B------:R2:W-:Y:S01]  /*26850*/  @P2 STG.E desc[UR16][R6.64], R158 ;  /* 0x0000009e06002986 */ /* 0x0005e2000c101910 */
[----:B---3--:R-:W-:Y:S02]  /*26860*/  IMAD.WIDE R14, R19, 0x4, R8 ;  /* 0x00000004130e7825 */ /* 0x008fe400078e0208 */
[----:B------:R-:W-:Y:S01]  /*26870*/  ISETP.GE.AND P2, PT, R0, UR4, PT ;  /* 0x0000000400007c0c */ /* 0x000fe2000bf46270 */
[----:B------:R-:W-:-:S02]  /*26880*/  ULDC UR4, c[0x0][0x228] ;  /* 0x00008a0000047ab9 */ /* 0x000fc40000000800 */
[----:B------:R-:W-:Y:S01]  /*26890*/  ISETP.LT.AND P3, PT, R12, UR4, !P3 ;  /* 0x000000040c007c0c */ /* 0x000fe2000df61270 */
[----:B------:R-:W-:Y:S01]  /*268a0*/  ULDC UR4, c[0x0][0x228] ;  /* 0x00008a0000047ab9 */ /* 0x000fe20000000800 */
[----:B------:R-:W-:Y:S01]  /*268b0*/  IADD3 R13, R19, UR26, RZ ;  /* 0x0000001a130d7c10 */ /* 0x000fe2000fffe0ff */
[----:B------:R3:W-:Y:S01]  /*268c0*/  @P6 STG.E desc[UR16][R14.64], R106 ;  /* 0x0000006a0e006986 */ /* 0x0007e2000c101910 */
[----:B------:R-:W-:Y:S01]  /*268d0*/  ISETP.LT.AND P6, PT, R11, UR4, !P1 ;  /* 0x000000040b007c0c */ /* 0x000fe2000cfc1270 */
[----:B------:R-:W-:Y:S01]  /*268e0*/  VIADD R0, R10, 0x31 ;  /* 0x000000310a007836 */ /* 0x000fe20000000000 */
[C---:B------:R-:W-:Y:S01]  /*268f0*/  IADD3 R19, R13.reuse, UR26, RZ ;  /* 0x0000001a0d137c10 */ /* 0x040fe2000fffe0ff */
[C---:B------:R-:W-:Y:S01]  /*26900*/  IMAD.WIDE R16, R13.reuse, 0x4, R2 ;  /* 0x000000040d107825 */ /* 0x040fe200078e0202 */
[----:B------:R-:W-:Y:S01]  /*26910*/  ISETP.LT.AND P1, PT, R12, UR6, !P1 ;  /* 0x000000060c007c0c */ /* 0x000fe2000cf21270 */
[----:B------:R-:W-:Y:S01]  /*26920*/  ULDC UR4, c[0x0][0x22c] ;  /* 0x00008b0000047ab9 */ /* 0x000fe20000000800 */
[----:B------:R-:W-:Y:S01]  /*26930*/  ULDC UR6, c[0x0][0x228] ;  /* 0x00008a0000067ab9 */ /* 0x000fe20000000800 */
[----:B-1----:R-:W-:Y:S01]  /*26940*/  IMAD.WIDE R4, R13, 0x4, R8 ;  /* 0x000000040d047825 */ /* 0x002fe200078e0208 */
[----:B------:R1:W-:Y:S01]  /*26950*/  @P5 STG.E desc[UR16][R16.64], R46 ;  /* 0x0000002e10005986 */ /* 0x0003e2000c101910 */
[----:B------:R-:W-:Y:S01]  /*26960*/  ISETP.LT.AND P5, PT, R11, UR8, !P4 ;  /* 0x000000080b007c0c */ /* 0x000fe2000e7a1270 */
[----:B------:R-:W-:Y:S01]  /*26970*/  ULDC UR8, c[0x0][0x228] ;  /* 0x00008a0000087ab9 */ /* 0x000fe20000000800 */
[C---:B--2---:R-:W-:Y:S01]  /*26980*/  IMAD.WIDE R6, R19.reuse, 0x4, R2 ;  /* 0x0000000413067825 */ /* 0x044fe200078e0202 */
[----:B------:R2:W-:Y:S01]  /*26990*/  @P3 STG.E desc[UR16][R4.64], R110 ;  /* 0x0000006e04003986 */ /* 0x0005e2000c101910 */
[----:B------:R-:W-:Y:S01]  /*269a0*/  ISETP.GE.AND P3, PT, R0, UR4, PT ;  /* 0x0000000400007c0c */ /* 0x000fe2000bf66270 */
[----:B------:R-:W-:Y:S01]  /*269b0*/  ULDC UR4, c[0x0][0x22c] ;  /* 0x00008b0000047ab9 */ /* 0x000fe20000000800 */
[----:B------:R-:W-:Y:S01]  /*269c0*/  IADD3 R0, R10, 0x32, RZ ;  /* 0x000000320a007810 */ /* 0x000fe20007ffe0ff */
[C---:B---3--:R-:W-:Y:S01]  /*269d0*/  IMAD.WIDE R14, R19.reuse, 0x4, R8 ;  /* 0x00000004130e7825 */ /* 0x048fe200078e0208 */
[----:B------:R-:W-:Y:S01]  /*269e0*/  ISETP.LT.AND P4, PT, R12, UR6, !P4 ;  /* 0x000000060c007c0c */ /* 0x000fe2000e781270 */
[----:B------:R3:W-:Y:S01]  /*269f0*/  @P6 STG.E desc[UR16][R6.64], R159 ;  /* 0x0000009f06006986 */ /* 0x0007e2000c101910 */
[----:B------:R-:W-:Y:S01]  /*26a00*/  ISETP.GE.AND P6, PT, R0, UR4, PT ;  /* 0x0000000400007c0c */ /* 0x000fe2000bfc6270 */
[----:B------:R-:W-:Y:S01]  /*26a10*/  VIADD R13, R19, UR26 ;  /* 0x0000001a130d7c36 */ /* 0x000fe20008000000 */
[----:B------:R-:W-:Y:S01]  /*26a20*/  ULDC UR4, c[0x0][0x228] ;  /* 0x00008a0000047ab9 */ /* 0x000fe20000000800 */
[----:B------:R4:W-:Y:S01]  /*26a30*/  @P1 STG.E desc[UR16][R14.64], R107 ;  /* 0x0000006b0e001986 */ /* 0x0009e2000c101910 */
[----:B------:R-:W-:Y:S01]  /*26a40*/  ISETP.LT.AND P1, PT, R11, UR4, !P2 ;  /* 0x000000040b007c0c */ /* 0x000fe2000d721270 */
[----:B-1----:R-:W-:Y:S01]  /*26a50*/  IMAD.WIDE R16, R13, 0x4, R2 ;  /* 0x000000040d107825 */ /* 0x002fe200078e0202 */
[----:B------:R-:W-:Y:S01]  /*26a60*/  ULDC UR6, c[0x0][0x228] ;  /* 0x00008a0000067ab9 */ /* 0x000fe20000000800 */
[----:B------:R-:W-:-:S02]  /*26a70*/  ULDC UR4, c[0x0][0x22c] ;  /* 0x00008b0000047ab9 */ /* 0x000fc40000000800 */
[C---:B--2---:R-:W-:Y:S01]  /*26a80*/  IMAD.WIDE R4, R13.reuse, 0x4, R8 ;  /* 0x000000040d047825 */ /* 0x044fe200078e0208 */
[----:B------:R-:W-:Y:S01]  /*26a90*/  IADD3 R13, R13, UR26, RZ ;  /* 0x0000001a0d0d7c10 */ /* 0x000fe2000fffe0ff */
[----:B------:R1:W-:Y:S01]  /*26aa0*/  @P5 STG.E desc[UR16][R16.64], R47 ;  /* 0x0000002f10005986 */ /* 0x0003e2000c101910 */
[----:B------:R-:W-:Y:S01]  /*26ab0*/  ISETP.LT.AND P2, PT, R12, UR6, !P2 ;  /* 0x000000060c007c0c */ /* 0x000fe2000d741270 */
[----:B------:R-:W-:Y:S01]  /*26ac0*/  VIADD R0, R10, 0x33 ;  /* 0x000000330a007836 */ /* 0x000fe20000000000 */
[----:B------:R-:W-:Y:S01]  /*26ad0*/  ISETP.LT.AND P5, PT, R11, UR8, !P3 ;  /* 0x000000080b007c0c */ /* 0x000fe2000dfa1270 */
[----:B------:R2:W-:Y:S01]  /*26ae0*/  @P4 STG.E desc[UR16][R4.64], R111 ;  /* 0x0000006f04004986 */ /* 0x0005e2000c101910 */
[C---:B---3--:R-:W-:Y:S01]  /*26af0*/  IMAD.WIDE R6, R13.reuse, 0x4, R2 ;  /* 0x000000040d067825 */ /* 0x048fe200078e0202 */
[----:B------:R-:W-:Y:S01]  /*26b00*/  ULDC UR6, c[0x0][0x228] ;  /* 0x00008a0000067ab9 */ /* 0x000fe20000000800 */
[----:B------:R-:W-:Y:S01]  /*26b10*/  ISETP.GE.AND P4, PT, R0, UR4, PT ;  /* 0x0000000400007c0c */ /* 0x000fe2000bf86270 */
[----:B------:R-:W-:Y:S01]  /*26b20*/  ULDC UR4, c[0x0][0x22c] ;  /* 0x00008b0000047ab9 */ /* 0x000fe20000000800 */
[C---:B------:R-:W-:Y:S01]  /*26b30*/  VIADD R19, R13.reuse, UR26 ;  /* 0x0000001a0d137c36 */ /* 0x040fe20008000000 */
[----:B------:R-:W-:Y:S01]  /*26b40*/  IADD3 R0, R10, 0x34, RZ ;  /* 0x000000340a007810 */ /* 0x000fe20007ffe0ff */
[----:B----4-:R-:W-:Y:S01]  /*26b50*/  IMAD.WIDE R14, R13, 0x4, R8 ;  /* 0x000000040d0e7825 */ /* 0x010fe200078e0208 */
[----:B------:R3:W-:Y:S01]  /*26b60*/  @P1 STG.E desc[UR16][R6.64], R164 ;  /* 0x000000a406001986 */ /* 0x0007e2000c101910 */
[----:B------:R-:W-:Y:S01]  /*26b70*/  ULDC UR8, c[0x0][0x228] ;  /* 0x00008a0000087ab9 */ /* 0x000fe20000000800 */
        /* <DEDUP_REMOVED lines=10> */
[C---:B------:R-:W-:Y:S01]  /*26c20*/  IADD3 R13, R19.reuse, UR26, RZ ;  /* 0x0000001a130d7c10 */ /* 0x040fe2000fffe0ff */
        /* <DEDUP_REMOVED lines=61> */
[----:B------:R-:W-:Y:S01]  /*27000*/  ULDC UR4, c[0x0][0x228] ;  /* 0x00008a0000047ab9 */ /* 0x000fe20000000800 */
[----:B------:R-:W-:-:S02]  /*27010*/  IADD3 R19, R19, UR26, RZ ;  /* 0x0000001a13137c10 */ /* 0x000fc4000fffe0ff */
[----:B------:R-:W-:Y:S01]  /*27020*/  ISETP.LT.AND P5, PT, R12, UR4, !P5 ;  /* 0x000000040c007c0c */ /* 0x000fe2000efa1270 */
[----:B------:R-:W-:Y:S01]  /*27030*/  ULDC UR4, c[0x0][0x228] ;  /* 0x00008a0000047ab9 */ /* 0x000fe20000000800 */
[----:B------:R2:W-:Y:S01]  /*27040*/  @P3 STG.E desc[UR16][R4.64], R155 ;  /* 0x0000009b04003986 */ /* 0x0005e2000c101910 */
[----:B------:R-:W-:Y:S01]  /*27050*/  ISETP.LT.AND P3, PT, R11, UR4, !P6 ;  /* 0x000000040b007c0c */ /* 0x000fe2000f761270 */
[C---:B-1----:R-:W-:Y:S01]  /*27060*/  IMAD.WIDE R6, R19.reuse, 0x4, R2 ;  /* 0x0000000413067825 */ /* 0x042fe200078e0202 */
        /* <DEDUP_REMOVED lines=13> */
[C---:B--2---:R-:W-:Y:S01]  /*27140*/  IMAD.WIDE R4, R13.reuse, 0x4, R8 ;  /* 0x000000040d047825 */ /* 0x044fe200078e0208 */
[----:B------:R-:W-:Y:S01]  /*27150*/  IADD3 R19, R13, UR26, RZ ;  /* 0x0000001a0d137c10 */ /* 0x000fe2000fffe0ff */
[----:B------:R-:W-:Y:S01]  /*27160*/  ULDC UR4, c[0x0][0x22c] ;  /* 0x00008b0000047ab9 */ /* 0x000fe20000000800 */
[----:B------:R-:W-:Y:S01]  /*27170*/  ISETP.LT.AND P4, PT, R12, UR6, !P4 ;  /* 0x000000060c007c0c */ /* 0x000fe2000e781270 */
[----:B------:R-:W-:Y:S01]  /*27180*/  VIADD R0, R10, 0x3c ;  /* 0x0000003c0a007836 */ /* 0x000fe20000000000 */
[----:B------:R-:W-:Y:S01]  /*27190*/  ISETP.LT.AND P5, PT, R11, UR8, !P2 ;  /* 0x000000080b007c0c */ /* 0x000fe2000d7a1270 */
[C---:B------:R-:W-:Y:S01]  /*271a0*/  VIADD R13, R19.reuse, UR26 ;  /* 0x0000001a130d7c36 */ /* 0x040fe20008000000 */
[----:B------:R2:W-:Y:S01]  /*271b0*/  @P6 STG.E desc[UR16][R4.64], R160 ;  /* 0x000000a004006986 */ /* 0x0005e2000c101910 */
[C---:B-1----:R-:W-:Y:S01]  /*271c0*/  IMAD.WIDE R6, R19.reuse, 0x4, R2 ;  /* 0x0000000413067825 */ /* 0x042fe200078e0202 */
[----:B------:R-:W-:Y:S01]  /*271d0*/  ISETP.GE.AND P6, PT, R0, UR4, PT ;  /* 0x0000000400007c0c */ /* 0x000fe2000bfc6270 */
[----:B------:R-:W-:Y:S01]  /*271e0*/  ULDC UR6, c[0x0][0x228] ;  /* 0x00008a0000067ab9 */ /* 0x000fe20000000800 */
[----:B------:R-:W-:Y:S01]  /*271f0*/  IADD3 R0, R10, 0x3d, RZ ;  /* 0x0000003d0a007810 */ /* 0x000fe20007ffe0ff */
[----:B---3--:R-:W-:Y:S01]  /*27200*/  IMAD.WIDE R14, R19, 0x4, R8 ;  /* 0x00000004130e7825 */ /* 0x008fe200078e0208 */
[----:B------:R-:W-:Y:S01]  /*27210*/  ULDC UR4, c[0x0][0x22c] ;  /* 0x00008b0000047ab9 */ /* 0x000fe20000000800 */
[----:B------:R-:W-:Y:S01]  /*27220*/  ISETP.LT.AND P2, PT, R12, UR6, !P2 ;  /* 0x000000060c007c0c */ /* 0x000fe2000d741270 */
[----:B------:R-:W-:Y:S01]  /*27230*/  ULDC UR8, c[0x0][0x228] ;  /* 0x00008a0000087ab9 */ /* 0x000fe20000000800 */
[C---:B----4-:R-:W-:Y:S01]  /*27240*/  IMAD.WIDE R16, R13.reuse, 0x4, R2 ;  /* 0x000000040d107825 */ /* 0x050fe200078e0202 */
[----:B------:R1:W-:Y:S01]  /*27250*/  @P3 STG.E desc[UR16][R6.64], R52 ;  /* 0x0000003406003986 */ /* 0x0003e2000c101910 */
[----:B------:R-:W-:Y:S01]  /*27260*/  ISETP.GE.AND P3, PT, R0, UR4, PT ;  /* 0x0000000400007c0c */ /* 0x000fe2000bf66270 */
[----:B------:R-:W-:Y:S01]  /*27270*/  ULDC UR4, c[0x0][0x228] ;  /* 0x00008a0000047ab9 */ /* 0x000fe20000000800 */
[----:B--2---:R-:W-:Y:S01]  /*27280*/  IMAD.WIDE R4, R13, 0x4, R8 ;  /* 0x000000040d047825 */ /* 0x004fe200078e0208 */
[----:B------:R2:W-:Y:S01]  /*27290*/  @P4 STG.E desc[UR16][R14.64], R116 ;  /* 0x000000740e004986 */ /* 0x0005e2000c101910 */
[----:B------:R-:W-:-:S03]  /*272a0*/  ULDC UR6, c[0x0][0x228] ;  /* 0x00008a0000067ab9 */ /* 0x000fc60000000800 */
[----:B------:R3:W-:Y:S01]  /*272b0*/  @P5 STG.E desc[UR16][R16.64], R173 ;  /* 0x000000ad10005986 */ /* 0x0007e2000c101910 */
[----:B------:R-:W-:Y:S01]  /*272c0*/  ISETP.LT.AND P5, PT, R11, UR4, !P1 ;  /* 0x000000040b007c0c */ /* 0x000fe2000cfa1270 */
[----:B------:R-:W-:Y:S01]  /*272d0*/  VIADD R0, R10, 0x3e ;  /* 0x0000003e0a007836 */ /* 0x000fe20000000000 */
[----:B------:R-:W-:Y:S01]  /*272e0*/  IADD3 R13, R13, UR26, RZ ;  /* 0x0000001a0d0d7c10 */ /* 0x000fe2000fffe0ff */
[----:B------:R-:W-:Y:S01]  /*272f0*/  ULDC UR4, c[0x0][0x22c] ;  /* 0x00008b0000047ab9 */ /* 0x000fe20000000800 */
[----:B------:R-:W-:Y:S02]  /*27300*/  ISETP.LT.AND P1, PT, R12, UR6, !P1 ;  /* 0x000000060c007c0c */ /* 0x000fe4000cf21270 */
[----:B------:R-:W-:Y:S01]  /*27310*/  ISETP.LT.AND P4, PT, R11, UR8, !P6 ;  /* 0x000000080b007c0c */ /* 0x000fe2000f781270 */
[----:B------:R4:W-:Y:S01]  /*27320*/  @P2 STG.E desc[UR16][R4.64], R161 ;  /* 0x000000a104002986 */ /* 0x0009e2000c101910 */
[C---:B-1----:R-:W-:Y:S01]  /*27330*/  IMAD.WIDE R6, R13.reuse, 0x4, R2 ;  /* 0x000000040d067825 */ /* 0x042fe200078e0202 */
[----:B------:R-:W-:Y:S01]  /*27340*/  ISETP.GE.AND P2, PT, R0, UR4, PT ;  /* 0x0000000400007c0c */ /* 0x000fe2000bf46270 */
[----:B------:R-:W-:Y:S01]  /*27350*/  ULDC UR4, c[0x0][0x22c] ;  /* 0x00008b0000047ab9 */ /* 0x000fe20000000800 */
[----:B------:R-:W-:Y:S01]  /*27360*/  IADD3 R0, R10, 0x3f, RZ ;  /* 0x0000003f0a007810 */ /* 0x000fe20007ffe0ff */
[C---:B------:R-:W-:Y:S01]  /*27370*/  VIADD R19, R13.reuse, UR26 ;  /* 0x0000001a0d137c36 */ /* 0x040fe20008000000 */
[----:B------:R1:W-:Y:S01]  /*27380*/  @P5 STG.E desc[UR16][R6.64], R53 ;  /* 0x0000003506005986 */ /* 0x0003e2000c101910 */
[----:B--2---:R-:W-:Y:S01]  /*27390*/  IMAD.WIDE R14, R13, 0x4, R8 ;  /* 0x000000040d0e7825 */ /* 0x004fe200078e0208 */
[----:B------:R-:W-:Y:S01]  /*273a0*/  ISETP.GE.AND P5, PT, R0, UR4, PT ;  /* 0x0000000400007c0c */ /* 0x000fe2000bfa6270 */
[----:B------:R-:W-:Y:S01]  /*273b0*/  ULDC UR4, c[0x0][0x228] ;  /* 0x00008a0000047ab9 */ /* 0x000fe20000000800 */
[----:B------:R-:W-:Y:S01]  /*273c0*/  ULDC UR6, c[0x0][0x228] ;  /* 0x00008a0000067ab9 */ /* 0x000fe20000000800 */
[----:B---3--:R-:W-:Y:S01]  /*273d0*/  IMAD.WIDE R16, R19, 0x4, R2 ;  /* 0x0000000413107825 */ /* 0x008fe200078e0202 */
        /* <DEDUP_REMOVED lines=14> */
[C---:B-1----:R-:W-:Y:S01]  /*274c0*/  IMAD.WIDE R6, R13.reuse, 0x4, R2 ;  /* 0x000000040d067825 */ /* 0x042fe200078e0202 */
[----:B------:R1:W-:Y:S01]  /*274d0*/  @P6 STG.E desc[UR16][R4.64], R162 ;  /* 0x000000a204006986 */ /* 0x0003e2000c101910 */
[----:B------:R-:W-:Y:S01]  /*274e0*/  ULDC UR6, c[0x0][0x228] ;  /* 0x00008a0000067ab9 */ /* 0x000fe20000000800 */
[----:B------:R-:W-:Y:S01]  /*274f0*/  ISETP.GE.AND P6, PT, R0, UR4, PT ;  /* 0x0000000400007c0c */ /* 0x000fe2000bfc6270 */
[----:B------:R-:W-:Y:S01]  /*27500*/  ULDC UR4, c[0x0][0x228] ;  /* 0x00008a0000047ab9 */ /* 0x000fe20000000800 */
[----:B------:R3:W-:Y:S01]  /*27510*/  @P4 STG.E desc[UR16][R6.64], R54 ;  /* 0x0000003606004986 */ /* 0x0007e2000c101910 */
[----:B--2---:R-:W-:Y:S01]  /*27520*/  IMAD.WIDE R14, R13, 0x4, R8 ;  /* 0x000000040d0e7825 */ /* 0x004fe200078e0208 */
        /* <DEDUP_REMOVED lines=9> */
[----:B-1----:R-:W-:-:S04]  /*275c0*/  IMAD.WIDE R4, R13, 0x4, R2 ;  /* 0x000000040d047825 */ /* 0x002fc800078e0202 */
[C---:B---3--:R-:W-:Y:S01]  /*275d0*/  IMAD.WIDE R6, R13.reuse, 0x4, R8 ;  /* 0x000000040d067825 */ /* 0x048fe200078e0208 */
[----:B------:R-:W-:Y:S01]  /*275e0*/  IADD3 R13, R13, UR26, RZ ;  /* 0x0000001a0d0d7c10 */ /* 0x000fe2000fffe0ff */
[----:B------:R1:W-:Y:S01]  /*275f0*/  @P4 STG.E desc[UR16][R4.64], R175 ;  /* 0x000000af04004986 */ /* 0x0003e2000c101910 */
[----:B------:R-:W-:Y:S01]  /*27600*/  ISETP.LT.AND P5, PT, R12, UR6, !P5 ;  /* 0x000000060c007c0c */ /* 0x000fe2000efa1270 */
[----:B------:R-:W-:Y:S01]  /*27610*/  ULDC UR6, c[0x0][0x228] ;  /* 0x00008a0000067ab9 */ /* 0x000fe20000000800 */
[----:B------:R-:W-:Y:S01]  /*27620*/  ISETP.GE.AND P4, PT, R0, UR4, PT ;  /* 0x0000000400007c0c */ /* 0x000fe2000bf86270 */
[----:B--2---:R-:W-:Y:S01]  /*27630*/  IMAD.WIDE R14, R13, 0x4, R2 ;  /* 0x000000040d0e7825 */ /* 0x004fe200078e0202 */
        /* <DEDUP_REMOVED lines=31> */
[C---:B-1----:R-:W-:Y:S01]  /*27830*/  IMAD.WIDE R4, R19.reuse, 0x4, R8 ;  /* 0x0000000413047825 */ /* 0x042fe200078e0208 */
[----:B------:R-:W-:Y:S01]  /*27840*/  IADD3 R19, R19, UR26, RZ ;  /* 0x0000001a13137c10 */ /* 0x000fe2000fffe0ff */
[----:B------:R-:W-:-:S02]  /*27850*/  ULDC UR4, c[0x0][0x228] ;  /* 0x00008a0000047ab9 */ /* 0x000fc40000000800 */
[----:B------:R-:W-:Y:S01]  /*27860*/  ISETP.LT.AND P4, PT, R12, UR4, !P4 ;  /* 0x000000040c007c0c */ /* 0x000fe2000e781270 */
[----:B------:R-:W-:Y:S01]  /*27870*/  ULDC UR4, c[0x0][0x228] ;  /* 0x00008a0000047ab9 */ /* 0x000fe20000000800 */
[----:B--2---:R-:W-:Y:S01]  /*27880*/  IMAD.WIDE R6, R19, 0x4, R2 ;  /* 0x0000000413067825 */ /* 0x004fe200078e0202 */
        /* <DEDUP_REMOVED lines=20> */
[----:B------:R1:W-:Y:S03]  /*279d0*/  @P6 STG.E desc[UR16][R16.64], R57 ;  /* 0x0000003910006986 */ /* 0x0003e6000c101910 */
[C---:B--2---:R-:W-:Y:S01]  /*279e0*/  IMAD.WIDE R6, R19.reuse, 0x4, R2 ;  /* 0x0000000413067825 */ /* 0x044fe200078e0202 */
[----:B------:R2:W-:Y:S01]  /*279f0*/  @P3 STG.E desc[UR16][R4.64], R121 ;  /* 0x0000007904003986 */ /* 0x0005e2000c101910 */
[----:B------:R-:W-:Y:S01]  /*27a00*/  ISETP.GE.AND P3, PT, R0, UR4, PT ;  /* 0x0000000400007c0c */ /* 0x000fe2000bf66270 */
[----:B------:R-:W-:Y:S01]  /*27a10*/  ULDC UR4, c[0x0][0x22c] ;  /* 0x00008b0000047ab9 */ /* 0x000fe20000000800 */
[----:B------:R-:W-:Y:S01]  /*27a20*/  IADD3 R0, R10, 0x48, RZ ;  /* 0x000000480a007810 */ /* 0x000fe20007ffe0ff */
[----:B---3--:R-:W-:Y:S01]  /*27a30*/  IMAD.WIDE R14, R19, 0x4, R8 ;  /* 0x00000004130e7825 */ /* 0x008fe200078e0208 */
[----:B------:R-:W-:Y:S01]  /*27a40*/  ISETP.LT.AND P6, PT, R11, UR8, !P1 ;  /* 0x000000080b007c0c */ /* 0x000fe2000cfc1270 */
[----:B------:R3:W-:Y:S01]  /*27a50*/  @P4 STG.E desc[UR16][R6.64], R182 ;  /* 0x000000b606004986 */ /* 0x0007e2000c101910 */
[----:B------:R-:W-:Y:S01]  /*27a60*/  ISETP.LT.AND P1, PT, R12, UR6, !P1 ;  /* 0x000000060c007c0c */ /* 0x000fe2000cf21270 */
[----:B------:R-:W-:Y:S01]  /*27a70*/  VIADD R13, R19, UR26 ;  /* 0x0000001a130d7c36 */ /* 0x000fe20008000000 */
[----:B------:R-:W-:Y:S01]  /*27a80*/  ISETP.GE.AND P4, PT, R0, UR4, PT ;  /* 0x0000000400007c0c */ /* 0x000fe2000bf86270 */
[----:B------:R-:W-:Y:S01]  /*27a90*/  ULDC UR4, c[0x0][0x228] ;  /* 0x00008a0000047ab9 */ /* 0x000fe20000000800 */
[----:B------:R4:W-:Y:S01]  /*27aa0*/  @P2 STG.E desc[UR16][R14.64], R170 ;  /* 0x000000aa0e002986 */ /* 0x0009e2000c101910 */
[----:B------:R-:W-:Y:S01]  /*27ab0*/  ISETP.LT.AND P2, PT, R11, UR4, !P5 ;  /* 0x000000040b007c0c */ /* 0x000fe2000ef41270 */
[C---:B-1----:R-:W-:Y:S01]  /*27ac0*/  IMAD.WIDE R16, R13.reuse, 0x4, R2 ;  /* 0x000000040d107825 */ /* 0x042fe200078e0202 */
[----:B------:R-:W-:Y:S01]  /*27ad0*/  ULDC UR6, c[0x0][0x228] ;  /* 0x00008a0000067ab9 */ /* 0x000fe20000000800 */
[----:B------:R-:W-:Y:S01]  /*27ae0*/  ULDC UR4, c[0x0][0x22c] ;  /* 0x00008b0000047ab9 */ /* 0x000fe20000000800 */
[----:B------:R-:W-:Y:S01]  /*27af0*/  ULDC UR8, c[0x0][0x228] ;  /* 0x00008a0000087ab9 */ /* 0x000fe20000000800 */
[C---:B--2---:R-:W-:Y:S01]  /*27b00*/  IMAD.WIDE R4, R13.reuse, 0x4, R8 ;  /* 0x000000040d047825 */ /* 0x044fe200078e0208 */
[----:B------:R-:W-:-:S03]  /*27b10*/  IADD3 R13, R13, UR26, RZ ;  /* 0x0000001a0d0d7c10 */ /* 0x000fc6000fffe0ff */
[----:B------:R-:W-:Y:S01]  /*27b20*/  VIADD R0, R10, 0x49 ;  /* 0x000000490a007836 */ /* 0x000fe20000000000 */
[----:B------:R-:W-:Y:S01]  /*27b30*/  ISETP.LT.AND P5, PT, R12, UR6, !P5 ;  /* 0x000000060c007c0c */ /* 0x000fe2000efa1270 */
[----:B------:R1:W-:Y:S01]  /*27b40*/  @P6 STG.E desc[UR16][R16.64], R58 ;  /* 0x0000003a10006986 */ /* 0x0003e2000c101910 */
[----:B---3--:R-:W-:Y:S01]  /*27b50*/  IMAD.WIDE R6, R13, 0x4, R2 ;  /* 0x000000040d067825 */ /* 0x008fe200078e0202 */
[----:B------:R-:W-:Y:S02]  /*27b60*/  ULDC UR6, c[0x0][0x228] ;  /* 0x00008a0000067ab9 */ /* 0x000fe40000000800 */
[----:B------:R2:W-:Y:S01]  /*27b70*/  @P1 STG.E desc[UR16][R4.64], R122 ;  /* 0x0000007a04001986 */ /* 0x0005e2000c101910 */
[----:B------:R-:W-:Y:S01]  /*27b80*/  ISETP.GE.AND P1, PT, R0, UR4, PT ;  /* 0x0000000400007c0c */ /* 0x000fe2000bf26270 */
[----:B------:R-:W-:Y:S01]  /*27b90*/  ULDC UR4, c[0x0][0x22c] ;  /* 0x00008b0000047ab9 */ /* 0x000fe20000000800 */
[----:B------:R-:W-:Y:S02]  /*27ba0*/  IADD3 R0, R10, 0x4a, RZ ;  /* 0x0000004a0a007810 */ /* 0x000fe40007ffe0ff */
[----:B------:R-:W-:Y:S01]  /*27bb0*/  ISETP.LT.AND P6, PT, R11, UR8, !P3 ;  /* 0x000000080b007c0c */ /* 0x000fe2000dfc1270 */
[----:B------:R3:W-:Y:S01]  /*27bc0*/  @P2 STG.E desc[UR16][R6.64], R183 ;  /* 0x000000b706002986 */ /* 0x0007e2000c101910 */
[C---:B----4-:R-:W-:Y:S01]  /*27bd0*/  IMAD.WIDE R14, R13.reuse, 0x4, R8 ;  /* 0x000000040d0e7825 */ /* 0x050fe200078e0208 */
[----:B------:R-:W-:Y:S01]  /*27be0*/  ISETP.GE.AND P2, PT, R0, UR4, PT ;  /* 0x0000000400007c0c */ /* 0x000fe2000bf46270 */
[----:B------:R-:W-:Y:S01]  /*27bf0*/  ULDC UR4, c[0x0][0x228] ;  /* 0x00008a0000047ab9 */ /* 0x000fe20000000800 */
[----:B------:R-:W-:Y:S01]  /*27c00*/  ULDC UR8, c[0x0][0x228] ;  /* 0x00008a0000087ab9 */ /* 0x000fe20000000800 */
[----:B------:R-:W-:Y:S01]  /*27c10*/  VIADD R19, R13, UR26 ;  /* 0x0000001a0d137c36 */ /* 0x000fe20008000000 */
[----:B------:R-:W-:Y:S01]  /*27c20*/  ISETP.LT.AND P3, PT, R12, UR4, !P3 ;  /* 0x000000040c007c0c */ /* 0x000fe2000df61270 */
[----:B------:R-:W-:Y:S01]  /*27c30*/  ULDC UR4, c[0x0][0x228] ;  /* 0x00008a0000047ab9 */ /* 0x000fe20000000800 */
[----:B------:R4:W-:Y:S01]  /*27c40*/  @P5 STG.E desc[UR16][R14.64], R171 ;  /* 0x000000ab0e005986 */ /* 0x0009e2000c101910 */
[----:B-1----:R-:W-:Y:S01]  /*27c50*/  IMAD.WIDE R16, R19, 0x4, R2 ;  /* 0x0000000413107825 */ /* 0x002fe200078e0202 */
[----:B------:R-:W-:Y:S01]  /*27c60*/  ISETP.LT.AND P5, PT, R11, UR4, !P4 ;  /* 0x000000040b007c0c */ /* 0x000fe2000e7a1270 */
[----:B------:R-:W-:-:S02]  /*27c70*/  ULDC UR4, c[0x0][0x22c] ;  /* 0x00008b0000047ab9 */ /* 0x000fc40000000800 */
[----:B------:R-:W-:Y:S01]  /*27c80*/  VIADD R0, R10, 0x4b ;  /* 0x0000004b0a007836 */ /* 0x000fe20000000000 */
[C---:B------:R-:W-:Y:S01]  /*27c90*/  IADD3 R13, R19.reuse, UR26, RZ ;  /* 0x0000001a130d7c10 */ /* 0x040fe2000fffe0ff */
[----:B------:R-:W-:Y:S01]  /*27ca0*/  @P6 STG.E desc[UR16][R16.64], R59 ;  /* 0x0000003b10006986 */ /* 0x000fe2000c101910 */
[----:B--2---:R-:W-:Y:S01]  /*27cb0*/  IMAD.WIDE R4, R19, 0x4, R8 ;  /* 0x0000000413047825 */ /* 0x004fe200078e0208 */
[----:B------:R-:W-:Y:S01]  /*27cc0*/  ISETP.LT.AND P4, PT, R12, UR6, !P4 ;  /* 0x000000060c007c0c */ /* 0x000fe2000e781270 */
[----:B------:R-:W-:Y:S01]  /*27cd0*/  ULDC UR6, c[0x0][0x228] ;  /* 0x00008a0000067ab9 */ /* 0x000fe20000000800 */
[----:B------:R-:W-:Y:S01]  /*27ce0*/  ISETP.GE.AND P6, PT, R0, UR4, PT ;  /* 0x0000000400007c0c */ /* 0x000fe2000bfc6270 */
[----:B------:R-:W-:Y:S01]  /*27cf0*/  VIADD R0, R10, 0x4c ;  /* 0x0000004c0a007836 */ /* 0x000fe20000000000 */
[----:B------:R-:W-:Y:S01]  /*27d00*/  ULDC UR4, c[0x0][0x22c] ;  /* 0x00008b0000047ab9 */ /* 0x000fe20000000800 */
[C---:B---3--:R-:W-:Y:S01]  /*27d10*/  IMAD.WIDE R6, R13.reuse, 0x4, R2 ;  /* 0x000000040d067825 */ /* 0x048fe200078e0202 */
[----:B------:R1:W-:Y:S02]  /*27d20*/  @P3 STG.E desc[UR16][R4.64], R123 ;  /* 0x0000007b04003986 */ /* 0x0003e4000c101910 */
[----:B------:R-:W-:Y:S01]  /*27d30*/  ISETP.GE.AND P3, PT, R0, UR4, PT ;  /* 0x0000000400007c0c */ /* 0x000fe2000bf66270 */
[----:B------:R-:W-:Y:S01]  /*27d40*/  ULDC UR4, c[0x0][0x228] ;  /* 0x00008a0000047ab9 */ /* 0x000fe20000000800 */
[----:B------:R2:W-:Y:S01]  /*27d50*/  @P5 STG.E desc[UR16][R6.64], R188 ;  /* 0x000000bc06005986 */ /* 0x0005e2000c101910 */
[----:B----4-:R-:W-:Y:S01]  /*27d60*/  IMAD.WIDE R14, R13, 0x4, R8 ;  /* 0x000000040d0e7825 */ /* 0x010fe200078e0208 */
        /* <DEDUP_REMOVED lines=10> */
[C---:B--2---:R-:W-:Y:S01]  /*27e10*/  IMAD.WIDE R6, R13.reuse, 0x4, R8 ;  /* 0x000000040d067825 */ /* 0x044fe200078e0208 */
[----:B------:R-:W-:Y:S01]  /*27e20*/  IADD3 R13, R13, UR26, RZ ;  /* 0x0000001a0d0d7c10 */ /* 0x000fe2000fffe0ff */
[----:B------:R1:W-:Y:S01]  /*27e30*/  @P5 STG.E desc[UR16][R4.64], R60 ;  /* 0x0000003c04005986 */ /* 0x0003e2000c101910 */
[----:B------:R-:W-:Y:S01]  /*27e40*/  ISETP.LT.AND P2, PT, R12, UR6, !P2 ;  /* 0x000000060c007c0c */ /* 0x000fe2000d741270 */
[----:B------:R-:W-:Y:S01]  /*27e50*/  ULDC UR6, c[0x0][0x228] ;  /* 0x00008a0000067ab9 */ /* 0x000fe20000000800 */
[----:B------:R-:W-:Y:S01]  /*27e60*/  ISETP.GE.AND P5, PT, R0, UR4, PT ;  /* 0x0000000400007c0c */ /* 0x000fe2000bfa6270 */
[----:B---3--:R-:W-:Y:S01]  /*27e70*/  IMAD.WIDE R14, R13, 0x4, R2 ;  /* 0x000000040d0e7825 */ /* 0x008fe200078e0202 */
        /* <DEDUP_REMOVED lines=57> */
[----:B------:R-:W-:Y:S01]  /*28210*/  ULDC UR6, c[0x0][0x228] ;  /* 0x00008a0000067ab9 */ /* 0x000fe20000000800 */
[C---:B--2---:R-:W-:Y:S01]  /*28220*/  IMAD.WIDE R6, R19.reuse, 0x4, R2 ;  /* 0x0000000413067825 */ /* 0x044fe200078e0202 */
[----:B------:R1:W-:Y:S02]  /*28230*/  @P4 STG.E desc[UR16][R4.64], R179 ;  /* 0x000000b304004986 */ /* 0x0003e4000c101910 */
[----:B------:R-:W-:Y:S01]  /*28240*/  ISETP.GE.AND P4, PT, R0, UR4, PT ;  /* 0x0000000400007c0c */ /* 0x000fe2000bf86270 */
[----:B---3--:R-:W-:Y:S01]  /*28250*/  IMAD.WIDE R14, R19, 0x4, R8 ;  /* 0x00000004130e7825 */ /* 0x008fe200078e0208 */
[----:B------:R-:W-:Y:S01]  /*28260*/  IADD3 R0, R10, 0x53, RZ ;  /* 0x000000530a007810 */ /* 0x000fe20007ffe0ff */
[----:B------:R-:W-:Y:S01]  /*28270*/  ULDC UR4, c[0x0][0x22c] ;  /* 0x00008b0000047ab9 */ /* 0x000fe20000000800 */
        /* <DEDUP_REMOVED lines=8> */
[C---:B----4-:R-:W-:Y:S01]  /*28300*/  IMAD.WIDE R16, R13.reuse, 0x4, R2 ;  /* 0x000000040d107825 */ /* 0x050fe200078e0202 */
[----:B------:R-:W-:Y:S01]  /*28310*/  ULDC UR6, c[0x0][0x228] ;  /* 0x00008a0000067ab9 */ /* 0x000fe20000000800 */
[----:B------:R-:W-:Y:S01]  /*28320*/  ULDC UR4, c[0x0][0x22c] ;  /* 0x00008b0000047ab9 */ /* 0x000fe20000000800 */
[----:B------:R-:W-:Y:S01]  /*28330*/  ULDC UR8, c[0x0][0x228] ;  /* 0x00008a0000087ab9 */ /* 0x000fe20000000800 */
[C---:B-1----:R-:W-:Y:S01]  /*28340*/  IMAD.WIDE R4, R13.reuse, 0x4, R8 ;  /* 0x000000040d047825 */ /* 0x042fe200078e0208 */
[----:B------:R-:W-:-:S03]  /*28350*/  IADD3 R13, R13, UR26, RZ ;  /* 0x0000001a0d0d7c10 */ /* 0x000fc6000fffe0ff */
[----:B------:R-:W-:Y:S01]  /*28360*/  VIADD R0, R10, 0x54 ;  /* 0x000000540a007836 */ /* 0x000fe20000000000 */
[----:B------:R-:W-:Y:S01]  /*28370*/  ISETP.LT.AND P2, PT, R12, UR6, !P2 ;  /* 0x000000060c007c0c */ /* 0x000fe2000d741270 */
[----:B------:R1:W-:Y:S01]  /*28380*/  @P5 STG.E desc[UR16][R16.64], R192 ;  /* 0x000000c010005986 */ /* 0x0003e2000c101910 */
[----:B--2---:R-:W-:Y:S01]  /*28390*/  IMAD.WIDE R6, R13, 0x4, R2 ;  /* 0x000000040d067825 */ /* 0x004fe200078e0202 */
[----:B------:R-:W-:Y:S02]  /*283a0*/  ULDC UR6, c[0x0][0x228] ;  /* 0x00008a0000067ab9 */ /* 0x000fe40000000800 */
[----:B------:R2:W-:Y:S01]  /*283b0*/  @P6 STG.E desc[UR16][R4.64], R184 ;  /* 0x000000b804006986 */ /* 0x0005e2000c101910 */
[----:B------:R-:W-:Y:S01]  /*283c0*/  ISETP.GE.AND P6, PT, R0, UR4, PT ;  /* 0x0000000400007c0c */ /* 0x000fe2000bfc6270 */
[----:B------:R-:W-:Y:S01]  /*283d0*/  ULDC UR4, c[0x0][0x22c] ;  /* 0x00008b0000047ab9 */ /* 0x000fe20000000800 */
[----:B------:R-:W-:Y:S02]  /*283e0*/  IADD3 R0, R10, 0x55, RZ ;  /* 0x000000550a007810 */ /* 0x000fe40007ffe0ff */
[----:B------:R-:W-:Y:S01]  /*283f0*/  ISETP.LT.AND P5, PT, R11, UR8, !P4 ;  /* 0x000000080b007c0c */ /* 0x000fe2000e7a1270 */
[----:B------:R4:W-:Y:S01]  /*28400*/  @P1 STG.E desc[UR16][R6.64], R64 ;  /* 0x0000004006001986 */ /* 0x0009e2000c101910 */
[C---:B---3--:R-:W-:Y:S01]  /*28410*/  IMAD.WIDE R14, R13.reuse, 0x4, R8 ;  /* 0x000000040d0e7825 */ /* 0x048fe200078e0208 */
        /* <DEDUP_REMOVED lines=19> */
[C---:B----4-:R-:W-:Y:S01]  /*28550*/  IMAD.WIDE R6, R13.reuse, 0x4, R2 ;  /* 0x000000040d067825 */ /* 0x050fe200078e0202 */
[----:B------:R1:W-:Y:S02]  /*28560*/  @P4 STG.E desc[UR16][R4.64], R185 ;  /* 0x000000b904004986 */ /* 0x0003e4000c101910 */
[----:B------:R-:W-:Y:S01]  /*28570*/  ISETP.GE.AND P4, PT, R0, UR4, PT ;  /* 0x0000000400007c0c */ /* 0x000fe2000bf86270 */
[----:B------:R-:W-:Y:S01]  /*28580*/  ULDC UR4, c[0x0][0x228] ;  /* 0x00008a0000047ab9 */ /* 0x000fe20000000800 */
[----:B------:R2:W-:Y:S01]  /*28590*/  @P2 STG.E desc[UR16][R6.64], R65 ;  /* 0x0000004106002986 */ /* 0x0005e2000c101910 */
[----:B---3--:R-:W-:Y:S01]  /*285a0*/  IMAD.WIDE R14, R13, 0x4, R8 ;  /* 0x000000040d0e7825 */ /* 0x008fe200078e0208 */
        /* <DEDUP_REMOVED lines=57> */
[----:B------:R-:W-:Y:S01]  /*28940*/  VIADD R0, R10, 0x5c ;  /* 0x0000005c0a007836 */ /* 0x000fe20000000000 */
[C---:B------:R-:W-:Y:S01]  /*28950*/  IADD3 R13, R19.reuse, UR26, RZ ;  /* 0x0000001a130d7c10 */ /* 0x040fe2000fffe0ff */
[----:B------:R2:W-:Y:S01]  /*28960*/  @P1 STG.E desc[UR16][R6.64], R196 ;  /* 0x000000c406001986 */ /* 0x0005e2000c101910 */
[----:B---3--:R-:W-:Y:S02]  /*28970*/  IMAD.WIDE R14, R19, 0x4, R8 ;  /* 0x00000004130e7825 */ /* 0x008fe400078e0208 */
[----:B------:R-:W-:Y:S01]  /*28980*/  ISETP.GE.AND P1, PT, R0, UR4, PT ;  /* 0x0000000400007c0c */ /* 0x000fe2000bf26270 */
[----:B------:R-:W-:-:S02]  /*28990*/  ULDC UR4, c[0x0][0x228] ;  /* 0x00008a0000047ab9 */ /* 0x000fc40000000800 */
[C---:B------:R-:W-:Y:S01]  /*289a0*/  ISETP.LT.AND P3, PT, R12.reuse, UR4, !P3 ;  /* 0x000000040c007c0c */ /* 0x040fe2000df61270 */
[----:B------:R-:W-:Y:S01]  /*289b0*/  IMAD.WIDE R16, R13, 0x4, R2 ;  /* 0x000000040d107825 */ /* 0x000fe200078e0202 */
[----:B------:R-:W-:Y:S01]  /*289c0*/  ULDC UR4, c[0x0][0x228] ;  /* 0x00008a0000047ab9 */ /* 0x000fe20000000800 */
[----:B------:R3:W-:Y:S01]  /*289d0*/  @P2 STG.E desc[UR16][R14.64], R216 ;  /* 0x000000d80e002986 */ /* 0x0007e2000c101910 */
[----:B------:R-:W-:Y:S01]  /*289e0*/  ISETP.LT.AND P2, PT, R11, UR4, !P6 ;  /* 0x000000040b007c0c */ /* 0x000fe2000f741270 */
[C---:B-1----:R-:W-:Y:S01]  /*289f0*/  IMAD.WIDE R4, R13.reuse, 0x4, R8 ;  /* 0x000000040d047825 */ /* 0x042fe200078e0208 */
[----:B------:R-:W-:Y:S01]  /*28a00*/  IADD3 R19, R13, UR26, RZ ;  /* 0x0000001a0d137c10 */ /* 0x000fe2000fffe0ff */
[----:B------:R1:W-:Y:S01]  /*28a10*/  @P4 STG.E desc[UR16][R16.64], R68 ;  /* 0x0000004410004986 */ /* 0x0003e2000c101910 */
[----:B------:R-:W-:Y:S01]  /*28a20*/  ISETP.LT.AND P6, PT, R12, UR6, !P6 ;  /* 0x000000060c007c0c */ /* 0x000fe2000f7c1270 */
[----:B------:R-:W-:Y:S01]  /*28a30*/  VIADD R0, R10, 0x5d ;  /* 0x0000005d0a007836 */ /* 0x000fe20000000000 */
[----:B------:R-:W-:Y:S01]  /*28a40*/  ISETP.LT.AND P4, PT, R11, UR8, !P5 ;  /* 0x000000080b007c0c */ /* 0x000fe2000ef81270 */
[----:B------:R-:W-:Y:S01]  /*28a50*/  ULDC UR4, c[0x0][0x22c] ;  /* 0x00008b0000047ab9 */ /* 0x000fe20000000800 */
[C---:B------:R-:W-:Y:S01]  /*28a60*/  VIADD R13, R19.reuse, UR26 ;  /* 0x0000001a130d7c36 */ /* 0x040fe20008000000 */
[----:B------:R4:W-:Y:S01]  /*28a70*/  @P3 STG.E desc[UR16][R4.64], R132 ;  /* 0x0000008404003986 */ /* 0x0009e2000c101910 */
[C---:B--2---:R-:W-:Y:S01]  /*28a80*/  IMAD.WIDE R6, R19.reuse, 0x4, R2 ;  /* 0x0000000413067825 */ /* 0x044fe200078e0202 */
[----:B------:R-:W-:Y:S01]  /*28a90*/  ISETP.GE.AND P3, PT, R0, UR4, PT ;  /* 0x0000000400007c0c */ /* 0x000fe2000bf66270 */
[----:B------:R-:W-:Y:S01]  /*28aa0*/  ULDC UR6, c[0x0][0x228] ;  /* 0x00008a0000067ab9 */ /* 0x000fe20000000800 */
[----:B------:R-:W-:Y:S01]  /*28ab0*/  IADD3 R0, R10, 0x5e, RZ ;  /* 0x0000005e0a007810 */ /* 0x000fe20007ffe0ff */
[----:B---3--:R-:W-:Y:S01]  /*28ac0*/  IMAD.WIDE R14, R19, 0x4, R8 ;  /* 0x00000004130e7825 */ /* 0x008fe200078e0208 */
[----:B------:R-:W-:Y:S01]  /*28ad0*/  ULDC UR4, c[0x0][0x22c] ;  /* 0x00008b0000047ab9 */ /* 0x000fe20000000800 */
[----:B------:R-:W-:Y:S01]  /*28ae0*/  ISETP.LT.AND P5, PT, R12, UR6, !P5 ;  /* 0x000000060c007c0c */ /* 0x000fe2000efa1270 */
[----:B------:R-:W-:Y:S01]  /*28af0*/  ULDC UR8, c[0x0][0x228] ;  /* 0x00008a0000087ab9 */ /* 0x000fe20000000800 */
[C---:B-1----:R-:W-:Y:S01]  /*28b00*/  IMAD.WIDE R16, R13.reuse, 0x4, R2 ;  /* 0x000000040d107825 */ /* 0x042fe200078e0202 */
[----:B------:R1:W-:Y:S01]  /*28b10*/  @P2 STG.E desc[UR16][R6.64], R197 ;  /* 0x000000c506002986 */ /* 0x0003e2000c101910 */
[----:B------:R-:W-:Y:S01]  /*28b20*/  ISETP.GE.AND P2, PT, R0, UR4, PT ;  /* 0x0000000400007c0c */ /* 0x000fe2000bf46270 */
[----:B------:R-:W-:Y:S01]  /*28b30*/  ULDC UR4, c[0x0][0x228] ;  /* 0x00008a0000047ab9 */ /* 0x000fe20000000800 */
[----:B----4-:R-:W-:Y:S01]  /*28b40*/  IMAD.WIDE R4, R13, 0x4, R8 ;  /* 0x000000040d047825 */ /* 0x010fe200078e0208 */
[----:B------:R2:W-:Y:S01]  /*28b50*/  @P6 STG.E desc[UR16][R14.64], R217 ;  /* 0x000000d90e006986 */ /* 0x0005e2000c101910 */
[----:B------:R-:W-:-:S03]  /*28b60*/  ULDC UR6, c[0x0][0x228] ;  /* 0x00008a0000067ab9 */ /* 0x000fc60000000800 */
[----:B------:R3:W-:Y:S01]  /*28b70*/  @P4 STG.E desc[UR16][R16.64], R69 ;  /* 0x0000004510004986 */ /* 0x0007e2000c101910 */
[----:B------:R-:W-:Y:S01]  /*28b80*/  ISETP.LT.AND P4, PT, R11, UR4, !P1 ;  /* 0x000000040b007c0c */ /* 0x000fe2000cf81270 */
[----:B------:R-:W-:Y:S01]  /*28b90*/  VIADD R0, R10, 0x5f ;  /* 0x0000005f0a007836 */ /* 0x000fe20000000000 */
[----:B------:R-:W-:Y:S01]  /*28ba0*/  IADD3 R13, R13, UR26, RZ ;  /* 0x0000001a0d0d7c10 */ /* 0x000fe2000fffe0ff */
[----:B------:R-:W-:Y:S01]  /*28bb0*/  ULDC UR4, c[0x0][0x22c] ;  /* 0x00008b0000047ab9 */ /* 0x000fe20000000800 */
[----:B------:R-:W-:Y:S01]  /*28bc0*/  ISETP.LT.AND P1, PT, R12, UR6, !P1 ;  /* 0x000000060c007c0c */ /* 0x000fe2000cf21270 */
[----:B------:R4:W-:Y:S01]  /*28bd0*/  @P5 STG.E desc[UR16][R4.64], R133 ;  /* 0x0000008504005986 */ /* 0x0009e2000c101910 */
[----:B------:R-:W-:Y:S01]  /*28be0*/  ISETP.GE.AND P5, PT, R0, UR4, PT ;  /* 0x0000000400007c0c */ /* 0x000fe2000bfa6270 */
[----:B-1----:R-:W-:Y:S01]  /*28bf0*/  IMAD.WIDE R6, R13, 0x4, R2 ;  /* 0x000000040d067825 */ /* 0x002fe200078e0202 */
[----:B------:R-:W-:Y:S01]  /*28c00*/  IADD3 R0, R10, 0x60, RZ ;  /* 0x000000600a007810 */ /* 0x000fe20007ffe0ff */
[----:B------:R-:W-:Y:S01]  /*28c10*/  ULDC UR4, c[0x0][0x22c] ;  /* 0x00008b0000047ab9 */ /* 0x000fe20000000800 */
[----:B------:R-:W-:Y:S01]  /*28c20*/  ISETP.LT.AND P6, PT, R11, UR8, !P3 ;  /* 0x000000080b007c0c */ /* 0x000fe2000dfc1270 */
[C---:B--2---:R-:W-:Y:S01]  /*28c30*/  IMAD.WIDE R14, R13.reuse, 0x4, R8 ;  /* 0x000000040d0e7825 */ /* 0x044fe200078e0208 */
[----:B------:R-:W-:Y:S01]  /*28c40*/  ULDC UR6, c[0x0][0x228] ;  /* 0x00008a0000067ab9 */ /* 0x000fe20000000800 */
[----:B------:R1:W-:Y:S01]  /*28c50*/  @P4 STG.E desc[UR16][R6.64], R198 ;  /* 0x000000c606004986 */ /* 0x0003e2000c101910 */
[----:B------:R-:W-:Y:S01]  /*28c60*/  ISETP.GE.AND P4, PT, R0, UR4, PT ;  /* 0x0000000400007c0c */ /* 0x000fe2000bf86270 */
[----:B------:R-:W-:Y:S01]  /*28c70*/  VIADD R19, R13, UR26 ;  /* 0x0000001a0d137c36 */ /* 0x000fe20008000000 */
[----:B------:R-:W-:Y:S01]  /*28c80*/  ULDC UR4, c[0x0][0x228] ;  /* 0x00008a0000047ab9 */ /* 0x000fe20000000800 */
[----:B------:R-:W-:Y:S01]  /*28c90*/  ULDC UR8, c[0x0][0x228] ;  /* 0x00008a0000087ab9 */ /* 0x000fe20000000800 */
[----:B------:R-:W-:Y:S01]  /*28ca0*/  ISETP.LT.AND P3, PT, R12, UR4, !P3 ;  /* 0x000000040c007c0c */ /* 0x000fe2000df61270 */
[----:B------:R-:W-:Y:S01]  /*28cb0*/  ULDC UR4, c[0x0][0x228] ;  /* 0x00008a0000047ab9 */ /* 0x000fe20000000800 */
[----:B---3--:R-:W-:Y:S01]  /*28cc0*/  IMAD.WIDE R16, R19, 0x4, R2 ;  /* 0x0000000413107825 */ /* 0x008fe200078e0202 */
[----:B------:R2:W-:Y:S01]  /*28cd0*/  @P1 STG.E desc[UR16][R14.64], R218 ;  /* 0x000000da0e001986 */ /* 0x0005e2000c101910 */
[----:B------:R-:W-:Y:S01]  /*28ce0*/  ISETP.LT.AND P1, PT, R11, UR4, !P2 ;  /* 0x000000040b007c0c */ /* 0x000fe2000d721270 */
[----:B------:R-:W-:Y:S01]  /*28cf0*/  ULDC UR4, c[0x0][0x22c] ;  /* 0x00008b0000047ab9 */ /* 0x000fe20000000800 */
[----:B------:R-:W-:Y:S01]  /*28d00*/  VIADD R0, R10, 0x61 ;  /* 0x000000610a007836 */ /* 0x000fe20000000000 */
[C---:B------:R-:W-:Y:S01]  /*28d10*/  IADD3 R13, R19.reuse, UR26, RZ ;  /* 0x0000001a130d7c10 */ /* 0x040fe2000fffe0ff */
[----:B------:R-:W-:Y:S01]  /*28d20*/  @P6 STG.E desc[UR16][R16.64], R70 ;  /* 0x0000004610006986 */ /* 0x000fe2000c101910 */
[----:B----4-:R-:W-:Y:S01]  /*28d30*/  IMAD.WIDE R4, R19, 0x4, R8 ;  /* 0x0000000413047825 */ /* 0x010fe200078e0208 */
[----:B------:R-:W-:Y:S01]  /*28d40*/  ISETP.LT.AND P2, PT, R12, UR6, !P2 ;  /* 0x000000060c007c0c */ /* 0x000fe2000d741270 */
[----:B------:R-:W-:Y:S01]  /*28d50*/  ULDC UR6, c[0x0][0x228] ;  /* 0x00008a0000067ab9 */ /* 0x000fe20000000800 */
[----:B------:R-:W-:Y:S01]  /*28d60*/  ISETP.GE.AND P6, PT, R0, UR4, PT ;  /* 0x0000000400007c0c */ /* 0x000fe2000bfc6270 */
[----:B------:R-:W-:Y:S01]  /*28d70*/  VIADD R0, R10, 0x62 ;  /* 0x000000620a007836 */ /* 0x000fe20000000000 */
[----:B------:R-:W-:Y:S01]  /*28d80*/  ULDC UR4, c[0x0][0x22c] ;  /* 0x00008b0000047ab9 */ /* 0x000fe20000000800 */
[C---:B-1----:R-:W-:Y:S01]  /*28d90*/  IMAD.WIDE R6, R13.reuse, 0x4, R2 ;  /* 0x000000040d067825 */ /* 0x042fe200078e0202 */
[----:B------:R1:W-:Y:S02]  /*28da0*/  @P3 STG.E desc[UR16][R4.64], R134 ;  /* 0x0000008604003986 */ /* 0x0003e4000c101910 */
        /* <DEDUP_REMOVED lines=225> */
[----:B------:R-:W-:Y:S01]  /*29bc0*/  ULDC UR6, c[0x0][0x228] ;  /* 0x00008a0000067ab9 */ /* 0x000fe20000000800 */
[----:B------:R3:W-:Y:S01]  /*29bd0*/  @P6 STG.E desc[UR16][R14.64], R228 ;  /* 0x000000e40e006986 */ /* 0x0007e2000c101910 */
[----:B-1----:R-:W-:-:S03]  /*29be0*/  IMAD.WIDE R4, R13, 0x4, R8 ;  /* 0x000000040d047825 */ /* 0x002fc600078e0208 */
[----:B------:R1:W-:Y:S01]  /*29bf0*/  @P4 STG.E desc[UR16][R16.64], R144 ;  /* 0x0000009010004986 */ /* 0x0003e2000c101910 */
[----:B------:R-:W-:Y:S01]  /*29c00*/  ISETP.LT.AND P4, PT, R11, UR4, !P3 ;  /* 0x000000040b007c0c */ /* 0x000fe2000df81270 */
[----:B------:R-:W-:Y:S01]  /*29c10*/  VIADD R0, R10, 0x75 ;  /* 0x000000750a007836 */ /* 0x000fe20000000000 */
[----:B------:R-:W-:Y:S02]  /*29c20*/  ISETP.LT.AND P3, PT, R12, UR6, !P3 ;  /* 0x000000060c007c0c */ /* 0x000fe4000df61270 */
[----:B------:R-:W-:Y:S01]  /*29c30*/  IADD3 R13, R13, UR26, RZ ;  /* 0x0000001a0d0d7c10 */ /* 0x000fe2000fffe0ff */
[----:B------:R4:W-:Y:S01]  /*29c40*/  @P5 STG.E desc[UR16][R4.64], R80 ;  /* 0x0000005004005986 */ /* 0x0009e2000c101910 */
[----:B------:R-:W-:Y:S01]  /*29c50*/  ISETP.LT.AND P6, PT, R11, UR8, !P1 ;  /* 0x000000080b007c0c */ /* 0x000fe2000cfc1270 */
[----:B------:R-:W-:Y:S01]  /*29c60*/  ULDC UR4, c[0x0][0x228] ;  /* 0x00008a0000047ab9 */ /* 0x000fe20000000800 */
[----:B------:R-:W-:Y:S01]  /*29c70*/  ISETP.GE.AND P5, PT, R0, UR7, PT ;  /* 0x0000000700007c0c */ /* 0x000fe2000bfa6270 */
[----:B--2---:R-:W-:Y:S01]  /*29c80*/  IMAD.WIDE R6, R13, 0x4, R2 ;  /* 0x000000040d067825 */ /* 0x004fe200078e0202 */
[----:B------:R-:W-:Y:S01]  /*29c90*/  IADD3 R0, R10, 0x76, RZ ;  /* 0x000000760a007810 */ /* 0x000fe20007ffe0ff */
[----:B------:R-:W-:-:S02]  /*29ca0*/  ULDC UR6, c[0x0][0x228] ;  /* 0x00008a0000067ab9 */ /* 0x000fc40000000800 */
[C---:B---3--:R-:W-:Y:S01]  /*29cb0*/  IMAD.WIDE R14, R13.reuse, 0x4, R8 ;  /* 0x000000040d0e7825 */ /* 0x048fe200078e0208 */
[----:B------:R-:W-:Y:S01]  /*29cc0*/  ISETP.LT.AND P1, PT, R12, UR4, !P1 ;  /* 0x000000040c007c0c */ /* 0x000fe2000cf21270 */
[----:B------:R2:W-:Y:S01]  /*29cd0*/  @P4 STG.E desc[UR16][R6.64], R209 ;  /* 0x000000d106004986 */ /* 0x0005e2000c101910 */
[----:B------:R-:W-:Y:S01]  /*29ce0*/  ISETP.GE.AND P4, PT, R0, UR5, PT ;  /* 0x0000000500007c0c */ /* 0x000fe2000bf86270 */
[----:B------:R-:W-:Y:S01]  /*29cf0*/  VIADD R19, R13, UR26 ;  /* 0x0000001a0d137c36 */ /* 0x000fe20008000000 */
[----:B------:R-:W-:Y:S01]  /*29d00*/  ULDC UR4, c[0x0][0x228] ;  /* 0x00008a0000047ab9 */ /* 0x000fe20000000800 */
[----:B------:R3:W-:Y:S01]  /*29d10*/  @P3 STG.E desc[UR16][R14.64], R229 ;  /* 0x000000e50e003986 */ /* 0x0007e2000c101910 */
[----:B------:R-:W-:Y:S01]  /*29d20*/  ULDC UR5, c[0x0][0x228] ;  /* 0x00008a0000057ab9 */ /* 0x000fe20000000800 */
[----:B------:R-:W-:Y:S01]  /*29d30*/  ISETP.LT.AND P3, PT, R11, UR4, !P2 ;  /* 0x000000040b007c0c */ /* 0x000fe2000d761270 */
[C---:B-1----:R-:W-:Y:S01]  /*29d40*/  IMAD.WIDE R16, R19.reuse, 0x4, R2 ;  /* 0x0000000413107825 */ /* 0x042fe200078e0202 */
[----:B------:R-:W-:Y:S01]  /*29d50*/  ISETP.LT.AND P2, PT, R12, UR5, !P2 ;  /* 0x000000050c007c0c */ /* 0x000fe2000d741270 */
[----:B------:R-:W-:Y:S01]  /*29d60*/  ULDC UR4, c[0x0][0x228] ;  /* 0x00008a0000047ab9 */ /* 0x000fe20000000800 */
[----:B------:R-:W-:Y:S01]  /*29d70*/  IADD3 R13, R10, 0x77, RZ ;  /* 0x000000770a0d7810 */ /* 0x000fe20007ffe0ff */
[C---:B----4-:R-:W-:Y:S01]  /*29d80*/  IMAD.WIDE R4, R19.reuse, 0x4, R8 ;  /* 0x0000000413047825 */ /* 0x050fe200078e0208 */
[----:B------:R1:W-:Y:S01]  /*29d90*/  @P6 STG.E desc[UR16][R16.64], R145 ;  /* 0x0000009110006986 */ /* 0x0003e2000c101910 */
[----:B------:R-:W-:Y:S01]  /*29da0*/  ULDC UR5, c[0x0][0x228] ;  /* 0x00008a0000057ab9 */ /* 0x000fe20000000800 */
[----:B------:R-:W-:Y:S01]  /*29db0*/  ULDC UR7, c[0x0][0x228] ;  /* 0x00008a0000077ab9 */ /* 0x000fe20000000800 */
[----:B------:R-:W-:Y:S01]  /*29dc0*/  VIADD R19, R19, UR26 ;  /* 0x0000001a13137c36 */ /* 0x000fe20008000000 */
[----:B------:R-:W-:Y:S01]  /*29dd0*/  ISETP.LT.AND P6, PT, R11, UR4, !P5 ;  /* 0x000000040b007c0c */ /* 0x000fe2000efc1270 */
[----:B------:R-:W-:-:S02]  /*29de0*/  ULDC UR4, c[0x0][0x228] ;  /* 0x00008a0000047ab9 */ /* 0x000fc40000000800 */
[C---:B--2---:R-:W-:Y:S01]  /*29df0*/  IMAD.WIDE R6, R19.reuse, 0x4, R2 ;  /* 0x0000000413067825 */ /* 0x044fe200078e0202 */
[----:B------:R2:W-:Y:S03]  /*29e00*/  @P1 STG.E desc[UR16][R4.64], R81 ;  /* 0x0000005104001986 */ /* 0x0005e6000c101910 */
[C---:B---3--:R-:W-:Y:S01]  /*29e10*/  IMAD.WIDE R14, R19.reuse, 0x4, R8 ;  /* 0x00000004130e7825 */ /* 0x048fe200078e0208 */
[C---:B------:R-:W-:Y:S01]  /*29e20*/  ISETP.LT.AND P5, PT, R12.reuse, UR4, !P5 ;  /* 0x000000040c007c0c */ /* 0x040fe2000efa1270 */
[----:B------:R-:W-:Y:S01]  /*29e30*/  @P3 STG.E desc[UR16][R6.64], R210 ;  /* 0x000000d206003986 */ /* 0x000fe2000c101910 */
[----:B------:R-:W-:Y:S01]  /*29e40*/  ULDC UR4, c[0x0][0x228] ;  /* 0x00008a0000047ab9 */ /* 0x000fe20000000800 */
[----:B------:R-:W-:Y:S02]  /*29e50*/  VIADD R21, R19, UR26 ;  /* 0x0000001a13157c36 */ /* 0x000fe40008000000 */
[----:B------:R3:W-:Y:S01]  /*29e60*/  @P2 STG.E desc[UR16][R14.64], R230 ;  /* 0x000000e60e002986 */ /* 0x0007e2000c101910 */
[----:B------:R-:W-:Y:S01]  /*29e70*/  ISETP.LT.AND P2, PT, R11, UR4, !P4 ;  /* 0x000000040b007c0c */ /* 0x000fe2000e741270 */
[----:B-1----:R-:W-:Y:S01]  /*29e80*/  IMAD.WIDE R16, R21, 0x4, R2 ;  /* 0x0000000415107825 */ /* 0x002fe200078e0202 */
[----:B------:R-:W-:Y:S01]  /*29e90*/  ISETP.LT.AND P4, PT, R12, UR5, !P4 ;  /* 0x000000050c007c0c */ /* 0x000fe2000e781270 */
[----:B------:R-:W-:Y:S01]  /*29ea0*/  ULDC UR4, c[0x0][0x228] ;  /* 0x00008a0000047ab9 */ /* 0x000fe20000000800 */
[----:B------:R-:W-:Y:S01]  /*29eb0*/  ISETP.GE.AND P1, PT, R13, UR15, PT ;  /* 0x0000000f0d007c0c */ /* 0x000fe2000bf26270 */
[C---:B--2---:R-:W-:Y:S01]  /*29ec0*/  IMAD.WIDE R4, R21.reuse, 0x4, R8 ;  /* 0x0000000415047825 */ /* 0x044fe200078e0208 */
[----:B------:R1:W-:Y:S01]  /*29ed0*/  @P6 STG.E desc[UR16][R16.64], R146 ;  /* 0x0000009210006986 */ /* 0x0003e2000c101910 */
[----:B------:R-:W-:Y:S01]  /*29ee0*/  IADD3 R0, R10, 0x78, RZ ;  /* 0x000000780a007810 */ /* 0x000fe20007ffe0ff */
[----:B------:R-:W-:Y:S01]  /*29ef0*/  ULDC UR5, c[0x0][0x228] ;  /* 0x00008a0000057ab9 */ /* 0x000fe20000000800 */
[----:B---3--:R-:W-:-:S02]  /*29f00*/  IADD3 R15, R21, UR26, RZ ;  /* 0x0000001a150f7c10 */ /* 0x008fc4000fffe0ff */
[----:B------:R-:W-:Y:S01]  /*29f10*/  ISETP.LT.AND P6, PT, R11, UR6, !P1 ;  /* 0x000000060b007c0c */ /* 0x000fe2000cfc1270 */
[----:B------:R-:W-:Y:S02]  /*29f20*/  @P5 STG.E desc[UR16][R4.64], R82 ;  /* 0x0000005204005986 */ /* 0x000fe4000c101910 */
[C---:B------:R-:W-:Y:S02]  /*29f30*/  VIADD R13, R15.reuse, UR26 ;  /* 0x0000001a0f0d7c36 */ /* 0x040fe40008000000 */
[C---:B------:R-:W-:Y:S01]  /*29f40*/  IMAD.WIDE R6, R15.reuse, 0x4, R2 ;  /* 0x000000040f067825 */ /* 0x040fe200078e0202 */
[----:B------:R-:W-:Y:S01]  /*29f50*/  ISETP.GE.AND P3, PT, R0, UR13, PT ;  /* 0x0000000d00007c0c */ /* 0x000fe2000bf66270 */
[----:B------:R-:W-:Y:S02]  /*29f60*/  ULDC UR6, c[0x0][0x228] ;  /* 0x00008a0000067ab9 */ /* 0x000fe40000000800 */
[----:B------:R-:W-:Y:S01]  /*29f70*/  IMAD.WIDE R14, R15, 0x4, R8 ;  /* 0x000000040f0e7825 */ /* 0x000fe200078e0208 */
[----:B------:R2:W-:Y:S03]  /*29f80*/  @P2 STG.E desc[UR16][R6.64], R211 ;  /* 0x000000d306002986 */ /* 0x0005e6000c101910 */
[----:B------:R-:W-:Y:S01]  /*29f90*/  VIADD R0, R10, 0x79 ;  /* 0x000000790a007836 */ /* 0x000fe20000000000 */
[----:B------:R-:W-:Y:S01]  /*29fa0*/  ISETP.LT.AND P1, PT, R12, UR7, !P1 ;  /* 0x000000070c007c0c */ /* 0x000fe2000cf21270 */
[----:B-1----:R-:W-:Y:S01]  /*29fb0*/  IMAD.WIDE R16, R13, 0x4, R2 ;  /* 0x000000040d107825 */ /* 0x002fe200078e0202 */
[----:B------:R1:W-:Y:S01]  /*29fc0*/  @P4 STG.E desc[UR16][R14.64], R231 ;  /* 0x000000e70e004986 */ /* 0x0003e2000c101910 */
[----:B------:R-:W-:Y:S01]  /*29fd0*/  ISETP.LT.AND P4, PT, R11, UR4, !P3 ;  /* 0x000000040b007c0c */ /* 0x000fe2000df81270 */
[----:B------:R-:W-:Y:S01]  /*29fe0*/  ULDC UR4, c[0x0][0x228] ;  /* 0x00008a0000047ab9 */ /* 0x000fe20000000800 */
[----:B------:R-:W-:Y:S01]  /*29ff0*/  ISETP.GE.AND P5, PT, R0, UR11, PT ;  /* 0x0000000b00007c0c */ /* 0x000fe2000bfa6270 */
[C---:B------:R-:W-:Y:S01]  /*2a000*/  IMAD.WIDE R18, R13.reuse, 0x4, R8 ;  /* 0x000000040d127825 */ /* 0x040fe200078e0208 */
[----:B------:R-:W-:Y:S01]  /*2a010*/  ISETP.LT.AND P3, PT, R12, UR5, !P3 ;  /* 0x000000050c007c0c */ /* 0x000fe2000df61270 */
[----:B------:R3:W-:Y:S01]  /*2a020*/  @P6 STG.E desc[UR16][R16.64], R147 ;  /* 0x0000009310006986 */ /* 0x0007e2000c101910 */
[----:B------:R-:W-:Y:S01]  /*2a030*/  IADD3 R0, R10, 0x7a, RZ ;  /* 0x0000007a0a007810 */ /* 0x000fe20007ffe0ff */
[----:B--2---:R-:W-:Y:S01]  /*2a040*/  VIADD R7, R13, UR26 ;  /* 0x0000001a0d077c36 */ /* 0x004fe20008000000 */
[----:B------:R-:W-:Y:S01]  /*2a050*/  ISETP.LT.AND P6, PT, R11, UR6, !P5 ;  /* 0x000000060b007c0c */ /* 0x000fe2000efc1270 */
[----:B------:R-:W-:Y:S01]  /*2a060*/  ULDC UR5, c[0x0][0x228] ;  /* 0x00008a0000057ab9 */ /* 0x000fe20000000800 */
[----:B------:R-:W-:Y:S01]  /*2a070*/  ISETP.LT.AND P5, PT, R12, UR4, !P5 ;  /* 0x000000040c007c0c */ /* 0x000fe2000efa1270 */
[C---:B------:R-:W-:Y:S01]  /*2a080*/  VIADD R13, R7.reuse, UR26 ;  /* 0x0000001a070d7c36 */ /* 0x040fe20008000000 */
[----:B------:R-:W-:Y:S01]  /*2a090*/  ISETP.GE.AND P2, PT, R0, UR9, PT ;  /* 0x0000000900007c0c */ /* 0x000fe2000bf46270 */
[C---:B------:R-:W-:Y:S01]  /*2a0a0*/  IMAD.WIDE R4, R7.reuse, 0x4, R2 ;  /* 0x0000000407047825 */ /* 0x040fe200078e0202 */
[----:B------:R-:W-:Y:S01]  /*2a0b0*/  IADD3 R0, R10, 0x7b, RZ ;  /* 0x0000007b0a007810 */ /* 0x000fe20007ffe0ff */
[----:B------:R-:W-:Y:S01]  /*2a0c0*/  @P1 STG.E desc[UR16][R18.64], R83 ;  /* 0x0000005312001986 */ /* 0x000fe2000c101910 */
[----:B------:R-:W-:Y:S01]  /*2a0d0*/  ULDC UR4, c[0x0][0x228] ;  /* 0x00008a0000047ab9 */ /* 0x000fe20000000800 */
[----:B------:R-:W-:Y:S01]  /*2a0e0*/  IMAD.WIDE R6, R7, 0x4, R8 ;  /* 0x0000000407067825 */ /* 0x000fe200078e0208 */
[----:B------:R-:W-:Y:S01]  /*2a0f0*/  ISETP.GE.AND P1, PT, R0, UR19, PT ;  /* 0x0000001300007c0c */ /* 0x000fe2000bf26270 */
[----:B------:R2:W-:Y:S01]  /*2a100*/  @P4 STG.E desc[UR16][R4.64], R236 ;  /* 0x000000ec04004986 */ /* 0x0005e2000c101910 */
[----:B------:R-:W-:Y:S01]  /*2a110*/  IADD3 R0, R10, 0x7c, RZ ;  /* 0x0000007c0a007810 */ /* 0x000fe20007ffe0ff */
[----:B-1----:R-:W-:Y:S01]  /*2a120*/  IMAD.WIDE R14, R13, 0x4, R2 ;  /* 0x000000040d0e7825 */ /* 0x002fe200078e0202 */
[----:B------:R-:W-:Y:S01]  /*2a130*/  ULDC UR6, c[0x0][0x228] ;  /* 0x00008a0000067ab9 */ /* 0x000fe20000000800 */
[----:B------:R-:W-:Y:S01]  /*2a140*/  @P3 STG.E desc[UR16][R6.64], R212 ;  /* 0x000000d406003986 */ /* 0x000fe2000c101910 */
[----:B------:R-:W-:Y:S01]  /*2a150*/  ISETP.LT.AND P3, PT, R11, UR4, !P2 ;  /* 0x000000040b007c0c */ /* 0x000fe2000d761270 */
[C---:B---3--:R-:W-:Y:S01]  /*2a160*/  IMAD.WIDE R16, R13.reuse, 0x4, R8 ;  /* 0x000000040d107825 */ /* 0x048fe200078e0208 */
[----:B------:R-:W-:Y:S01]  /*2a170*/  IADD3 R13, R13, UR26, RZ ;  /* 0x0000001a0d0d7c10 */ /* 0x000fe2000fffe0ff */
[----:B------:R-:W-:Y:S01]  /*2a180*/  ULDC UR4, c[0x0][0x228] ;  /* 0x00008a0000047ab9 */ /* 0x000fe20000000800 */
[----:B------:R-:W-:Y:S01]  /*2a190*/  ISETP.GE.AND P4, PT, R0, UR25, PT ;  /* 0x0000001900007c0c */ /* 0x000fe2000bf86270 */
[----:B------:R-:W-:Y:S01]  /*2a1a0*/  @P6 STG.E desc[UR16][R14.64], R84 ;  /* 0x000000540e006986 */ /* 0x000fe2000c101910 */
[C---:B------:R-:W-:Y:S01]  /*2a1b0*/  ISETP.LT.AND P2, PT, R12.reuse, UR4, !P2 ;  /* 0x000000040c007c0c */ /* 0x040fe2000d741270 */
[----:B------:R-:W-:Y:S01]  /*2a1c0*/  ULDC UR7, c[0x0][0x228] ;  /* 0x00008a0000077ab9 */ /* 0x000fe20000000800 */
[----:B--2---:R-:W-:Y:S01]  /*2a1d0*/  IMAD.WIDE R4, R13, 0x4, R2 ;  /* 0x000000040d047825 */ /* 0x004fe200078e0202 */
[----:B------:R1:W-:Y:S01]  /*2a1e0*/  @P5 STG.E desc[UR16][R16.64], R24 ;  /* 0x0000001810005986 */ /* 0x0003e2000c101910 */
[----:B------:R-:W-:Y:S01]  /*2a1f0*/  ISETP.LT.AND P5, PT, R11, UR5, !P1 ;  /* 0x000000050b007c0c */ /* 0x000fe2000cfa1270 */
[----:B------:R-:W-:Y:S01]  /*2a200*/  ULDC UR4, c[0x0][0x228] ;  /* 0x00008a0000047ab9 */ /* 0x000fe20000000800 */
[----:B------:R-:W-:-:S02]  /*2a210*/  ISETP.LT.AND P1, PT, R12, UR6, !P1 ;  /* 0x000000060c007c0c */ /* 0x000fc4000cf21270 */
[----:B------:R-:W-:Y:S01]  /*2a220*/  ISETP.LT.AND P6, PT, R11, UR7, !P4 ;  /* 0x000000070b007c0c */ /* 0x000fe2000e7c1270 */
[C---:B------:R-:W-:Y:S02]  /*2a230*/  VIADD R0, R10.reuse, 0x7d ;  /* 0x0000007d0a007836 */ /* 0x040fe40000000000 */
[C---:B-1----:R-:W-:Y:S02]  /*2a240*/  VIADD R17, R13.reuse, UR26 ;  /* 0x0000001a0d117c36 */ /* 0x042fe40008000000 */
[----:B------:R-:W-:Y:S01]  /*2a250*/  IMAD.WIDE R6, R13, 0x4, R8 ;  /* 0x000000040d067825 */ /* 0x000fe200078e0208 */
[----:B------:R-:W-:Y:S01]  /*2a260*/  @P3 STG.E desc[UR16][R4.64], R237 ;  /* 0x000000ed04003986 */ /* 0x000fe2000c101910 */
[----:B------:R-:W-:Y:S01]  /*2a270*/  ULDC UR6, c[0x0][0x228] ;  /* 0x00008a0000067ab9 */ /* 0x000fe20000000800 */
[C---:B------:R-:W-:Y:S01]  /*2a280*/  IADD3 R21, R17.reuse, UR26, RZ ;  /* 0x0000001a11157c10 */ /* 0x040fe2000fffe0ff */
[----:B------:R-:W-:Y:S01]  /*2a290*/  VIADD R10, R10, 0x7e ;  /* 0x0000007e0a0a7836 */ /* 0x000fe20000000000 */
[----:B------:R-:W-:Y:S01]  /*2a2a0*/  ULDC UR5, c[0x0][0x228] ;  /* 0x00008a0000057ab9 */ /* 0x000fe20000000800 */
[----:B------:R-:W-:Y:S01]  /*2a2b0*/  IMAD.WIDE R14, R17, 0x4, R2 ;  /* 0x00000004110e7825 */ /* 0x000fe200078e0202 */
[----:B------:R-:W-:Y:S01]  /*2a2c0*/  @P2 STG.E desc[UR16][R6.64], R213 ;  /* 0x000000d506002986 */ /* 0x000fe2000c101910 */
[----:B------:R-:W-:-:S02]  /*2a2d0*/  ULDC UR7, c[0x0][0x228] ;  /* 0x00008a0000077ab9 */ /* 0x000fc40000000800 */
[----:B------:R-:W-:Y:S01]  /*2a2e0*/  IMAD.WIDE R16, R17, 0x4, R8 ;  /* 0x0000000411107825 */ /* 0x000fe200078e0208 */
[----:B------:R-:W-:-:S03]  /*2a2f0*/  ISETP.GE.AND P3, PT, R0, UR23, PT ;  /* 0x0000001700007c0c */ /* 0x000fc6000bf66270 */
[----:B------:R-:W-:Y:S01]  /*2a300*/  IMAD.WIDE R18, R21, 0x4, R2 ;  /* 0x0000000415127825 */ /* 0x000fe200078e0202 */
[----:B------:R-:W-:Y:S01]  /*2a310*/  ISETP.GE.AND P2, PT, R10, UR21, PT ;  /* 0x000000150a007c0c */ /* 0x000fe2000bf46270 */
[----:B------:R1:W-:Y:S04]  /*2a320*/  @P5 STG.E desc[UR16][R14.64], R85 ;  /* 0x000000550e005986 */ /* 0x0003e8000c101910 */
[----:B------:R2:W-:Y:S01]  /*2a330*/  @P1 STG.E desc[UR16][R16.64], R25 ;  /* 0x0000001910001986 */ /* 0x0005e2000c101910 */
[C---:B------:R-:W-:Y:S01]  /*2a340*/  ISETP.LT.AND P1, PT, R11.reuse, UR6, !P0 ;  /* 0x000000060b007c0c */ /* 0x040fe2000c721270 */
[----:B------:R-:W-:Y:S01]  /*2a350*/  ULDC UR6, c[0x0][0x228] ;  /* 0x00008a0000067ab9 */ /* 0x000fe20000000800 */
[C---:B------:R-:W-:Y:S01]  /*2a360*/  ISETP.LT.AND P5, PT, R11.reuse, UR5, !P2 ;  /* 0x000000050b007c0c */ /* 0x040fe2000d7a1270 */
[----:B------:R3:W-:Y:S01]  /*2a370*/  @P6 STG.E desc[UR16][R18.64], R238 ;  /* 0x000000ee12006986 */ /* 0x0007e2000c101910 */
[----:B------:R-:W-:Y:S01]  /*2a380*/  ISETP.LT.AND P6, PT, R11, UR4, !P3 ;  /* 0x000000040b007c0c */ /* 0x000fe2000dfc1270 */
[----:B------:R-:W-:Y:S01]  /*2a390*/  ULDC UR4, c[0x0][0x228] ;  /* 0x00008a0000047ab9 */ /* 0x000fe20000000800 */
[----:B------:R-:W-:Y:S01]  /*2a3a0*/  IADD3 R11, R21, UR26, RZ ;  /* 0x0000001a150b7c10 */ /* 0x000fe2000fffe0ff */
[----:B------:R-:W-:Y:S01]  /*2a3b0*/  ULDC UR5, c[0x0][0x228] ;  /* 0x00008a0000057ab9 */ /* 0x000fe20000000800 */
[----:B------:R-:W-:-:S02]  /*2a3c0*/  ISETP.LT.AND P4, PT, R12, UR4, !P4 ;  /* 0x000000040c007c0c */ /* 0x000fc4000e781270 */
[C---:B------:R-:W-:Y:S01]  /*2a3d0*/  ISETP.LT.AND P3, PT, R12.reuse, UR5, !P3 ;  /* 0x000000050c007c0c */ /* 0x040fe2000df61270 */
[----:B-1----:R-:W-:Y:S01]  /*2a3e0*/  VIADD R15, R11, UR26 ;  /* 0x0000001a0b0f7c36 */ /* 0x002fe20008000000 */
[C---:B------:R-:W-:Y:S02]  /*2a3f0*/  ISETP.LT.AND P2, PT, R12.reuse, UR6, !P2 ;  /* 0x000000060c007c0c */ /* 0x040fe4000d741270 */
[----:B------:R-:W-:Y:S01]  /*2a400*/  ISETP.LT.AND P0, PT, R12, UR7, !P0 ;  /* 0x000000070c007c0c */ /* 0x000fe2000c701270 */
[----:B------:R-:W-:Y:S01]  /*2a410*/  IMAD.WIDE R4, R21, 0x4, R8 ;  /* 0x0000000415047825 */ /* 0x000fe200078e0208 */
[----:B--2---:R-:W-:-:S03]  /*2a420*/  IADD3 R17, R15, UR26, RZ ;  /* 0x0000001a0f117c10 */ /* 0x004fc6000fffe0ff */
[----:B------:R-:W-:-:S04]  /*2a430*/  IMAD.WIDE R6, R11, 0x4, R2 ;  /* 0x000000040b067825 */ /* 0x000fc800078e0202 */
[----:B------:R-:W-:Y:S01]  /*2a440*/  IMAD.WIDE R10, R11, 0x4, R8 ;  /* 0x000000040b0a7825 */ /* 0x000fe200078e0208 */
[----:B------:R3:W-:Y:S03]  /*2a450*/  @P4 STG.E desc[UR16][R4.64], R214 ;  /* 0x000000d604004986 */ /* 0x0007e6000c101910 */
[C---:B------:R-:W-:Y:S01]  /*2a460*/  IMAD.WIDE R12, R15.reuse, 0x4, R2 ;  /* 0x000000040f0c7825 */ /* 0x040fe200078e0202 */
[----:B------:R3:W-:Y:S03]  /*2a470*/  @P6 STG.E desc[UR16][R6.64], R86 ;  /* 0x0000005606006986 */ /* 0x0007e6000c101910 */
[----:B------:R-:W-:Y:S01]  /*2a480*/  IMAD.WIDE R14, R15, 0x4, R8 ;  /* 0x000000040f0e7825 */ /* 0x000fe200078e0208 */
[----:B------:R3:W-:Y:S03]  /*2a490*/  @P3 STG.E desc[UR16][R10.64], R26 ;  /* 0x0000001a0a003986 */ /* 0x0007e6000c101910 */
[C---:B------:R-:W-:Y:S01]  /*2a4a0*/  IMAD.WIDE R2, R17.reuse, 0x4, R2 ;  /* 0x0000000411027825 */ /* 0x040fe200078e0202 */
[----:B------:R3:W-:Y:S04]  /*2a4b0*/  @P5 STG.E desc[UR16][R12.64], R239 ;  /* 0x000000ef0c005986 */ /* 0x0007e8000c101910 */
[----:B------:R3:W-:Y:S01]  /*2a4c0*/  @P2 STG.E desc[UR16][R14.64], R215 ;  /* 0x000000d70e002986 */ /* 0x0007e2000c101910 */
[----:B------:R-:W-:-:S03]  /*2a4d0*/  IMAD.WIDE R8, R17, 0x4, R8 ;  /* 0x0000000411087825 */ /* 0x000fc600078e0208 */
[----:B------:R3:W-:Y:S01]  /*2a4e0*/  @P1 STG.E desc[UR16][R2.64], R87 ;  /* 0x0000005702001986 */ /* 0x0007e2000c101910 */
[----:B------:R-:W-:Y:S05]  /*2a4f0*/  @!P0 EXIT ;  /* 0x000000000000894d */ /* 0x000fea0003800000 */
[----:B------:R-:W-:Y:S01]  /*2a500*/  STG.E desc[UR16][R8.64], R27 ;  /* 0x0000001b08007986 */ /* 0x000fe2000c101910 */
[----:B------:R-:W-:Y:S05]  /*2a510*/  EXIT ;  /* 0x000000000000794d */ /* 0x000fea0003800000 */
.L_x_2:
[----:B------:R-:W-:-:S00]  /*2a520*/  BRA `(.L_x_2) ;  /* 0xfffffffc00fc7947 */ /* 0x000fc0000383ffff */
[----:B------:R-:W-:-:S00]  /*2a530*/  NOP ;  /* 0x0000000000007918 */ /* 0x000fc00000000000 */
        /* <DEDUP_REMOVED lines=12> */
.L_x_3:


//--------------------- .nv.shared.matmul_kernel  --------------------------
	.section	.nv.shared.matmul_kernel,"aw",@nobits
	.sectionflags	@""
	.align	16
	.zero		1024


//--------------------- .nv.shared.reserved.0     --------------------------
	.section	.nv.shared.reserved.0,"aw",@nobits
	.weak		__nv_reservedSMEM_offset_0_alias
	.size		__nv_reservedSMEM_offset_0_alias, 0, 0
	.other		__nv_reservedSMEM_offset_0_alias,@"STO_CUDA_RESERVED_SHARED STV_DEFAULT"
__nv_reservedSMEM_offset_0_alias:
	.zero		0


//--------------------- .nv.constant0.matmul_kernel --------------------------
	.section	.nv.constant0.matmul_kernel,"a",@progbits
	.sectionflags	@""
	.align	4
.nv.constant0.matmul_kernel:
	.zero		608


//--------------------- SYMBOLS --------------------------

	.type		.nv.reservedSmem.offset0,@object
	.size		.nv.reservedSmem.offset0,0x4
